// auto-generated by cutlass_sweep.epilogue — config: {"arch": "sm_90", "cluster_m": 2, "cluster_n": 1, "dtype": "e4m3", "fusion": "silu", "tile_k": 64, "tile_m": 256, "tile_n": 256}
#include "cutlass/cutlass.h"
#include "cutlass/gemm/collective/collective_builder.hpp"
#include "cutlass/gemm/device/gemm_universal_adapter.h"
#include "cutlass/gemm/kernel/gemm_universal.hpp"
#include "cutlass/epilogue/collective/collective_builder.hpp"
#include "cutlass/epilogue/fusion/operations.hpp"
#include "cutlass/epilogue/thread/activation.h"

using Elem = cutlass::float_e4m3_t;
using Acc  = float;
using TileShape    = cute::Shape<cute::_256, cute::_256, cute::_64>;
using ClusterShape = cute::Shape<cute::_2, cute::_1, cute::_1>;
using FusionOp     = cutlass::epilogue::fusion::LinCombEltAct<cutlass::epilogue::thread::SiLu, Elem, Acc>;

using CollectiveEpilogue = typename cutlass::epilogue::collective::CollectiveBuilder<
    cutlass::arch::Sm90, cutlass::arch::OpClassTensorOp,
    TileShape, ClusterShape,
    cutlass::epilogue::collective::EpilogueTileAuto,
    Acc, Acc,
    Elem, cutlass::layout::RowMajor, 128 / cutlass::sizeof_bits<Elem>::value,
    Elem, cutlass::layout::RowMajor, 128 / cutlass::sizeof_bits<Elem>::value,
    cutlass::epilogue::TmaWarpSpecializedCooperative,
    FusionOp
  >::CollectiveOp;

using CollectiveMainloop = typename cutlass::gemm::collective::CollectiveBuilder<
    cutlass::arch::Sm90, cutlass::arch::OpClassTensorOp,
    Elem, cutlass::layout::RowMajor, 128 / cutlass::sizeof_bits<Elem>::value,
    Elem, cutlass::layout::ColumnMajor, 128 / cutlass::sizeof_bits<Elem>::value,
    Acc,
    TileShape, ClusterShape,
    cutlass::gemm::collective::StageCountAutoCarveout<
        static_cast<int>(sizeof(typename CollectiveEpilogue::SharedStorage))>,
    cutlass::gemm::KernelTmaWarpSpecializedCooperative
  >::CollectiveOp;

using GemmKernel = cutlass::gemm::kernel::GemmUniversal<
    cute::Shape<int,int,int,int>, CollectiveMainloop, CollectiveEpilogue>;
using Gemm = cutlass::gemm::device::GemmUniversalAdapter<GemmKernel>;

auto* _anchor = &cutlass::device_kernel<GemmKernel>;


// ===== COMPILED SASS (sm_90a) =====

	.target	sm_90a

	.elftype	@"ET_EXEC"


//--------------------- .note.nv.tkinfo           --------------------------
	.section	.note.nv.tkinfo,"",@"SHT_NOTE"
	.sectionflags	@"SHF_NOTE_NV_TKINFO"
	.tkinfo
        /*0018*/ 	.word	0x00000002
        /*0030*/ 	.string	""
        /*0030*/ 	.string	"ptxas"
        /*0030*/ 	.string	"Cuda compilation tools, release 13.0, V13.0.88"
        /*0030*/ 	.string	"Build cuda_13.0.r13.0/compiler.36424714_0"
        /*0030*/ 	.string	"-arch sm_90a -m 64 "



//--------------------- .note.nv.cuinfo           --------------------------
	.section	.note.nv.cuinfo,"",@"SHT_NOTE"
	.sectionflags	@"SHF_NOTE_NV_CUINFO"
        /*0018*/ 	.short	0x0002
        /*001a*/ 	.short	0x005a
        /*001c*/ 	.short	0x0082
	.zero		2


//--------------------- .nv.info                  --------------------------
	.section	.nv.info,"",@"SHT_CUDA_INFO"
	.align	4


	//----- nvinfo : EIATTR_REGCOUNT
	.align		4
        /*0000*/ 	.byte	0x04, 0x2f
        /*0002*/ 	.short	(.L_16 - .L_15)
	.align		4
.L_15:
        /*0004*/ 	.word	index@(_ZN7cutlass13device_kernelINS_4gemm6kernel13GemmUniversalIN4cute5tupleIJiiiiEEENS1_10collective13CollectiveMmaINS1_37MainloopSm90TmaGmmaWarpSpecializedFP8ILi6ENS5_IJNS4_1CILi2EEENSA_ILi1EEESC_EEENS1_35KernelTmaWarpSpecializedCooperativeEEENS5_IJNSA_ILi256EEESG_NSA_ILi64EEEEEENS_12float_e4m3_tENS5_IJlSC_lEEESJ_SK_NS4_8TiledMMAINS4_8MMA_AtomIJNS4_4SM904GMMA31MMA_64x256x32_F32E4M3E4M3_SS_TNILNSO_7ScaleInE1ELSQ_1EEEEEENS4_6LayoutISD_NS5_IJSC_NSA_ILi0EEESU_EEEEENS5_IJNS4_10UnderscoreESX_SX_EEEEENS4_13SM90_TMA_LOADENS4_14ComposedLayoutINS4_7SwizzleILi2ELi4ELi3EEENS4_18smem_ptr_flag_bitsILi8EEENST_INS5_IJNSA_ILi8EEESH_EEENS5_IJSH_SC_EEEEEEEvNS4_8identityENS4_23SM90_TMA_LOAD_MULTICASTES1A_vS1B_EENS_8epilogue10collective18CollectiveEpilogueINS1E_22Sm90TmaWarpSpecializedILi4ELi2ELi16ELb0ELb0EEEJSI_NS5_IJNSA_ILi128EEENSA_ILi32EEEEEESJ_SK_SJ_SK_NS1E_6fusion15FusionCallbacksIS1I_NS1M_13LinCombEltActINS1E_6thread4SiLuESJ_fSJ_fLNS_15FloatRoundStyleE2EEESI_S1L_JEEES10_NS11_INS12_ILi1ELi4ELi3EEES15_NST_INS5_IJS16_S1K_EEENS5_IJS1K_SC_EEEEEEENS4_39AutoVectorizingCopyWithAssumedAlignmentILi128EEENS4_14SM90_TMA_STOREES1Y_S20_NS4_9Copy_AtomIJNS4_17SM90_U32x4_STSM_NENS_6half_tEEEEvEEEvvEEEEvNT_6ParamsE)
        /*0008*/ 	.word	0x000000a8


	//----- nvinfo : EIATTR_FRAME_SIZE
	.align		4
.L_16:
        /*000c*/ 	.byte	0x04, 0x11
        /*000e*/ 	.short	(.L_18 - .L_17)
	.align		4
.L_17:
        /*0010*/ 	.word	index@($__internal_0_$__cuda_sm20_rcp_rn_f32_slowpath)
        /*0014*/ 	.word	0x000008c0


	//----- nvinfo : EIATTR_FRAME_SIZE
	.align		4
.L_18:
        /*0018*/ 	.byte	0x04, 0x11
        /*001a*/ 	.short	(.L_20 - .L_19)
	.align		4
.L_19:
        /*001c*/ 	.word	index@(_ZN7cutlass13device_kernelINS_4gemm6kernel13GemmUniversalIN4cute5tupleIJiiiiEEENS1_10collective13CollectiveMmaINS1_37MainloopSm90TmaGmmaWarpSpecializedFP8ILi6ENS5_IJNS4_1CILi2EEENSA_ILi1EEESC_EEENS1_35KernelTmaWarpSpecializedCooperativeEEENS5_IJNSA_ILi256EEESG_NSA_ILi64EEEEEENS_12float_e4m3_tENS5_IJlSC_lEEESJ_SK_NS4_8TiledMMAINS4_8MMA_AtomIJNS4_4SM904GMMA31MMA_64x256x32_F32E4M3E4M3_SS_TNILNSO_7ScaleInE1ELSQ_1EEEEEENS4_6LayoutISD_NS5_IJSC_NSA_ILi0EEESU_EEEEENS5_IJNS4_10UnderscoreESX_SX_EEEEENS4_13SM90_TMA_LOADENS4_14ComposedLayoutINS4_7SwizzleILi2ELi4ELi3EEENS4_18smem_ptr_flag_bitsILi8EEENST_INS5_IJNSA_ILi8EEESH_EEENS5_IJSH_SC_EEEEEEEvNS4_8identityENS4_23SM90_TMA_LOAD_MULTICASTES1A_vS1B_EENS_8epilogue10collective18CollectiveEpilogueINS1E_22Sm90TmaWarpSpecializedILi4ELi2ELi16ELb0ELb0EEEJSI_NS5_IJNSA_ILi128EEENSA_ILi32EEEEEESJ_SK_SJ_SK_NS1E_6fusion15FusionCallbacksIS1I_NS1M_13LinCombEltActINS1E_6thread4SiLuESJ_fSJ_fLNS_15FloatRoundStyleE2EEESI_S1L_JEEES10_NS11_INS12_ILi1ELi4ELi3EEES15_NST_INS5_IJS16_S1K_EEENS5_IJS1K_SC_EEEEEEENS4_39AutoVectorizingCopyWithAssumedAlignmentILi128EEENS4_14SM90_TMA_STOREES1Y_S20_NS4_9Copy_AtomIJNS4_17SM90_U32x4_STSM_NENS_6half_tEEEEvEEEvvEEEEvNT_6ParamsE)
        /*0020*/ 	.word	0x000008c0


	//----- nvinfo : EIATTR_MIN_STACK_SIZE
	.align		4
.L_20:
        /*0024*/ 	.byte	0x04, 0x12
        /*0026*/ 	.short	(.L_22 - .L_21)
	.align		4
.L_21:
        /*0028*/ 	.word	index@(_ZN7cutlass13device_kernelINS_4gemm6kernel13GemmUniversalIN4cute5tupleIJiiiiEEENS1_10collective13CollectiveMmaINS1_37MainloopSm90TmaGmmaWarpSpecializedFP8ILi6ENS5_IJNS4_1CILi2EEENSA_ILi1EEESC_EEENS1_35KernelTmaWarpSpecializedCooperativeEEENS5_IJNSA_ILi256EEESG_NSA_ILi64EEEEEENS_12float_e4m3_tENS5_IJlSC_lEEESJ_SK_NS4_8TiledMMAINS4_8MMA_AtomIJNS4_4SM904GMMA31MMA_64x256x32_F32E4M3E4M3_SS_TNILNSO_7ScaleInE1ELSQ_1EEEEEENS4_6LayoutISD_NS5_IJSC_NSA_ILi0EEESU_EEEEENS5_IJNS4_10UnderscoreESX_SX_EEEEENS4_13SM90_TMA_LOADENS4_14ComposedLayoutINS4_7SwizzleILi2ELi4ELi3EEENS4_18smem_ptr_flag_bitsILi8EEENST_INS5_IJNSA_ILi8EEESH_EEENS5_IJSH_SC_EEEEEEEvNS4_8identityENS4_23SM90_TMA_LOAD_MULTICASTES1A_vS1B_EENS_8epilogue10collective18CollectiveEpilogueINS1E_22Sm90TmaWarpSpecializedILi4ELi2ELi16ELb0ELb0EEEJSI_NS5_IJNSA_ILi128EEENSA_ILi32EEEEEESJ_SK_SJ_SK_NS1E_6fusion15FusionCallbacksIS1I_NS1M_13LinCombEltActINS1E_6thread4SiLuESJ_fSJ_fLNS_15FloatRoundStyleE2EEESI_S1L_JEEES10_NS11_INS12_ILi1ELi4ELi3EEES15_NST_INS5_IJS16_S1K_EEENS5_IJS1K_SC_EEEEEEENS4_39AutoVectorizingCopyWithAssumedAlignmentILi128EEENS4_14SM90_TMA_STOREES1Y_S20_NS4_9Copy_AtomIJNS4_17SM90_U32x4_STSM_NENS_6half_tEEEEvEEEvvEEEEvNT_6ParamsE)
        /*002c*/ 	.word	0x000008c0
.L_22:


//--------------------- .nv.compat                --------------------------
	.section	.nv.compat,"",@"SHT_CUDA_COMPAT_INFO"
	.align	4
        /*0000*/ 	.byte	0x02, 0x09, 0x01, 0x00, 0x02, 0x02, 0x04, 0x00, 0x02, 0x05, 0x05, 0x00, 0x03, 0x07, 0x01, 0x01
        /*0010*/ 	.byte	0x02, 0x03, 0x01, 0x00, 0x02, 0x06, 0x01, 0x00, 0x04, 0x0b, 0x08, 0x00, 0x00, 0x00, 0x00, 0x00
        /*0020*/ 	.byte	0x00, 0x00, 0x00, 0x00


//--------------------- .nv.info._ZN7cutlass13device_kernelINS_4gemm6kernel13GemmUniversalIN4cute5tupleIJiiiiEEENS1_10collective13CollectiveMmaINS1_37MainloopSm90TmaGmmaWarpSpecializedFP8ILi6ENS5_IJNS4_1CILi2EEENSA_ILi1EEESC_EEENS1_35KernelTmaWarpSpecializedCooperativeEEENS5_IJNSA_ILi256EEESG_NSA_ILi64EEEEEENS_12float_e4m3_tENS5_IJlSC_lEEESJ_SK_NS4_8TiledMMAINS4_8MMA_AtomIJNS4_4SM904GMMA31MMA_64x256x32_F32E4M3E4M3_SS_TNILNSO_7ScaleInE1ELSQ_1EEEEEENS4_6LayoutISD_NS5_IJSC_NSA_ILi0EEESU_EEEEENS5_IJNS4_10UnderscoreESX_SX_EEEEENS4_13SM90_TMA_LOADENS4_14ComposedLayoutINS4_7SwizzleILi2ELi4ELi3EEENS4_18smem_ptr_flag_bitsILi8EEENST_INS5_IJNSA_ILi8EEESH_EEENS5_IJSH_SC_EEEEEEEvNS4_8identityENS4_23SM90_TMA_LOAD_MULTICASTES1A_vS1B_EENS_8epilogue10collective18CollectiveEpilogueINS1E_22Sm90TmaWarpSpecializedILi4ELi2ELi16ELb0ELb0EEEJSI_NS5_IJNSA_ILi128EEENSA_ILi32EEEEEESJ_SK_SJ_SK_NS1E_6fusion15FusionCallbacksIS1I_NS1M_13LinCombEltActINS1E_6thread4SiLuESJ_fSJ_fLNS_15FloatRoundStyleE2EEESI_S1L_JEEES10_NS11_INS12_ILi1ELi4ELi3EEES15_NST_INS5_IJS16_S1K_EEENS5_IJS1K_SC_EEEEEEENS4_39AutoVectorizingCopyWithAssumedAlignmentILi128EEENS4_14SM90_TMA_STOREES1Y_S20_NS4_9Copy_AtomIJNS4_17SM90_U32x4_STSM_NENS_6half_tEEEEvEEEvvEEEEvNT_6ParamsE --------------------------
	.section	.nv.info._ZN7cutlass13device_kernelINS_4gemm6kernel13GemmUniversalIN4cute5tupleIJiiiiEEENS1_10collective13CollectiveMmaINS1_37MainloopSm90TmaGmmaWarpSpecializedFP8ILi6ENS5_IJNS4_1CILi2EEENSA_ILi1EEESC_EEENS1_35KernelTmaWarpSpecializedCooperativeEEENS5_IJNSA_ILi256EEESG_NSA_ILi64EEEEEENS_12float_e4m3_tENS5_IJlSC_lEEESJ_SK_NS4_8TiledMMAINS4_8MMA_AtomIJNS4_4SM904GMMA31MMA_64x256x32_F32E4M3E4M3_SS_TNILNSO_7ScaleInE1ELSQ_1EEEEEENS4_6LayoutISD_NS5_IJSC_NSA_ILi0EEESU_EEEEENS5_IJNS4_10UnderscoreESX_SX_EEEEENS4_13SM90_TMA_LOADENS4_14ComposedLayoutINS4_7SwizzleILi2ELi4ELi3EEENS4_18smem_ptr_flag_bitsILi8EEENST_INS5_IJNSA_ILi8EEESH_EEENS5_IJSH_SC_EEEEEEEvNS4_8identityENS4_23SM90_TMA_LOAD_MULTICASTES1A_vS1B_EENS_8epilogue10collective18CollectiveEpilogueINS1E_22Sm90TmaWarpSpecializedILi4ELi2ELi16ELb0ELb0EEEJSI_NS5_IJNSA_ILi128EEENSA_ILi32EEEEEESJ_SK_SJ_SK_NS1E_6fusion15FusionCallbacksIS1I_NS1M_13LinCombEltActINS1E_6thread4SiLuESJ_fSJ_fLNS_15FloatRoundStyleE2EEESI_S1L_JEEES10_NS11_INS12_ILi1ELi4ELi3EEES15_NST_INS5_IJS16_S1K_EEENS5_IJS1K_SC_EEEEEEENS4_39AutoVectorizingCopyWithAssumedAlignmentILi128EEENS4_14SM90_TMA_STOREES1Y_S20_NS4_9Copy_AtomIJNS4_17SM90_U32x4_STSM_NENS_6half_tEEEEvEEEvvEEEEvNT_6ParamsE,"",@"SHT_CUDA_INFO"
	.sectionflags	@""
	.align	4


	//----- nvinfo : EIATTR_CUDA_API_VERSION
	.align		4
        /*0000*/ 	.byte	0x04, 0x37
        /*0002*/ 	.short	(.L_24 - .L_23)
.L_23:
        /*0004*/ 	.word	0x00000082


	//----- nvinfo : EIATTR_KPARAM_INFO
	.align		4
.L_24:
        /*0008*/ 	.byte	0x04, 0x17
        /*000a*/ 	.short	(.L_26 - .L_25)
.L_25:
        /*000c*/ 	.word	0x00000000
        /*0010*/ 	.short	0x0000
        /*0012*/ 	.short	0x0070
        /*0014*/ 	.byte	0x00, 0xf0, 0x01, 0x1c


	//----- nvinfo : EIATTR_SPARSE_MMA_MASK
	.align		4
.L_26:
        /*0018*/ 	.byte	0x03, 0x50
        /*001a*/ 	.short	0x0000


	//----- nvinfo : EIATTR_MAXREG_COUNT
	.align		4
        /*001c*/ 	.byte	0x03, 0x1b
        /*001e*/ 	.short	0x00a8


	//----- nvinfo : EIATTR_NUM_BARRIERS
	.align		4
        /*0020*/ 	.byte	0x02, 0x4c
        /*0022*/ 	.byte	0x02
	.zero		1


	//----- nvinfo : EIATTR_EXTERNS
	.align		4
        /*0024*/ 	.byte	0x04, 0x0f
        /*0026*/ 	.short	(.L_28 - .L_27)


	//   ....[0]....
	.align		4
.L_27:
        /*0028*/ 	.word	index@(__assertfail)


	//----- nvinfo : EIATTR_ANNOTATIONS
	.align		4
.L_28:
        /*002c*/ 	.byte	0x04, 0x55
        /*002e*/ 	.short	(.L_30 - .L_29)


	//   ....[0]....
.L_29:
        /*0030*/ 	.word	0x00000001
        /*0034*/ 	.byte	0x00, 0x0c, 0x00, 0x00, 0x01, 0x00, 0x00, 0x00, 0x00, 0x0d, 0x00, 0x00, 0x01, 0x00, 0x00, 0x00
        /* <DEDUP_REMOVED lines=1540> */
        /*6084*/ 	.byte	0xf0, 0x79, 0x03, 0x00


	//----- nvinfo : EIATTR_MERCURY_ISA_VERSION
	.align		4
.L_30:
        /*6088*/ 	.byte	0x03, 0x5f
        /*608a*/ 	.short	0x0101


	//----- nvinfo : EIATTR_INT_WARP_WIDE_INSTR_OFFSETS
	.align		4
        /*608c*/ 	.byte	0x04, 0x31
        /*608e*/ 	.short	(.L_32 - .L_31)


	//   ....[0]....
.L_31:
        /*6090*/ 	.word	0x00000a70


	//   ....[1]....
        /*6094*/ 	.word	0x00000a80


	//   ....[2]....
        /*6098*/ 	.word	0x00000be0


	//   ....[3]....
        /*609c*/ 	.word	0x0000d7f0


	//----- nvinfo : EIATTR_COOP_GROUP_MASK_REGIDS
	.align		4
.L_32:
        /*60a0*/ 	.byte	0x04, 0x29
        /*60a2*/ 	.short	(.L_34 - .L_33)


	//   ....[0]....
.L_33:
        /*60a4*/ 	.word	0xffffffff


	//   ....[1]....
        /*60a8*/ 	.word	0xffffffff


	//   ....[2]....
        /*60ac*/ 	.word	0xffffffff


	//   ....[3]....
        /*60b0*/ 	.word	0xffffffff


	//   ....[4]....
        /*60b4*/ 	.word	0xffffffff


	//   ....[5]....
        /*60b8*/ 	.word	0xffffffff


	//   ....[6]....
        /*60bc*/ 	.word	0xffffffff


	//----- nvinfo : EIATTR_COOP_GROUP_INSTR_OFFSETS
	.align		4
.L_34:
        /*60c0*/ 	.byte	0x04, 0x28
        /*60c2*/ 	.short	(.L_36 - .L_35)


	//   ....[0]....
.L_35:
        /*60c4*/ 	.word	0x00000060


	//   ....[1]....
        /*60c8*/ 	.word	0x00000090


	//   ....[2]....
        /*60cc*/ 	.word	0x000004e0


	//   ....[3]....
        /*60d0*/ 	.word	0x00000710


	//   ....[4]....
        /*60d4*/ 	.word	0x000008c0


	//   ....[5]....
        /*60d8*/ 	.word	0x00000d90


	//   ....[6]....
        /*60dc*/ 	.word	0x00003030


	//----- nvinfo : EIATTR_REG_RECONFIG
	.align		4
.L_36:
        /*60e0*/ 	.byte	0x01, 0x54
	.zero		2


	//----- nvinfo : EIATTR_SYSCALL_OFFSETS
	.align		4
        /*60e4*/ 	.byte	0x04, 0x46
        /*60e6*/ 	.short	(.L_38 - .L_37)


	//   ....[0]....
.L_37:
        /*60e8*/ 	.word	0x00011720


	//   ....[1]....
        /*60ec*/ 	.word	0x00011860


	//----- nvinfo : EIATTR_MBARRIER_INSTR_OFFSETS
	.align		4
.L_38:
        /*60f0*/ 	.byte	0x04, 0x39
        /*60f2*/ 	.short	(.L_40 - .L_39)


	//   ....[0]....
.L_39:
        /*60f4*/ 	.word	0x00000640
        /*60f8*/ 	.word	0x000000ff
        /*60fc*/ 	.word	0x00000000
        /*6100*/ 	.short	0x0100
        /*6102*/ 	.byte	0x08
	.zero		1


	//   ....[1]....
        /*6104*/ 	.word	0x00000650
        /*6108*/ 	.word	0x000000ff
        /*610c*/ 	.word	0x00000030
        /*6110*/ 	.short	0x0100
        /*6112*/ 	.byte	0x08
	.zero		1


	//   ....[2]....
        /*6114*/ 	.word	0x00000660
        /*6118*/ 	.word	0x000000ff
        /*611c*/ 	.word	0x00000008
        /*6120*/ 	.short	0x0100
        /*6122*/ 	.byte	0x08
	.zero		1


	//   ....[3]....
        /*6124*/ 	.word	0x00000670
        /*6128*/ 	.word	0x000000ff
        /*612c*/ 	.word	0x00000038
        /*6130*/ 	.short	0x0100
        /*6132*/ 	.byte	0x08
	.zero		1


	//   ....[4]....
        /*6134*/ 	.word	0x00000680
        /*6138*/ 	.word	0x000000ff
        /*613c*/ 	.word	0x00000010
        /*6140*/ 	.short	0x0100
        /*6142*/ 	.byte	0x08
	.zero		1


	//   ....[5]....
        /*6144*/ 	.word	0x00000690
        /*6148*/ 	.word	0x000000ff
        /*614c*/ 	.word	0x00000040
        /*6150*/ 	.short	0x0100
        /*6152*/ 	.byte	0x08
	.zero		1


	//   ....[6]....
        /*6154*/ 	.word	0x000006a0
        /*6158*/ 	.word	0x000000ff
        /*615c*/ 	.word	0x00000018
        /*6160*/ 	.short	0x0100
        /*6162*/ 	.byte	0x08
	.zero		1


	//   ....[7]....
        /*6164*/ 	.word	0x000006b0
        /*6168*/ 	.word	0x000000ff
        /*616c*/ 	.word	0x00000048
        /*6170*/ 	.short	0x0100
        /*6172*/ 	.byte	0x08
	.zero		1


	//   ....[8]....
        /*6174*/ 	.word	0x000006c0
        /*6178*/ 	.word	0x000000ff
        /*617c*/ 	.word	0x00000020
        /*6180*/ 	.short	0x0100
        /*6182*/ 	.byte	0x08
	.zero		1


	//   ....[9]....
        /*6184*/ 	.word	0x000006d0
        /*6188*/ 	.word	0x000000ff
        /*618c*/ 	.word	0x00000050
        /*6190*/ 	.short	0x0100
        /*6192*/ 	.byte	0x08
	.zero		1


	//   ....[10]....
        /*6194*/ 	.word	0x000006e0
        /*6198*/ 	.word	0x000000ff
        /*619c*/ 	.word	0x00000028
        /*61a0*/ 	.short	0x0100
        /*61a2*/ 	.byte	0x08
	.zero		1


	//   ....[11]....
        /*61a4*/ 	.word	0x000006f0
        /*61a8*/ 	.word	0x000000ff
        /*61ac*/ 	.word	0x00000058
        /*61b0*/ 	.short	0x0100
        /*61b2*/ 	.byte	0x08
	.zero		1


	//   ....[12]....
        /*61b4*/ 	.word	0x00000820
        /*61b8*/ 	.word	0x000000ff
        /*61bc*/ 	.word	0x00000060
        /*61c0*/ 	.short	0x0100
        /*61c2*/ 	.byte	0x08
	.zero		1


	//   ....[13]....
        /*61c4*/ 	.word	0x00000830
        /*61c8*/ 	.word	0x000000ff
        /*61cc*/ 	.word	0x00000080
        /*61d0*/ 	.short	0x0100
        /*61d2*/ 	.byte	0x08
	.zero		1


	//   ....[14]....
        /*61d4*/ 	.word	0x00000840
        /*61d8*/ 	.word	0x000000ff
        /*61dc*/ 	.word	0x00000068
        /*61e0*/ 	.short	0x0100
        /*61e2*/ 	.byte	0x08
	.zero		1


	//   ....[15]....
        /*61e4*/ 	.word	0x00000850
        /*61e8*/ 	.word	0x000000ff
        /*61ec*/ 	.word	0x00000088
        /*61f0*/ 	.short	0x0100
        /*61f2*/ 	.byte	0x08
	.zero		1


	//   ....[16]....
        /*61f4*/ 	.word	0x00000860
        /*61f8*/ 	.word	0x000000ff
        /*61fc*/ 	.word	0x00000070
        /*6200*/ 	.short	0x0100
        /*6202*/ 	.byte	0x08
	.zero		1


	//   ....[17]....
        /*6204*/ 	.word	0x00000870
        /*6208*/ 	.word	0x000000ff
        /*620c*/ 	.word	0x00000090
        /*6210*/ 	.short	0x0100
        /*6212*/ 	.byte	0x08
	.zero		1


	//   ....[18]....
        /*6214*/ 	.word	0x00000880
        /*6218*/ 	.word	0x000000ff
        /*621c*/ 	.word	0x00000078
        /*6220*/ 	.short	0x0100
        /*6222*/ 	.byte	0x08
	.zero		1


	//   ....[19]....
        /*6224*/ 	.word	0x00000890
        /*6228*/ 	.word	0x000000ff
        /*622c*/ 	.word	0x00000098
        /*6230*/ 	.short	0x0100
        /*6232*/ 	.byte	0x08
	.zero		1


	//   ....[20]....
        /*6234*/ 	.word	0x00000c70
        /*6238*/ 	.word	0x000000ff
        /*623c*/ 	.word	0x000000a0
        /*6240*/ 	.short	0x0100
        /*6242*/ 	.byte	0x06
	.zero		1


	//   ....[21]....
        /*6244*/ 	.word	0x00000d10
        /*6248*/ 	.word	0x000000ff
        /*624c*/ 	.word	0x000000a8
        /*6250*/ 	.short	0x0100
        /*6252*/ 	.byte	0x06
	.zero		1


	//   ....[22]....
        /*6254*/ 	.word	0x00003420
        /*6258*/ 	.word	0x000000ff
        /*625c*/ 	.word	0x00000000
        /*6260*/ 	.short	0x010a
        /*6262*/ 	.byte	0x04
	.zero		1


	//   ....[23]....
        /*6264*/ 	.word	0x00003460
        /*6268*/ 	.word	0x000000ff
        /*626c*/ 	.word	0x00000000
        /*6270*/ 	.short	0x010a
        /*6272*/ 	.byte	0x04
	.zero		1


	//   ....[24]....
        /*6274*/ 	.word	0x00007a20
        /*6278*/ 	.word	0x000000ff
        /*627c*/ 	.word	0x00000000
        /*6280*/ 	.short	0x010a
        /*6282*/ 	.byte	0x06
	.zero		1


	//   ....[25]....
        /*6284*/ 	.word	0x00007a60
        /*6288*/ 	.word	0x000000ff
        /*628c*/ 	.word	0x00000000
        /*6290*/ 	.short	0x010a
        /*6292*/ 	.byte	0x06
	.zero		1


	//   ....[26]....
        /*6294*/ 	.word	0x0000d850
        /*6298*/ 	.word	0x00000004
        /*629c*/ 	.word	0x00000000
        /*62a0*/ 	.short	0x0101
        /*62a2*/ 	.byte	0x3f
	.zero		1


	//   ....[27]....
        /*62a4*/ 	.word	0x000114d0
        /*62a8*/ 	.word	0x00000000
        /*62ac*/ 	.word	0x00000000
        /*62b0*/ 	.short	0x0101
        /*62b2*/ 	.byte	0x3f
	.zero		1


	//   ....[28]....
        /*62b4*/ 	.word	0x00011d30
        /*62b8*/ 	.word	0x00000004
        /*62bc*/ 	.word	0x00000060
        /*62c0*/ 	.short	0x010a
        /*62c2*/ 	.byte	0x3f
	.zero		1


	//   ....[29]....
        /*62c4*/ 	.word	0x00011fe0
        /*62c8*/ 	.word	0x00000004
        /*62cc*/ 	.word	0x00000000
        /*62d0*/ 	.short	0x0101
        /*62d2*/ 	.byte	0x3f
	.zero		1


	//   ....[30]....
        /*62d4*/ 	.word	0x00013f10
        /*62d8*/ 	.word	0x00000004
        /*62dc*/ 	.word	0x00000060
        /*62e0*/ 	.short	0x010a
        /*62e2*/ 	.byte	0x3f
	.zero		1


	//   ....[31]....
        /*62e4*/ 	.word	0x00014190
        /*62e8*/ 	.word	0x00000004
        /*62ec*/ 	.word	0x00000000
        /*62f0*/ 	.short	0x0101
        /*62f2*/ 	.byte	0x3f
	.zero		1


	//   ....[32]....
        /*62f4*/ 	.word	0x00016170
        /*62f8*/ 	.word	0x00000004
        /*62fc*/ 	.word	0x00000060
        /*6300*/ 	.short	0x010a
        /*6302*/ 	.byte	0x3f
	.zero		1


	//   ....[33]....
        /*6304*/ 	.word	0x00016430
        /*6308*/ 	.word	0x00000004
        /*630c*/ 	.word	0x00000000
        /*6310*/ 	.short	0x0101
        /*6312*/ 	.byte	0x3f
	.zero		1


	//   ....[34]....
        /*6314*/ 	.word	0x000182d0
        /*6318*/ 	.word	0x00000004
        /*631c*/ 	.word	0x00000060
        /*6320*/ 	.short	0x010a
        /*6322*/ 	.byte	0x3f
	.zero		1


	//   ....[35]....
        /*6324*/ 	.word	0x00018590
        /*6328*/ 	.word	0x00000004
        /*632c*/ 	.word	0x00000000
        /*6330*/ 	.short	0x0101
        /*6332*/ 	.byte	0x3f
	.zero		1


	//   ....[36]....
        /*6334*/ 	.word	0x0001a570
        /*6338*/ 	.word	0x00000004
        /*633c*/ 	.word	0x00000060
        /*6340*/ 	.short	0x010a
        /*6342*/ 	.byte	0x3f
	.zero		1


	//   ....[37]....
        /*6344*/ 	.word	0x0001a850
        /*6348*/ 	.word	0x00000004
        /*634c*/ 	.word	0x00000000
        /*6350*/ 	.short	0x0101
        /*6352*/ 	.byte	0x3f
	.zero		1


	//   ....[38]....
        /*6354*/ 	.word	0x0001c700
        /*6358*/ 	.word	0x00000004
        /*635c*/ 	.word	0x00000060
        /*6360*/ 	.short	0x010a
        /*6362*/ 	.byte	0x3f
	.zero		1


	//   ....[39]....
        /*6364*/ 	.word	0x0001c9e0
        /*6368*/ 	.word	0x00000004
        /*636c*/ 	.word	0x00000000
        /*6370*/ 	.short	0x0101
        /*6372*/ 	.byte	0x3f
	.zero		1


	//   ....[40]....
        /*6374*/ 	.word	0x0001e9a0
        /*6378*/ 	.word	0x00000004
        /*637c*/ 	.word	0x00000060
        /*6380*/ 	.short	0x010a
        /*6382*/ 	.byte	0x3f
	.zero		1


	//   ....[41]....
        /*6384*/ 	.word	0x0001ec80
        /*6388*/ 	.word	0x00000004
        /*638c*/ 	.word	0x00000000
        /*6390*/ 	.short	0x0101
        /*6392*/ 	.byte	0x3f
	.zero		1


	//   ....[42]....
        /*6394*/ 	.word	0x00020b40
        /*6398*/ 	.word	0x00000004
        /*639c*/ 	.word	0x00000060
        /*63a0*/ 	.short	0x010a
        /*63a2*/ 	.byte	0x3f
	.zero		1


	//   ....[43]....
        /*63a4*/ 	.word	0x00020e20
        /*63a8*/ 	.word	0x00000004
        /*63ac*/ 	.word	0x00000000
        /*63b0*/ 	.short	0x0101
        /*63b2*/ 	.byte	0x3f
	.zero		1


	//   ....[44]....
        /*63b4*/ 	.word	0x00022de0
        /*63b8*/ 	.word	0x00000004
        /*63bc*/ 	.word	0x00000060
        /*63c0*/ 	.short	0x010a
        /*63c2*/ 	.byte	0x3f
	.zero		1


	//   ....[45]....
        /*63c4*/ 	.word	0x000230c0
        /*63c8*/ 	.word	0x00000004
        /*63cc*/ 	.word	0x00000000
        /*63d0*/ 	.short	0x0101
        /*63d2*/ 	.byte	0x3f
	.zero		1


	//   ....[46]....
        /*63d4*/ 	.word	0x00024f80
        /*63d8*/ 	.word	0x00000004
        /*63dc*/ 	.word	0x00000060
        /*63e0*/ 	.short	0x010a
        /*63e2*/ 	.byte	0x3f
	.zero		1


	//   ....[47]....
        /*63e4*/ 	.word	0x00025260
        /*63e8*/ 	.word	0x00000004
        /*63ec*/ 	.word	0x00000000
        /*63f0*/ 	.short	0x0101
        /*63f2*/ 	.byte	0x3f
	.zero		1


	//   ....[48]....
        /*63f4*/ 	.word	0x00027220
        /*63f8*/ 	.word	0x00000004
        /*63fc*/ 	.word	0x00000060
        /*6400*/ 	.short	0x010a
        /*6402*/ 	.byte	0x3f
	.zero		1


	//   ....[49]....
        /*6404*/ 	.word	0x00027500
        /*6408*/ 	.word	0x00000004
        /*640c*/ 	.word	0x00000000
        /*6410*/ 	.short	0x0101
        /*6412*/ 	.byte	0x3f
	.zero		1


	//   ....[50]....
        /*6414*/ 	.word	0x00029440
        /*6418*/ 	.word	0x00000004
        /*641c*/ 	.word	0x00000060
        /*6420*/ 	.short	0x010a
        /*6422*/ 	.byte	0x3f
	.zero		1


	//   ....[51]....
        /*6424*/ 	.word	0x00029720
        /*6428*/ 	.word	0x00000004
        /*642c*/ 	.word	0x00000000
        /*6430*/ 	.short	0x0101
        /*6432*/ 	.byte	0x3f
	.zero		1


	//   ....[52]....
        /*6434*/ 	.word	0x0002b6e0
        /*6438*/ 	.word	0x00000004
        /*643c*/ 	.word	0x00000060
        /*6440*/ 	.short	0x010a
        /*6442*/ 	.byte	0x3f
	.zero		1


	//   ....[53]....
        /*6444*/ 	.word	0x0002b9c0
        /*6448*/ 	.word	0x00000004
        /*644c*/ 	.word	0x00000000
        /*6450*/ 	.short	0x0101
        /*6452*/ 	.byte	0x3f
	.zero		1


	//   ....[54]....
        /*6454*/ 	.word	0x0002d980
        /*6458*/ 	.word	0x00000004
        /*645c*/ 	.word	0x00000060
        /*6460*/ 	.short	0x010a
        /*6462*/ 	.byte	0x3f
	.zero		1


	//   ....[55]....
        /*6464*/ 	.word	0x0002dc60
        /*6468*/ 	.word	0x00000004
        /*646c*/ 	.word	0x00000000
        /*6470*/ 	.short	0x0101
        /*6472*/ 	.byte	0x3f
	.zero		1


	//   ....[56]....
        /*6474*/ 	.word	0x0002fc20
        /*6478*/ 	.word	0x00000004
        /*647c*/ 	.word	0x00000060
        /*6480*/ 	.short	0x010a
        /*6482*/ 	.byte	0x3f
	.zero		1


	//   ....[57]....
        /*6484*/ 	.word	0x0002ff00
        /*6488*/ 	.word	0x00000004
        /*648c*/ 	.word	0x00000000
        /*6490*/ 	.short	0x0101
        /*6492*/ 	.byte	0x3f
	.zero		1


	//   ....[58]....
        /*6494*/ 	.word	0x00031ec0
        /*6498*/ 	.word	0x00000005
        /*649c*/ 	.word	0x00000060
        /*64a0*/ 	.short	0x010a
        /*64a2*/ 	.byte	0x3f
	.zero		1


	//   ....[59]....
        /*64a4*/ 	.word	0x00032150
        /*64a8*/ 	.word	0x00000004
        /*64ac*/ 	.word	0x00000000
        /*64b0*/ 	.short	0x0101
        /*64b2*/ 	.byte	0x3f
	.zero		1


	//   ....[60]....
        /*64b4*/ 	.word	0x00034e60
        /*64b8*/ 	.word	0x000000ff
        /*64bc*/ 	.word	0x000000a8
        /*64c0*/ 	.short	0x010a
        /*64c2*/ 	.byte	0x04
	.zero		1


	//   ....[61]....
        /*64c4*/ 	.word	0x00035280
        /*64c8*/ 	.word	0x000000ff
        /*64cc*/ 	.word	0x00000080
        /*64d0*/ 	.short	0x010a
        /*64d2*/ 	.byte	0x0d
	.zero		1


	//   ....[62]....
        /*64d4*/ 	.word	0x00035370
        /*64d8*/ 	.word	0x000000ff
        /*64dc*/ 	.word	0x00000060
        /*64e0*/ 	.short	0x010b
        /*64e2*/ 	.byte	0x0d
	.zero		1


	//   ....[63]....
        /*64e4*/ 	.word	0x000353d0
        /*64e8*/ 	.word	0x000000ff
        /*64ec*/ 	.word	0x00000000
        /*64f0*/ 	.short	0x0101
        /*64f2*/ 	.byte	0x1e
	.zero		1


	//   ....[64]....
        /*64f4*/ 	.word	0x00035400
        /*64f8*/ 	.word	0x000000ff
        /*64fc*/ 	.word	0x00000088
        /*6500*/ 	.short	0x010a
        /*6502*/ 	.byte	0x0d
	.zero		1


	//   ....[65]....
        /*6504*/ 	.word	0x00035510
        /*6508*/ 	.word	0x000000ff
        /*650c*/ 	.word	0x00000068
        /*6510*/ 	.short	0x010b
        /*6512*/ 	.byte	0x0d
	.zero		1


	//   ....[66]....
        /*6514*/ 	.word	0x00035580
        /*6518*/ 	.word	0x000000ff
        /*651c*/ 	.word	0x00000000
        /*6520*/ 	.short	0x0101
        /*6522*/ 	.byte	0x1d
	.zero		1


	//   ....[67]....
        /*6524*/ 	.word	0x000355b0
        /*6528*/ 	.word	0x000000ff
        /*652c*/ 	.word	0x00000090
        /*6530*/ 	.short	0x010a
        /*6532*/ 	.byte	0x0d
	.zero		1


	//   ....[68]....
        /*6534*/ 	.word	0x000356b0
        /*6538*/ 	.word	0x000000ff
        /*653c*/ 	.word	0x00000070
        /*6540*/ 	.short	0x010b
        /*6542*/ 	.byte	0x0d
	.zero		1


	//   ....[69]....
        /*6544*/ 	.word	0x00035710
        /*6548*/ 	.word	0x000000ff
        /*654c*/ 	.word	0x00000000
        /*6550*/ 	.short	0x0101
        /*6552*/ 	.byte	0x16
	.zero		1


	//   ....[70]....
        /*6554*/ 	.word	0x00035740
        /*6558*/ 	.word	0x000000ff
        /*655c*/ 	.word	0x00000098
        /*6560*/ 	.short	0x010a
        /*6562*/ 	.byte	0x0d
	.zero		1


	//   ....[71]....
        /*6564*/ 	.word	0x00035840
        /*6568*/ 	.word	0x000000ff
        /*656c*/ 	.word	0x00000078
        /*6570*/ 	.short	0x010b
        /*6572*/ 	.byte	0x0d
	.zero		1


	//   ....[72]....
        /*6574*/ 	.word	0x000358b0
        /*6578*/ 	.word	0x000000ff
        /*657c*/ 	.word	0x00000000
        /*6580*/ 	.short	0x0101
        /*6582*/ 	.byte	0x17
	.zero		1


	//   ....[73]....
        /*6584*/ 	.word	0x000358f0
        /*6588*/ 	.word	0x000000ff
        /*658c*/ 	.word	0x00000080
        /*6590*/ 	.short	0x010a
        /*6592*/ 	.byte	0x0d
	.zero		1


	//   ....[74]....
        /*6594*/ 	.word	0x000359e0
        /*6598*/ 	.word	0x000000ff
        /*659c*/ 	.word	0x00000060
        /*65a0*/ 	.short	0x010b
        /*65a2*/ 	.byte	0x0d
	.zero		1


	//   ....[75]....
        /*65a4*/ 	.word	0x00035a20
        /*65a8*/ 	.word	0x000000ff
        /*65ac*/ 	.word	0x00000000
        /*65b0*/ 	.short	0x0101
        /*65b2*/ 	.byte	0x1e
	.zero		1


	//   ....[76]....
        /*65b4*/ 	.word	0x00035a50
        /*65b8*/ 	.word	0x000000ff
        /*65bc*/ 	.word	0x00000088
        /*65c0*/ 	.short	0x010a
        /*65c2*/ 	.byte	0x0d
	.zero		1


	//   ....[77]....
        /*65c4*/ 	.word	0x00035b50
        /*65c8*/ 	.word	0x000000ff
        /*65cc*/ 	.word	0x00000068
        /*65d0*/ 	.short	0x010b
        /*65d2*/ 	.byte	0x0d
	.zero		1


	//   ....[78]....
        /*65d4*/ 	.word	0x00035b90
        /*65d8*/ 	.word	0x000000ff
        /*65dc*/ 	.word	0x00000000
        /*65e0*/ 	.short	0x0101
        /*65e2*/ 	.byte	0x1d
	.zero		1


	//   ....[79]....
        /*65e4*/ 	.word	0x00035bd0
        /*65e8*/ 	.word	0x000000ff
        /*65ec*/ 	.word	0x00000090
        /*65f0*/ 	.short	0x010a
        /*65f2*/ 	.byte	0x0d
	.zero		1


	//   ....[80]....
        /*65f4*/ 	.word	0x00035cc0
        /*65f8*/ 	.word	0x000000ff
        /*65fc*/ 	.word	0x00000070
        /*6600*/ 	.short	0x010b
        /*6602*/ 	.byte	0x0d
	.zero		1


	//   ....[81]....
        /*6604*/ 	.word	0x00035d00
        /*6608*/ 	.word	0x000000ff
        /*660c*/ 	.word	0x00000000
        /*6610*/ 	.short	0x0101
        /*6612*/ 	.byte	0x16
	.zero		1


	//   ....[82]....
        /*6614*/ 	.word	0x00035d30
        /*6618*/ 	.word	0x000000ff
        /*661c*/ 	.word	0x00000098
        /*6620*/ 	.short	0x010a
        /*6622*/ 	.byte	0x0d
	.zero		1


	//   ....[83]....
        /*6624*/ 	.word	0x00035e30
        /*6628*/ 	.word	0x000000ff
        /*662c*/ 	.word	0x00000078
        /*6630*/ 	.short	0x010b
        /*6632*/ 	.byte	0x0d
	.zero		1


	//   ....[84]....
        /*6634*/ 	.word	0x00035e70
        /*6638*/ 	.word	0x000000ff
        /*663c*/ 	.word	0x00000000
        /*6640*/ 	.short	0x0101
        /*6642*/ 	.byte	0x17
	.zero		1


	//   ....[85]....
        /*6644*/ 	.word	0x00035eb0
        /*6648*/ 	.word	0x000000ff
        /*664c*/ 	.word	0x00000080
        /*6650*/ 	.short	0x010a
        /*6652*/ 	.byte	0x0d
	.zero		1


	//   ....[86]....
        /*6654*/ 	.word	0x00035fb0
        /*6658*/ 	.word	0x000000ff
        /*665c*/ 	.word	0x00000060
        /*6660*/ 	.short	0x010b
        /*6662*/ 	.byte	0x0d
	.zero		1


	//   ....[87]....
        /*6664*/ 	.word	0x00035ff0
        /*6668*/ 	.word	0x000000ff
        /*666c*/ 	.word	0x00000000
        /*6670*/ 	.short	0x0101
        /*6672*/ 	.byte	0x1e
	.zero		1


	//   ....[88]....
        /*6674*/ 	.word	0x00036020
        /*6678*/ 	.word	0x000000ff
        /*667c*/ 	.word	0x00000088
        /*6680*/ 	.short	0x010a
        /*6682*/ 	.byte	0x0d
	.zero		1


	//   ....[89]....
        /*6684*/ 	.word	0x00036120
        /*6688*/ 	.word	0x000000ff
        /*668c*/ 	.word	0x00000068
        /*6690*/ 	.short	0x010b
        /*6692*/ 	.byte	0x0d
	.zero		1


	//   ....[90]....
        /*6694*/ 	.word	0x00036160
        /*6698*/ 	.word	0x000000ff
        /*669c*/ 	.word	0x00000000
        /*66a0*/ 	.short	0x0101
        /*66a2*/ 	.byte	0x1d
	.zero		1


	//   ....[91]....
        /*66a4*/ 	.word	0x000361a0
        /*66a8*/ 	.word	0x000000ff
        /*66ac*/ 	.word	0x00000090
        /*66b0*/ 	.short	0x010a
        /*66b2*/ 	.byte	0x0d
	.zero		1


	//   ....[92]....
        /*66b4*/ 	.word	0x000362a0
        /*66b8*/ 	.word	0x000000ff
        /*66bc*/ 	.word	0x00000070
        /*66c0*/ 	.short	0x010b
        /*66c2*/ 	.byte	0x0d
	.zero		1


	//   ....[93]....
        /*66c4*/ 	.word	0x000362e0
        /*66c8*/ 	.word	0x000000ff
        /*66cc*/ 	.word	0x00000000
        /*66d0*/ 	.short	0x0101
        /*66d2*/ 	.byte	0x16
	.zero		1


	//   ....[94]....
        /*66d4*/ 	.word	0x00036310
        /*66d8*/ 	.word	0x000000ff
        /*66dc*/ 	.word	0x00000098
        /*66e0*/ 	.short	0x010a
        /*66e2*/ 	.byte	0x0d
	.zero		1


	//   ....[95]....
        /*66e4*/ 	.word	0x00036410
        /*66e8*/ 	.word	0x000000ff
        /*66ec*/ 	.word	0x00000078
        /*66f0*/ 	.short	0x010b
        /*66f2*/ 	.byte	0x0d
	.zero		1


	//   ....[96]....
        /*66f4*/ 	.word	0x00036450
        /*66f8*/ 	.word	0x000000ff
        /*66fc*/ 	.word	0x00000000
        /*6700*/ 	.short	0x0101
        /*6702*/ 	.byte	0x17
	.zero		1


	//   ....[97]....
        /*6704*/ 	.word	0x00036490
        /*6708*/ 	.word	0x000000ff
        /*670c*/ 	.word	0x00000080
        /*6710*/ 	.short	0x010a
        /*6712*/ 	.byte	0x0d
	.zero		1


	//   ....[98]....
        /*6714*/ 	.word	0x00036590
        /*6718*/ 	.word	0x000000ff
        /*671c*/ 	.word	0x00000060
        /*6720*/ 	.short	0x010b
        /*6722*/ 	.byte	0x0d
	.zero		1


	//   ....[99]....
        /*6724*/ 	.word	0x000365d0
        /*6728*/ 	.word	0x000000ff
        /*672c*/ 	.word	0x00000000
        /*6730*/ 	.short	0x0101
        /*6732*/ 	.byte	0x1e
	.zero		1


	//   ....[100]....
        /*6734*/ 	.word	0x00036600
        /*6738*/ 	.word	0x000000ff
        /*673c*/ 	.word	0x00000088
        /*6740*/ 	.short	0x010a
        /*6742*/ 	.byte	0x0d
	.zero		1


	//   ....[101]....
        /*6744*/ 	.word	0x00036700
        /*6748*/ 	.word	0x000000ff
        /*674c*/ 	.word	0x00000068
        /*6750*/ 	.short	0x010b
        /*6752*/ 	.byte	0x0d
	.zero		1


	//   ....[102]....
        /*6754*/ 	.word	0x00036740
        /*6758*/ 	.word	0x000000ff
        /*675c*/ 	.word	0x00000000
        /*6760*/ 	.short	0x0101
        /*6762*/ 	.byte	0x1d
	.zero		1


	//   ....[103]....
        /*6764*/ 	.word	0x00036780
        /*6768*/ 	.word	0x000000ff
        /*676c*/ 	.word	0x00000090
        /*6770*/ 	.short	0x010a
        /*6772*/ 	.byte	0x0d
	.zero		1


	//   ....[104]....
        /*6774*/ 	.word	0x00036880
        /*6778*/ 	.word	0x000000ff
        /*677c*/ 	.word	0x00000070
        /*6780*/ 	.short	0x010b
        /*6782*/ 	.byte	0x0d
	.zero		1


	//   ....[105]....
        /*6784*/ 	.word	0x000368c0
        /*6788*/ 	.word	0x000000ff
        /*678c*/ 	.word	0x00000000
        /*6790*/ 	.short	0x0101
        /*6792*/ 	.byte	0x16
	.zero		1


	//   ....[106]....
        /*6794*/ 	.word	0x000368f0
        /*6798*/ 	.word	0x000000ff
        /*679c*/ 	.word	0x00000098
        /*67a0*/ 	.short	0x010a
        /*67a2*/ 	.byte	0x0d
	.zero		1


	//   ....[107]....
        /*67a4*/ 	.word	0x000369f0
        /*67a8*/ 	.word	0x000000ff
        /*67ac*/ 	.word	0x00000078
        /*67b0*/ 	.short	0x010b
        /*67b2*/ 	.byte	0x0d
	.zero		1


	//   ....[108]....
        /*67b4*/ 	.word	0x00036a40
        /*67b8*/ 	.word	0x000000ff
        /*67bc*/ 	.word	0x00000000
        /*67c0*/ 	.short	0x0101
        /*67c2*/ 	.byte	0x17
	.zero		1


	//   ....[109]....
        /*67c4*/ 	.word	0x00037160
        /*67c8*/ 	.word	0x00000000
        /*67cc*/ 	.word	0x00000080
        /*67d0*/ 	.short	0x010a
        /*67d2*/ 	.byte	0x3f
	.zero		1


	//   ....[110]....
        /*67d4*/ 	.word	0x000371a0
        /*67d8*/ 	.word	0x00000000
        /*67dc*/ 	.word	0x00000088
        /*67e0*/ 	.short	0x010a
        /*67e2*/ 	.byte	0x3f
	.zero		1


	//   ....[111]....
        /*67e4*/ 	.word	0x000371e0
        /*67e8*/ 	.word	0x00000000
        /*67ec*/ 	.word	0x00000090
        /*67f0*/ 	.short	0x010a
        /*67f2*/ 	.byte	0x3f
	.zero		1


	//   ....[112]....
        /*67f4*/ 	.word	0x00037240
        /*67f8*/ 	.word	0x00000000
        /*67fc*/ 	.word	0x00000098
        /*6800*/ 	.short	0x010a
        /*6802*/ 	.byte	0x3f
	.zero		1


	//   ....[113]....
        /*6804*/ 	.word	0x00037590
        /*6808*/ 	.word	0x0000000c
        /*680c*/ 	.word	0x00000030
        /*6810*/ 	.short	0x010a
        /*6812*/ 	.byte	0x3f
	.zero		1


	//   ....[114]....
        /*6814*/ 	.word	0x000378f0
        /*6818*/ 	.word	0x00000002
        /*681c*/ 	.word	0x000000a8
        /*6820*/ 	.short	0x0101
        /*6822*/ 	.byte	0x3f
	.zero		1


	//   ....[115]....
        /*6824*/ 	.word	0x000380c0
        /*6828*/ 	.word	0x00000004
        /*682c*/ 	.word	0x00000000
        /*6830*/ 	.short	0x010a
        /*6832*/ 	.byte	0x3f
	.zero		1


	//   ....[116]....
        /*6834*/ 	.word	0x00038150
        /*6838*/ 	.word	0x00000003
        /*683c*/ 	.word	0x00000000
        /*6840*/ 	.short	0x010a
        /*6842*/ 	.byte	0x3f
	.zero		1


	//   ....[117]....
        /*6844*/ 	.word	0x000381e0
        /*6848*/ 	.word	0x00000003
        /*684c*/ 	.word	0x00000000
        /*6850*/ 	.short	0x010a
        /*6852*/ 	.byte	0x3f
	.zero		1


	//   ....[118]....
        /*6854*/ 	.word	0x00038270
        /*6858*/ 	.word	0x00000003
        /*685c*/ 	.word	0x00000000
        /*6860*/ 	.short	0x010a
        /*6862*/ 	.byte	0x3f
	.zero		1


	//   ....[119]....
        /*6864*/ 	.word	0x00038300
        /*6868*/ 	.word	0x00000003
        /*686c*/ 	.word	0x00000000
        /*6870*/ 	.short	0x010a
        /*6872*/ 	.byte	0x3f
	.zero		1


	//   ....[120]....
        /*6874*/ 	.word	0x00038390
        /*6878*/ 	.word	0x00000003
        /*687c*/ 	.word	0x00000000
        /*6880*/ 	.short	0x010a
        /*6882*/ 	.byte	0x3f
	.zero		1


	//   ....[121]....
        /*6884*/ 	.word	0x00038400
        /*6888*/ 	.word	0x00000003
        /*688c*/ 	.word	0x00000000
        /*6890*/ 	.short	0x010a
        /*6892*/ 	.byte	0x3f
	.zero		1


	//   ....[122]....
        /*6894*/ 	.word	0x00038460
        /*6898*/ 	.word	0x00000006
        /*689c*/ 	.word	0x00000000
        /*68a0*/ 	.short	0x010a
        /*68a2*/ 	.byte	0x3f
	.zero		1


	//   ....[123]....
        /*68a4*/ 	.word	0x000384b0
        /*68a8*/ 	.word	0x00000004
        /*68ac*/ 	.word	0x00000060
        /*68b0*/ 	.short	0x010a
        /*68b2*/ 	.byte	0x3f
	.zero		1


	//   ....[124]....
        /*68b4*/ 	.word	0x00038500
        /*68b8*/ 	.word	0x00000004
        /*68bc*/ 	.word	0x00000060
        /*68c0*/ 	.short	0x010a
        /*68c2*/ 	.byte	0x3f
	.zero		1


	//   ....[125]....
        /*68c4*/ 	.word	0x00038550
        /*68c8*/ 	.word	0x00000004
        /*68cc*/ 	.word	0x00000060
        /*68d0*/ 	.short	0x010a
        /*68d2*/ 	.byte	0x3f
	.zero		1


	//   ....[126]....
        /*68d4*/ 	.word	0x000385a0
        /*68d8*/ 	.word	0x00000004
        /*68dc*/ 	.word	0x00000060
        /*68e0*/ 	.short	0x010a
        /*68e2*/ 	.byte	0x3f
	.zero		1


	//   ....[127]....
        /*68e4*/ 	.word	0x000385f0
        /*68e8*/ 	.word	0x00000004
        /*68ec*/ 	.word	0x00000060
        /*68f0*/ 	.short	0x010a
        /*68f2*/ 	.byte	0x3f
	.zero		1


	//   ....[128]....
        /*68f4*/ 	.word	0x00038640
        /*68f8*/ 	.word	0x00000004
        /*68fc*/ 	.word	0x00000060
        /*6900*/ 	.short	0x010a
        /*6902*/ 	.byte	0x3f
	.zero		1


	//   ....[129]....
        /*6904*/ 	.word	0x00038690
        /*6908*/ 	.word	0x00000004
        /*690c*/ 	.word	0x00000060
        /*6910*/ 	.short	0x010a
        /*6912*/ 	.byte	0x3f
	.zero		1


	//   ....[130]....
        /*6914*/ 	.word	0x000386e0
        /*6918*/ 	.word	0x00000004
        /*691c*/ 	.word	0x00000060
        /*6920*/ 	.short	0x010a
        /*6922*/ 	.byte	0x3f
	.zero		1


	//   ....[131]....
        /*6924*/ 	.word	0x00038730
        /*6928*/ 	.word	0x00000004
        /*692c*/ 	.word	0x00000060
        /*6930*/ 	.short	0x010a
        /*6932*/ 	.byte	0x3f
	.zero		1


	//   ....[132]....
        /*6934*/ 	.word	0x00038780
        /*6938*/ 	.word	0x00000004
        /*693c*/ 	.word	0x00000060
        /*6940*/ 	.short	0x010a
        /*6942*/ 	.byte	0x3f
	.zero		1


	//   ....[133]....
        /*6944*/ 	.word	0x000387d0
        /*6948*/ 	.word	0x00000004
        /*694c*/ 	.word	0x00000060
        /*6950*/ 	.short	0x010a
        /*6952*/ 	.byte	0x3f
	.zero		1


	//   ....[134]....
        /*6954*/ 	.word	0x00038820
        /*6958*/ 	.word	0x00000004
        /*695c*/ 	.word	0x00000060
        /*6960*/ 	.short	0x010a
        /*6962*/ 	.byte	0x3f
	.zero		1


	//   ....[135]....
        /*6964*/ 	.word	0x00038870
        /*6968*/ 	.word	0x00000004
        /*696c*/ 	.word	0x00000060
        /*6970*/ 	.short	0x010a
        /*6972*/ 	.byte	0x3f
	.zero		1


	//   ....[136]....
        /*6974*/ 	.word	0x000388c0
        /*6978*/ 	.word	0x00000004
        /*697c*/ 	.word	0x00000060
        /*6980*/ 	.short	0x010a
        /*6982*/ 	.byte	0x3f
	.zero		1


	//   ....[137]....
        /*6984*/ 	.word	0x00038910
        /*6988*/ 	.word	0x00000004
        /*698c*/ 	.word	0x00000060
        /*6990*/ 	.short	0x010a
        /*6992*/ 	.byte	0x3f
	.zero		1


	//   ....[138]....
        /*6994*/ 	.word	0x00038960
        /*6998*/ 	.word	0x00000005
        /*699c*/ 	.word	0x00000060
        /*69a0*/ 	.short	0x010a
        /*69a2*/ 	.byte	0x3f
	.zero		1


	//   ....[139]....
        /*69a4*/ 	.word	0x000389c0
        /*69a8*/ 	.word	0x00000005
        /*69ac*/ 	.word	0x000000a8
        /*69b0*/ 	.short	0x010a
        /*69b2*/ 	.byte	0x3f
	.zero		1


	//   ....[140]....
        /*69b4*/ 	.word	0x00038a20
        /*69b8*/ 	.word	0x00000003
        /*69bc*/ 	.word	0x00000080
        /*69c0*/ 	.short	0x010a
        /*69c2*/ 	.byte	0x3f
	.zero		1


	//   ....[141]....
        /*69c4*/ 	.word	0x00038a80
        /*69c8*/ 	.word	0x00000003
        /*69cc*/ 	.word	0x00000088
        /*69d0*/ 	.short	0x010a
        /*69d2*/ 	.byte	0x3f
	.zero		1


	//   ....[142]....
        /*69d4*/ 	.word	0x00038ae0
        /*69d8*/ 	.word	0x00000003
        /*69dc*/ 	.word	0x00000090
        /*69e0*/ 	.short	0x010a
        /*69e2*/ 	.byte	0x3f
	.zero		1


	//   ....[143]....
        /*69e4*/ 	.word	0x00038b40
        /*69e8*/ 	.word	0x00000003
        /*69ec*/ 	.word	0x00000098
        /*69f0*/ 	.short	0x010a
        /*69f2*/ 	.byte	0x3f
	.zero		1


	//   ....[144]....
        /*69f4*/ 	.word	0x00038ba0
        /*69f8*/ 	.word	0x00000004
        /*69fc*/ 	.word	0x00000080
        /*6a00*/ 	.short	0x010a
        /*6a02*/ 	.byte	0x3f
	.zero		1


	//   ....[145]....
        /*6a04*/ 	.word	0x00038c00
        /*6a08*/ 	.word	0x00000004
        /*6a0c*/ 	.word	0x00000088
        /*6a10*/ 	.short	0x010a
        /*6a12*/ 	.byte	0x3f
	.zero		1


	//   ....[146]....
        /*6a14*/ 	.word	0x00038c60
        /*6a18*/ 	.word	0x00000004
        /*6a1c*/ 	.word	0x00000090
        /*6a20*/ 	.short	0x010a
        /*6a22*/ 	.byte	0x3f
	.zero		1


	//   ....[147]....
        /*6a24*/ 	.word	0x00038cc0
        /*6a28*/ 	.word	0x00000004
        /*6a2c*/ 	.word	0x00000098
        /*6a30*/ 	.short	0x010a
        /*6a32*/ 	.byte	0x3f
	.zero		1


	//   ....[148]....
        /*6a34*/ 	.word	0x00038d20
        /*6a38*/ 	.word	0x00000005
        /*6a3c*/ 	.word	0x00000080
        /*6a40*/ 	.short	0x010a
        /*6a42*/ 	.byte	0x3f
	.zero		1


	//   ....[149]....
        /*6a44*/ 	.word	0x00038d80
        /*6a48*/ 	.word	0x00000005
        /*6a4c*/ 	.word	0x00000088
        /*6a50*/ 	.short	0x010a
        /*6a52*/ 	.byte	0x3f
	.zero		1


	//   ....[150]....
        /*6a54*/ 	.word	0x00038de0
        /*6a58*/ 	.word	0x00000005
        /*6a5c*/ 	.word	0x00000090
        /*6a60*/ 	.short	0x010a
        /*6a62*/ 	.byte	0x3f
	.zero		1


	//   ....[151]....
        /*6a64*/ 	.word	0x00038e40
        /*6a68*/ 	.word	0x00000005
        /*6a6c*/ 	.word	0x00000098
        /*6a70*/ 	.short	0x010a
        /*6a72*/ 	.byte	0x3f
	.zero		1


	//   ....[152]....
        /*6a74*/ 	.word	0x00038ea0
        /*6a78*/ 	.word	0x00000002
        /*6a7c*/ 	.word	0x00000080
        /*6a80*/ 	.short	0x010a
        /*6a82*/ 	.byte	0x3f
	.zero		1


	//   ....[153]....
        /*6a84*/ 	.word	0x00038f00
        /*6a88*/ 	.word	0x00000002
        /*6a8c*/ 	.word	0x00000088
        /*6a90*/ 	.short	0x010a
        /*6a92*/ 	.byte	0x3f
	.zero		1


	//   ....[154]....
        /*6a94*/ 	.word	0x00038f60
        /*6a98*/ 	.word	0x00000002
        /*6a9c*/ 	.word	0x00000090
        /*6aa0*/ 	.short	0x010a
        /*6aa2*/ 	.byte	0x3f
	.zero		1


	//   ....[155]....
        /*6aa4*/ 	.word	0x00038fc0
        /*6aa8*/ 	.word	0x00000002
        /*6aac*/ 	.word	0x00000098
        /*6ab0*/ 	.short	0x010a
        /*6ab2*/ 	.byte	0x3f
	.zero		1


	//   ....[156]....
        /*6ab4*/ 	.word	0x00039010
        /*6ab8*/ 	.word	0x00000000
        /*6abc*/ 	.word	0x00000080
        /*6ac0*/ 	.short	0x010a
        /*6ac2*/ 	.byte	0x3f
	.zero		1


	//   ....[157]....
        /*6ac4*/ 	.word	0x00039060
        /*6ac8*/ 	.word	0x00000000
        /*6acc*/ 	.word	0x00000088
        /*6ad0*/ 	.short	0x010a
        /*6ad2*/ 	.byte	0x3f
	.zero		1


	//   ....[158]....
        /*6ad4*/ 	.word	0x000390b0
        /*6ad8*/ 	.word	0x00000000
        /*6adc*/ 	.word	0x00000090
        /*6ae0*/ 	.short	0x010a
        /*6ae2*/ 	.byte	0x3f
	.zero		1


	//   ....[159]....
        /*6ae4*/ 	.word	0x00039180
        /*6ae8*/ 	.word	0x0000000c
        /*6aec*/ 	.word	0x00000030
        /*6af0*/ 	.short	0x010a
        /*6af2*/ 	.byte	0x3f
	.zero		1


	//   ....[160]....
        /*6af4*/ 	.word	0x00039250
        /*6af8*/ 	.word	0x00000004
        /*6afc*/ 	.word	0x00000000
        /*6b00*/ 	.short	0x010a
        /*6b02*/ 	.byte	0x3f
	.zero		1


	//   ....[161]....
        /*6b04*/ 	.word	0x000392a0
        /*6b08*/ 	.word	0x00000003
        /*6b0c*/ 	.word	0x00000000
        /*6b10*/ 	.short	0x010a
        /*6b12*/ 	.byte	0x3f
	.zero		1


	//   ....[162]....
        /*6b14*/ 	.word	0x000392f0
        /*6b18*/ 	.word	0x00000003
        /*6b1c*/ 	.word	0x00000000
        /*6b20*/ 	.short	0x010a
        /*6b22*/ 	.byte	0x3f
	.zero		1


	//   ....[163]....
        /*6b24*/ 	.word	0x00039340
        /*6b28*/ 	.word	0x00000003
        /*6b2c*/ 	.word	0x00000000
        /*6b30*/ 	.short	0x010a
        /*6b32*/ 	.byte	0x3f
	.zero		1


	//   ....[164]....
        /*6b34*/ 	.word	0x00039390
        /*6b38*/ 	.word	0x00000003
        /*6b3c*/ 	.word	0x00000000
        /*6b40*/ 	.short	0x010a
        /*6b42*/ 	.byte	0x3f
	.zero		1


	//----- nvinfo : EIATTR_NUM_MBARRIERS
	.align		4
.L_40:
        /*6b44*/ 	.byte	0x03, 0x38
        /*6b46*/ 	.short	0x0016


	//----- nvinfo : EIATTR_EXIT_INSTR_OFFSETS
	.align		4
        /*6b48*/ 	.byte	0x04, 0x1c
        /*6b4a*/ 	.short	(.L_42 - .L_41)


	//   ....[0]....
.L_41:
        /*6b4c*/ 	.word	0x00000fb0


	//   ....[1]....
        /*6b50*/ 	.word	0x00001760


	//   ....[2]....
        /*6b54*/ 	.word	0x000347c0


	//   ....[3]....
        /*6b58*/ 	.word	0x00034d80


	//   ....[4]....
        /*6b5c*/ 	.word	0x00034df0


	//   ....[5]....
        /*6b60*/ 	.word	0x00037290


	//   ....[6]....
        /*6b64*/ 	.word	0x000383e0


	//----- nvinfo : EIATTR_MAX_THREADS
	.align		4
.L_42:
        /*6b68*/ 	.byte	0x04, 0x05
        /*6b6a*/ 	.short	(.L_44 - .L_43)
.L_43:
        /*6b6c*/ 	.word	0x00000180
        /*6b70*/ 	.word	0x00000001
        /*6b74*/ 	.word	0x00000001


	//----- nvinfo : EIATTR_CRS_STACK_SIZE
	.align		4
.L_44:
        /*6b78*/ 	.byte	0x04, 0x1e
        /*6b7a*/ 	.short	(.L_46 - .L_45)
.L_45:
        /*6b7c*/ 	.word	0x00000000


	//----- nvinfo : EIATTR_CBANK_PARAM_SIZE
	.align		4
.L_46:
        /*6b80*/ 	.byte	0x03, 0x19
        /*6b82*/ 	.short	0x0770


	//----- nvinfo : EIATTR_PARAM_CBANK
	.align		4
        /*6b84*/ 	.byte	0x04, 0x0a
        /*6b86*/ 	.short	(.L_48 - .L_47)
	.align		4
.L_47:
        /*6b88*/ 	.word	index@(.nv.constant0._ZN7cutlass13device_kernelINS_4gemm6kernel13GemmUniversalIN4cute5tupleIJiiiiEEENS1_10collective13CollectiveMmaINS1_37MainloopSm90TmaGmmaWarpSpecializedFP8ILi6ENS5_IJNS4_1CILi2EEENSA_ILi1EEESC_EEENS1_35KernelTmaWarpSpecializedCooperativeEEENS5_IJNSA_ILi256EEESG_NSA_ILi64EEEEEENS_12float_e4m3_tENS5_IJlSC_lEEESJ_SK_NS4_8TiledMMAINS4_8MMA_AtomIJNS4_4SM904GMMA31MMA_64x256x32_F32E4M3E4M3_SS_TNILNSO_7ScaleInE1ELSQ_1EEEEEENS4_6LayoutISD_NS5_IJSC_NSA_ILi0EEESU_EEEEENS5_IJNS4_10UnderscoreESX_SX_EEEEENS4_13SM90_TMA_LOADENS4_14ComposedLayoutINS4_7SwizzleILi2ELi4ELi3EEENS4_18smem_ptr_flag_bitsILi8EEENST_INS5_IJNSA_ILi8EEESH_EEENS5_IJSH_SC_EEEEEEEvNS4_8identityENS4_23SM90_TMA_LOAD_MULTICASTES1A_vS1B_EENS_8epilogue10collective18CollectiveEpilogueINS1E_22Sm90TmaWarpSpecializedILi4ELi2ELi16ELb0ELb0EEEJSI_NS5_IJNSA_ILi128EEENSA_ILi32EEEEEESJ_SK_SJ_SK_NS1E_6fusion15FusionCallbacksIS1I_NS1M_13LinCombEltActINS1E_6thread4SiLuESJ_fSJ_fLNS_15FloatRoundStyleE2EEESI_S1L_JEEES10_NS11_INS12_ILi1ELi4ELi3EEES15_NST_INS5_IJS16_S1K_EEENS5_IJS1K_SC_EEEEEEENS4_39AutoVectorizingCopyWithAssumedAlignmentILi128EEENS4_14SM90_TMA_STOREES1Y_S20_NS4_9Copy_AtomIJNS4_17SM90_U32x4_STSM_NENS_6half_tEEEEvEEEvvEEEEvNT_6ParamsE)
        /*6b8c*/ 	.short	0x0210
        /*6b8e*/ 	.short	0x0770


	//----- nvinfo : EIATTR_SW_WAR
	.align		4
.L_48:
        /*6b90*/ 	.byte	0x04, 0x36
        /*6b92*/ 	.short	(.L_50 - .L_49)
.L_49:
        /*6b94*/ 	.word	0x00000008
.L_50:


//--------------------- .nv.callgraph             --------------------------
	.section	.nv.callgraph,"",@"SHT_CUDA_CALLGRAPH"
	.align	4
	.sectionentsize	8
	.align		4
        /*0000*/ 	.word	0x00000000
	.align		4
        /*0004*/ 	.word	0xffffffff
	.align		4
        /*0008*/ 	.word	index@(_ZN7cutlass13device_kernelINS_4gemm6kernel13GemmUniversalIN4cute5tupleIJiiiiEEENS1_10collective13CollectiveMmaINS1_37MainloopSm90TmaGmmaWarpSpecializedFP8ILi6ENS5_IJNS4_1CILi2EEENSA_ILi1EEESC_EEENS1_35KernelTmaWarpSpecializedCooperativeEEENS5_IJNSA_ILi256EEESG_NSA_ILi64EEEEEENS_12float_e4m3_tENS5_IJlSC_lEEESJ_SK_NS4_8TiledMMAINS4_8MMA_AtomIJNS4_4SM904GMMA31MMA_64x256x32_F32E4M3E4M3_SS_TNILNSO_7ScaleInE1ELSQ_1EEEEEENS4_6LayoutISD_NS5_IJSC_NSA_ILi0EEESU_EEEEENS5_IJNS4_10UnderscoreESX_SX_EEEEENS4_13SM90_TMA_LOADENS4_14ComposedLayoutINS4_7SwizzleILi2ELi4ELi3EEENS4_18smem_ptr_flag_bitsILi8EEENST_INS5_IJNSA_ILi8EEESH_EEENS5_IJSH_SC_EEEEEEEvNS4_8identityENS4_23SM90_TMA_LOAD_MULTICASTES1A_vS1B_EENS_8epilogue10collective18CollectiveEpilogueINS1E_22Sm90TmaWarpSpecializedILi4ELi2ELi16ELb0ELb0EEEJSI_NS5_IJNSA_ILi128EEENSA_ILi32EEEEEESJ_SK_SJ_SK_NS1E_6fusion15FusionCallbacksIS1I_NS1M_13LinCombEltActINS1E_6thread4SiLuESJ_fSJ_fLNS_15FloatRoundStyleE2EEESI_S1L_JEEES10_NS11_INS12_ILi1ELi4ELi3EEES15_NST_INS5_IJS16_S1K_EEENS5_IJS1K_SC_EEEEEEENS4_39AutoVectorizingCopyWithAssumedAlignmentILi128EEENS4_14SM90_TMA_STOREES1Y_S20_NS4_9Copy_AtomIJNS4_17SM90_U32x4_STSM_NENS_6half_tEEEEvEEEvvEEEEvNT_6ParamsE)
	.align		4
        /*000c*/ 	.word	index@(__assertfail)
	.align		4
        /*0010*/ 	.word	0x00000000
	.align		4
        /*0014*/ 	.word	0xfffffffe
	.align		4
        /*0018*/ 	.word	0x00000000
	.align		4
        /*001c*/ 	.word	0xfffffffd
	.align		4
        /*0020*/ 	.word	0x00000000
	.align		4
        /*0024*/ 	.word	0xfffffffc


//--------------------- .nv.constant4             --------------------------
	.section	.nv.constant4,"a",@progbits
	.align	8
	.align		8
.nv.constant4:
        /*0000*/ 	.dword	__assertfail
	.align		8
        /*0008*/ 	.dword	__unnamed_1
	.align		8
        /*0010*/ 	.dword	__unnamed_2
	.align		8
        /*0018*/ 	.dword	_ZN39_INTERNAL_a570df99_4_k_cu_98f0fe07_38854cuda3std3__45__cpo5beginE
	.align		8
        /*0020*/ 	.dword	_ZN39_INTERNAL_a570df99_4_k_cu_98f0fe07_38854cuda3std3__45__cpo3endE
	.align		8
        /*0028*/ 	.dword	_ZN39_INTERNAL_a570df99_4_k_cu_98f0fe07_38854cuda3std3__45__cpo6cbeginE
	.align		8
        /*0030*/ 	.dword	_ZN39_INTERNAL_a570df99_4_k_cu_98f0fe07_38854cuda3std3__45__cpo4cendE
	.align		8
        /*0038*/ 	.dword	_ZN39_INTERNAL_a570df99_4_k_cu_98f0fe07_38854cuda3std3__441_GLOBAL__N__a570df99_4_k_cu_98f0fe07_38856ignoreE
	.align		8
        /*0040*/ 	.dword	_ZN39_INTERNAL_a570df99_4_k_cu_98f0fe07_38854cuda3std3__419piecewise_constructE
	.align		8
        /*0048*/ 	.dword	_ZN39_INTERNAL_a570df99_4_k_cu_98f0fe07_38854cuda3std3__48in_placeE
	.align		8
        /*0050*/ 	.dword	_ZN39_INTERNAL_a570df99_4_k_cu_98f0fe07_38854cuda3std6ranges3__45__cpo4swapE
	.align		8
        /*0058*/ 	.dword	_ZN39_INTERNAL_a570df99_4_k_cu_98f0fe07_38854cuda3std6ranges3__45__cpo9iter_moveE
	.align		8
        /*0060*/ 	.dword	_ZN39_INTERNAL_a570df99_4_k_cu_98f0fe07_38854cute7productE
	.align		8
        /*0068*/ 	.dword	_ZN39_INTERNAL_a570df99_4_k_cu_98f0fe07_38854cute1_E
	.align		8
        /*0070*/ 	.dword	$str$24
	.align		8
        /*0078*/ 	.dword	$str$25


//--------------------- .text._ZN7cutlass13device_kernelINS_4gemm6kernel13GemmUniversalIN4cute5tupleIJiiiiEEENS1_10collective13CollectiveMmaINS1_37MainloopSm90TmaGmmaWarpSpecializedFP8ILi6ENS5_IJNS4_1CILi2EEENSA_ILi1EEESC_EEENS1_35KernelTmaWarpSpecializedCooperativeEEENS5_IJNSA_ILi256EEESG_NSA_ILi64EEEEEENS_12float_e4m3_tENS5_IJlSC_lEEESJ_SK_NS4_8TiledMMAINS4_8MMA_AtomIJNS4_4SM904GMMA31MMA_64x256x32_F32E4M3E4M3_SS_TNILNSO_7ScaleInE1ELSQ_1EEEEEENS4_6LayoutISD_NS5_IJSC_NSA_ILi0EEESU_EEEEENS5_IJNS4_10UnderscoreESX_SX_EEEEENS4_13SM90_TMA_LOADENS4_14ComposedLayoutINS4_7SwizzleILi2ELi4ELi3EEENS4_18smem_ptr_flag_bitsILi8EEENST_INS5_IJNSA_ILi8EEESH_EEENS5_IJSH_SC_EEEEEEEvNS4_8identityENS4_23SM90_TMA_LOAD_MULTICASTES1A_vS1B_EENS_8epilogue10collective18CollectiveEpilogueINS1E_22Sm90TmaWarpSpecializedILi4ELi2ELi16ELb0ELb0EEEJSI_NS5_IJNSA_ILi128EEENSA_ILi32EEEEEESJ_SK_SJ_SK_NS1E_6fusion15FusionCallbacksIS1I_NS1M_13LinCombEltActINS1E_6thread4SiLuESJ_fSJ_fLNS_15FloatRoundStyleE2EEESI_S1L_JEEES10_NS11_INS12_ILi1ELi4ELi3EEES15_NST_INS5_IJS16_S1K_EEENS5_IJS1K_SC_EEEEEEENS4_39AutoVectorizingCopyWithAssumedAlignmentILi128EEENS4_14SM90_TMA_STOREES1Y_S20_NS4_9Copy_AtomIJNS4_17SM90_U32x4_STSM_NENS_6half_tEEEEvEEEvvEEEEvNT_6ParamsE --------------------------
	.section	.text._ZN7cutlass13device_kernelINS_4gemm6kernel13GemmUniversalIN4cute5tupleIJiiiiEEENS1_10collective13CollectiveMmaINS1_37MainloopSm90TmaGmmaWarpSpecializedFP8ILi6ENS5_IJNS4_1CILi2EEENSA_ILi1EEESC_EEENS1_35KernelTmaWarpSpecializedCooperativeEEENS5_IJNSA_ILi256EEESG_NSA_ILi64EEEEEENS_12float_e4m3_tENS5_IJlSC_lEEESJ_SK_NS4_8TiledMMAINS4_8MMA_AtomIJNS4_4SM904GMMA31MMA_64x256x32_F32E4M3E4M3_SS_TNILNSO_7ScaleInE1ELSQ_1EEEEEENS4_6LayoutISD_NS5_IJSC_NSA_ILi0EEESU_EEEEENS5_IJNS4_10UnderscoreESX_SX_EEEEENS4_13SM90_TMA_LOADENS4_14ComposedLayoutINS4_7SwizzleILi2ELi4ELi3EEENS4_18smem_ptr_flag_bitsILi8EEENST_INS5_IJNSA_ILi8EEESH_EEENS5_IJSH_SC_EEEEEEEvNS4_8identityENS4_23SM90_TMA_LOAD_MULTICASTES1A_vS1B_EENS_8epilogue10collective18CollectiveEpilogueINS1E_22Sm90TmaWarpSpecializedILi4ELi2ELi16ELb0ELb0EEEJSI_NS5_IJNSA_ILi128EEENSA_ILi32EEEEEESJ_SK_SJ_SK_NS1E_6fusion15FusionCallbacksIS1I_NS1M_13LinCombEltActINS1E_6thread4SiLuESJ_fSJ_fLNS_15FloatRoundStyleE2EEESI_S1L_JEEES10_NS11_INS12_ILi1ELi4ELi3EEES15_NST_INS5_IJS16_S1K_EEENS5_IJS1K_SC_EEEEEEENS4_39AutoVectorizingCopyWithAssumedAlignmentILi128EEENS4_14SM90_TMA_STOREES1Y_S20_NS4_9Copy_AtomIJNS4_17SM90_U32x4_STSM_NENS_6half_tEEEEvEEEvvEEEEvNT_6ParamsE,"ax",@progbits
	.align	128
.text._ZN7cutlass13device_kernelINS_4gemm6kernel13GemmUniversalIN4cute5tupleIJiiiiEEENS1_10collective13CollectiveMmaINS1_37MainloopSm90TmaGmmaWarpSpecializedFP8ILi6ENS5_IJNS4_1CILi2EEENSA_ILi1EEESC_EEENS1_35KernelTmaWarpSpecializedCooperativeEEENS5_IJNSA_ILi256EEESG_NSA_ILi64EEEEEENS_12float_e4m3_tENS5_IJlSC_lEEESJ_SK_NS4_8TiledMMAINS4_8MMA_AtomIJNS4_4SM904GMMA31MMA_64x256x32_F32E4M3E4M3_SS_TNILNSO_7ScaleInE1ELSQ_1EEEEEENS4_6LayoutISD_NS5_IJSC_NSA_ILi0EEESU_EEEEENS5_IJNS4_10UnderscoreESX_SX_EEEEENS4_13SM90_TMA_LOADENS4_14ComposedLayoutINS4_7SwizzleILi2ELi4ELi3EEENS4_18smem_ptr_flag_bitsILi8EEENST_INS5_IJNSA_ILi8EEESH_EEENS5_IJSH_SC_EEEEEEEvNS4_8identityENS4_23SM90_TMA_LOAD_MULTICASTES1A_vS1B_EENS_8epilogue10collective18CollectiveEpilogueINS1E_22Sm90TmaWarpSpecializedILi4ELi2ELi16ELb0ELb0EEEJSI_NS5_IJNSA_ILi128EEENSA_ILi32EEEEEESJ_SK_SJ_SK_NS1E_6fusion15FusionCallbacksIS1I_NS1M_13LinCombEltActINS1E_6thread4SiLuESJ_fSJ_fLNS_15FloatRoundStyleE2EEESI_S1L_JEEES10_NS11_INS12_ILi1ELi4ELi3EEES15_NST_INS5_IJS16_S1K_EEENS5_IJS1K_SC_EEEEEEENS4_39AutoVectorizingCopyWithAssumedAlignmentILi128EEENS4_14SM90_TMA_STOREES1Y_S20_NS4_9Copy_AtomIJNS4_17SM90_U32x4_STSM_NENS_6half_tEEEEvEEEvvEEEEvNT_6ParamsE:
        .type           _ZN7cutlass13device_kernelINS_4gemm6kernel13GemmUniversalIN4cute5tupleIJiiiiEEENS1_10collective13CollectiveMmaINS1_37MainloopSm90TmaGmmaWarpSpecializedFP8ILi6ENS5_IJNS4_1CILi2EEENSA_ILi1EEESC_EEENS1_35KernelTmaWarpSpecializedCooperativeEEENS5_IJNSA_ILi256EEESG_NSA_ILi64EEEEEENS_12float_e4m3_tENS5_IJlSC_lEEESJ_SK_NS4_8TiledMMAINS4_8MMA_AtomIJNS4_4SM904GMMA31MMA_64x256x32_F32E4M3E4M3_SS_TNILNSO_7ScaleInE1ELSQ_1EEEEEENS4_6LayoutISD_NS5_IJSC_NSA_ILi0EEESU_EEEEENS5_IJNS4_10UnderscoreESX_SX_EEEEENS4_13SM90_TMA_LOADENS4_14ComposedLayoutINS4_7SwizzleILi2ELi4ELi3EEENS4_18smem_ptr_flag_bitsILi8EEENST_INS5_IJNSA_ILi8EEESH_EEENS5_IJSH_SC_EEEEEEEvNS4_8identityENS4_23SM90_TMA_LOAD_MULTICASTES1A_vS1B_EENS_8epilogue10collective18CollectiveEpilogueINS1E_22Sm90TmaWarpSpecializedILi4ELi2ELi16ELb0ELb0EEEJSI_NS5_IJNSA_ILi128EEENSA_ILi32EEEEEESJ_SK_SJ_SK_NS1E_6fusion15FusionCallbacksIS1I_NS1M_13LinCombEltActINS1E_6thread4SiLuESJ_fSJ_fLNS_15FloatRoundStyleE2EEESI_S1L_JEEES10_NS11_INS12_ILi1ELi4ELi3EEES15_NST_INS5_IJS16_S1K_EEENS5_IJS1K_SC_EEEEEEENS4_39AutoVectorizingCopyWithAssumedAlignmentILi128EEENS4_14SM90_TMA_STOREES1Y_S20_NS4_9Copy_AtomIJNS4_17SM90_U32x4_STSM_NENS_6half_tEEEEvEEEvvEEEEvNT_6ParamsE,@function
        .size           _ZN7cutlass13device_kernelINS_4gemm6kernel13GemmUniversalIN4cute5tupleIJiiiiEEENS1_10collective13CollectiveMmaINS1_37MainloopSm90TmaGmmaWarpSpecializedFP8ILi6ENS5_IJNS4_1CILi2EEENSA_ILi1EEESC_EEENS1_35KernelTmaWarpSpecializedCooperativeEEENS5_IJNSA_ILi256EEESG_NSA_ILi64EEEEEENS_12float_e4m3_tENS5_IJlSC_lEEESJ_SK_NS4_8TiledMMAINS4_8MMA_AtomIJNS4_4SM904GMMA31MMA_64x256x32_F32E4M3E4M3_SS_TNILNSO_7ScaleInE1ELSQ_1EEEEEENS4_6LayoutISD_NS5_IJSC_NSA_ILi0EEESU_EEEEENS5_IJNS4_10UnderscoreESX_SX_EEEEENS4_13SM90_TMA_LOADENS4_14ComposedLayoutINS4_7SwizzleILi2ELi4ELi3EEENS4_18smem_ptr_flag_bitsILi8EEENST_INS5_IJNSA_ILi8EEESH_EEENS5_IJSH_SC_EEEEEEEvNS4_8identityENS4_23SM90_TMA_LOAD_MULTICASTES1A_vS1B_EENS_8epilogue10collective18CollectiveEpilogueINS1E_22Sm90TmaWarpSpecializedILi4ELi2ELi16ELb0ELb0EEEJSI_NS5_IJNSA_ILi128EEENSA_ILi32EEEEEESJ_SK_SJ_SK_NS1E_6fusion15FusionCallbacksIS1I_NS1M_13LinCombEltActINS1E_6thread4SiLuESJ_fSJ_fLNS_15FloatRoundStyleE2EEESI_S1L_JEEES10_NS11_INS12_ILi1ELi4ELi3EEES15_NST_INS5_IJS16_S1K_EEENS5_IJS1K_SC_EEEEEEENS4_39AutoVectorizingCopyWithAssumedAlignmentILi128EEENS4_14SM90_TMA_STOREES1Y_S20_NS4_9Copy_AtomIJNS4_17SM90_U32x4_STSM_NENS_6half_tEEEEvEEEvvEEEEvNT_6ParamsE,(.L_x_1197 - _ZN7cutlass13device_kernelINS_4gemm6kernel13GemmUniversalIN4cute5tupleIJiiiiEEENS1_10collective13CollectiveMmaINS1_37MainloopSm90TmaGmmaWarpSpecializedFP8ILi6ENS5_IJNS4_1CILi2EEENSA_ILi1EEESC_EEENS1_35KernelTmaWarpSpecializedCooperativeEEENS5_IJNSA_ILi256EEESG_NSA_ILi64EEEEEENS_12float_e4m3_tENS5_IJlSC_lEEESJ_SK_NS4_8TiledMMAINS4_8MMA_AtomIJNS4_4SM904GMMA31MMA_64x256x32_F32E4M3E4M3_SS_TNILNSO_7ScaleInE1ELSQ_1EEEEEENS4_6LayoutISD_NS5_IJSC_NSA_ILi0EEESU_EEEEENS5_IJNS4_10UnderscoreESX_SX_EEEEENS4_13SM90_TMA_LOADENS4_14ComposedLayoutINS4_7SwizzleILi2ELi4ELi3EEENS4_18smem_ptr_flag_bitsILi8EEENST_INS5_IJNSA_ILi8EEESH_EEENS5_IJSH_SC_EEEEEEEvNS4_8identityENS4_23SM90_TMA_LOAD_MULTICASTES1A_vS1B_EENS_8epilogue10collective18CollectiveEpilogueINS1E_22Sm90TmaWarpSpecializedILi4ELi2ELi16ELb0ELb0EEEJSI_NS5_IJNSA_ILi128EEENSA_ILi32EEEEEESJ_SK_SJ_SK_NS1E_6fusion15FusionCallbacksIS1I_NS1M_13LinCombEltActINS1E_6thread4SiLuESJ_fSJ_fLNS_15FloatRoundStyleE2EEESI_S1L_JEEES10_NS11_INS12_ILi1ELi4ELi3EEES15_NST_INS5_IJS16_S1K_EEENS5_IJS1K_SC_EEEEEEENS4_39AutoVectorizingCopyWithAssumedAlignmentILi128EEENS4_14SM90_TMA_STOREES1Y_S20_NS4_9Copy_AtomIJNS4_17SM90_U32x4_STSM_NENS_6half_tEEEEvEEEvvEEEEvNT_6ParamsE)
        .other          _ZN7cutlass13device_kernelINS_4gemm6kernel13GemmUniversalIN4cute5tupleIJiiiiEEENS1_10collective13CollectiveMmaINS1_37MainloopSm90TmaGmmaWarpSpecializedFP8ILi6ENS5_IJNS4_1CILi2EEENSA_ILi1EEESC_EEENS1_35KernelTmaWarpSpecializedCooperativeEEENS5_IJNSA_ILi256EEESG_NSA_ILi64EEEEEENS_12float_e4m3_tENS5_IJlSC_lEEESJ_SK_NS4_8TiledMMAINS4_8MMA_AtomIJNS4_4SM904GMMA31MMA_64x256x32_F32E4M3E4M3_SS_TNILNSO_7ScaleInE1ELSQ_1EEEEEENS4_6LayoutISD_NS5_IJSC_NSA_ILi0EEESU_EEEEENS5_IJNS4_10UnderscoreESX_SX_EEEEENS4_13SM90_TMA_LOADENS4_14ComposedLayoutINS4_7SwizzleILi2ELi4ELi3EEENS4_18smem_ptr_flag_bitsILi8EEENST_INS5_IJNSA_ILi8EEESH_EEENS5_IJSH_SC_EEEEEEEvNS4_8identityENS4_23SM90_TMA_LOAD_MULTICASTES1A_vS1B_EENS_8epilogue10collective18CollectiveEpilogueINS1E_22Sm90TmaWarpSpecializedILi4ELi2ELi16ELb0ELb0EEEJSI_NS5_IJNSA_ILi128EEENSA_ILi32EEEEEESJ_SK_SJ_SK_NS1E_6fusion15FusionCallbacksIS1I_NS1M_13LinCombEltActINS1E_6thread4SiLuESJ_fSJ_fLNS_15FloatRoundStyleE2EEESI_S1L_JEEES10_NS11_INS12_ILi1ELi4ELi3EEES15_NST_INS5_IJS16_S1K_EEENS5_IJS1K_SC_EEEEEEENS4_39AutoVectorizingCopyWithAssumedAlignmentILi128EEENS4_14SM90_TMA_STOREES1Y_S20_NS4_9Copy_AtomIJNS4_17SM90_U32x4_STSM_NENS_6half_tEEEEvEEEvvEEEEvNT_6ParamsE,@"STO_CUDA_ENTRY STV_DEFAULT"
_ZN7cutlass13device_kernelINS_4gemm6kernel13GemmUniversalIN4cute5tupleIJiiiiEEENS1_10collective13CollectiveMmaINS1_37MainloopSm90TmaGmmaWarpSpecializedFP8ILi6ENS5_IJNS4_1CILi2EEENSA_ILi1EEESC_EEENS1_35KernelTmaWarpSpecializedCooperativeEEENS5_IJNSA_ILi256EEESG_NSA_ILi64EEEEEENS_12float_e4m3_tENS5_IJlSC_lEEESJ_SK_NS4_8TiledMMAINS4_8MMA_AtomIJNS4_4SM904GMMA31MMA_64x256x32_F32E4M3E4M3_SS_TNILNSO_7ScaleInE1ELSQ_1EEEEEENS4_6LayoutISD_NS5_IJSC_NSA_ILi0EEESU_EEEEENS5_IJNS4_10UnderscoreESX_SX_EEEEENS4_13SM90_TMA_LOADENS4_14ComposedLayoutINS4_7SwizzleILi2ELi4ELi3EEENS4_18smem_ptr_flag_bitsILi8EEENST_INS5_IJNSA_ILi8EEESH_EEENS5_IJSH_SC_EEEEEEEvNS4_8identityENS4_23SM90_TMA_LOAD_MULTICASTES1A_vS1B_EENS_8epilogue10collective18CollectiveEpilogueINS1E_22Sm90TmaWarpSpecializedILi4ELi2ELi16ELb0ELb0EEEJSI_NS5_IJNSA_ILi128EEENSA_ILi32EEEEEESJ_SK_SJ_SK_NS1E_6fusion15FusionCallbacksIS1I_NS1M_13LinCombEltActINS1E_6thread4SiLuESJ_fSJ_fLNS_15FloatRoundStyleE2EEESI_S1L_JEEES10_NS11_INS12_ILi1ELi4ELi3EEES15_NST_INS5_IJS16_S1K_EEENS5_IJS1K_SC_EEEEEEENS4_39AutoVectorizingCopyWithAssumedAlignmentILi128EEENS4_14SM90_TMA_STOREES1Y_S20_NS4_9Copy_AtomIJNS4_17SM90_U32x4_STSM_NENS_6half_tEEEEvEEEvvEEEEvNT_6ParamsE:
[----:B------:R-:W1:Y:S02]  /*0000*/  LDC R1, c[0x0][0x28] ;  /* 0x00000a00ff017b82 */ /* 0x000e640000000800 */
[----:B-1----:R-:W-:Y:S01]  /*0010*/  IADD3 R1, R1, -0x8c0, RZ ;  /* 0xfffff74001017810 */ /* 0x002fe20007ffe0ff */
[----:B------:R-:W1:Y:S01]  /*0020*/  S2R R5, SR_TID.X ;  /* 0x0000000000057919 */ /* 0x000e620000002100 */
[----:B------:R-:W-:Y:S01]  /*0030*/  ELECT P0, URZ, PT ;  /* 0x00000000003f782f */ /* 0x000fe20003800000 */
[----:B------:R-:W-:Y:S01]  /*0040*/  BSSY B0, `(.L_x_0) ;  /* 0x000001a000007945 */ /* 0x000fe20003800000 */
[----:B-1----:R-:W-:-:S05]  /*0050*/  SHF.R.U32.HI R0, RZ, 0x5, R5 ;  /* 0x00000005ff007819 */ /* 0x002fca0000011605 */
[----:B------:R-:W1:Y:S02]  /*0060*/  SHFL.IDX PT, R2, R0, RZ, 0x1f ;  /* 0x00001fff00027589 */ /* 0x000e6400000e0000 */
[----:B-1----:R-:W-:Y:S02]  /*0070*/  R2UR UR46, R2 ;  /* 0x00000000022e72ca */ /* 0x002fe400000e0000 */
[----:B------:R-:W-:-:S06]  /*0080*/  SHF.R.U32.HI R2, RZ, 0x7, R5 ;  /* 0x00000007ff027819 */ /* 0x000fcc0000011605 */
[----:B------:R-:W1:Y:S05]  /*0090*/  SHFL.IDX PT, R2, R2, RZ, 0x1f ;  /* 0x00001fff02027589 */ /* 0x000e6a00000e0000 */
[----:B------:R-:W-:Y:S02]  /*00a0*/  USHF.R.S32.HI UR4, URZ, 0x1f, UR46 ;  /* 0x0000001f3f047899 */ /* 0x000fe4000801142e */
[----:B------:R-:W-:Y:S02]  /*00b0*/  ISETP.NE.OR P0, PT, RZ, UR46, !P0 ;  /* 0x0000002eff007c0c */ /* 0x000fe4000c705670 */
[----:B------:R-:W-:-:S04]  /*00c0*/  ULEA.HI UR4, UR4, UR46, URZ, 0x2 ;  /* 0x0000002e04047291 */ /* 0x000fc8000f8f103f */
[----:B------:R-:W-:-:S04]  /*00d0*/  ULOP3.LUT UR4, UR4, 0xfffffffc, URZ, 0xc0, !UPT ;  /* 0xfffffffc04047892 */ /* 0x000fc8000f8ec03f */
[----:B------:R-:W-:-:S03]  /*00e0*/  UIADD3 UR46, UR46, -UR4, URZ ;  /* 0x800000042e2e7290 */ /* 0x000fc6000fffe03f */
[----:B------:R-:W-:Y:S09]  /*00f0*/  @P0 BRA `(.L_x_1) ;  /* 0x0000000000380947 */ /* 0x000ff20003800000 */
[----:B------:R-:W-:Y:S02]  /*0100*/  ULDC.64 UR4, c[0x0][0x198] ;  /* 0x0000660000047ab9 */ /* 0x000fe40000000a00 */
[----:B------:R-:W-:Y:S02]  /*0110*/  UIADD3 UR6, UP0, UR4, 0xf0, URZ ;  /* 0x000000f004067890 */ /* 0x000fe4000ff1e03f */
[----:B------:R-:W-:Y:S02]  /*0120*/  UIADD3 UR8, UP1, UR4, 0x1f0, URZ ;  /* 0x000001f004087890 */ /* 0x000fe4000ff3e03f */
[----:B------:R-:W-:Y:S02]  /*0130*/  UIADD3 UR10, UP2, UR4, 0x3f0, URZ ;  /* 0x000003f0040a7890 */ /* 0x000fe4000ff5e03f */
[----:B------:R-:W-:Y:S02]  /*0140*/  UIADD3 UR4, UP3, UR4, 0x4f0, URZ ;  /* 0x000004f004047890 */ /* 0x000fe4000ff7e03f */
[----:B------:R-:W-:-:S02]  /*0150*/  UIADD3.X UR7, URZ, UR5, URZ, UP0, !UPT ;  /* 0x000000053f077290 */ /* 0x000fc400087fe43f */
[----:B------:R-:W-:Y:S02]  /*0160*/  UIADD3.X UR9, URZ, UR5, URZ, UP1, !UPT ;  /* 0x000000053f097290 */ /* 0x000fe40008ffe43f */
[----:B------:R-:W-:Y:S02]  /*0170*/  UIADD3.X UR11, URZ, UR5, URZ, UP2, !UPT ;  /* 0x000000053f0b7290 */ /* 0x000fe400097fe43f */
[----:B------:R-:W-:-:S03]  /*0180*/  UIADD3.X UR5, URZ, UR5, URZ, UP3, !UPT ;  /* 0x000000053f057290 */ /* 0x000fc60009ffe43f */
[----:B------:R2:W-:Y:S02]  /*0190*/  UTMACCTL.PF [UR6] ;  /* 0x00000000060079b9 */ /* 0x0005e40008040000 */
[----:B------:R2:W-:Y:S02]  /*01a0*/  UTMACCTL.PF [UR8] ;  /* 0x00000000080079b9 */ /* 0x0005e40008040000 */
[----:B------:R2:W-:Y:S02]  /*01b0*/  UTMACCTL.PF [UR10] ;  /* 0x000000000a0079b9 */ /* 0x0005e40008040000 */
[----:B------:R2:W-:Y:S02]  /*01c0*/  UTMACCTL.PF [UR4] ;  /* 0x00000000040079b9 */ /* 0x0005e40008040000 */
[----:B--2---:R-:W-:Y:S01]  /*01d0*/  NOP ;  /* 0x0000000000007918 */ /* 0x004fe20000000000 */
.L_x_1:
[----:B------:R-:W-:Y:S05]  /*01e0*/  BSYNC B0 ;  /* 0x0000000000007941 */ /* 0x000fea0003800000 */
.L_x_0:
[----:B------:R-:W-:Y:S01]  /*01f0*/  ULDC.64 UR8, c[0x0][0x590] ;  /* 0x0001640000087ab9 */ /* 0x000fe20000000a00 */
[----:B-1----:R-:W-:Y:S01]  /*0200*/  R2UR UR6, R2 ;  /* 0x00000000020672ca */ /* 0x002fe200000e0000 */
[----:B------:R-:W-:Y:S01]  /*0210*/  ULDC.64 UR4, c[0x0][0x588] ;  /* 0x0001620000047ab9 */ /* 0x000fe20000000a00 */
[----:B------:R-:W-:Y:S01]  /*0220*/  ISETP.NE.U32.AND P2, PT, RZ, UR8, PT ;  /* 0x00000008ff007c0c */ /* 0x000fe2000bf45070 */
[----:B------:R-:W-:Y:S01]  /*0230*/  ULDC.64 UR56, c[0x0][0x208] ;  /* 0x0000820000387ab9 */ /* 0x000fe20000000a00 */
[----:B------:R-:W-:Y:S02]  /*0240*/  PRMT R4, RZ, 0x7610, R4 ;  /* 0x00007610ff047816 */ /* 0x000fe40000000004 */
[----:B------:R-:W-:-:S13]  /*0250*/  ISETP.NE.AND.EX P1, PT, RZ, UR9, PT, P2 ;  /* 0x00000009ff007c0c */ /* 0x000fda000bf25320 */
[----:B------:R-:W-:Y:S05]  /*0260*/  @P1 BRA `(.L_x_2) ;  /* 0x0000000000441947 */ /* 0x000fea0003800000 */
[----:B------:R-:W-:Y:S02]  /*0270*/  ULDC.64 UR10, c[0x0][0x588] ;  /* 0x00016200000a7ab9 */ /* 0x000fe40000000a00 */
[----:B------:R-:W-:-:S04]  /*0280*/  ISETP.NE.U32.AND P0, PT, RZ, UR10, PT ;  /* 0x0000000aff007c0c */ /* 0x000fc8000bf05070 */
[----:B------:R-:W-:-:S13]  /*0290*/  ISETP.NE.AND.EX P0, PT, RZ, UR11, PT, P0 ;  /* 0x0000000bff007c0c */ /* 0x000fda000bf05300 */
[----:B------:R-:W-:Y:S05]  /*02a0*/  @!P0 BRA `(.L_x_3) ;  /* 0x00000000001c8947 */ /* 0x000fea0003800000 */
[----:B------:R-:W-:Y:S02]  /*02b0*/  MOV R2, UR4 ;  /* 0x0000000400027c02 */ /* 0x000fe40008000f00 */
[----:B------:R-:W-:-:S05]  /*02c0*/  MOV R3, UR5 ;  /* 0x0000000500037c02 */ /* 0x000fca0008000f00 */
[----:B------:R-:W2:Y:S01]  /*02d0*/  LDG.E R2, desc[UR56][R2.64] ;  /* 0x0000003802027981 */ /* 0x000ea2000c1e1900 */
[----:B------:R-:W-:Y:S02]  /*02e0*/  MOV R4, 0x1 ;  /* 0x0000000100047802 */ /* 0x000fe40000000f00 */
[----:B--2---:R-:W-:-:S13]  /*02f0*/  FSETP.NEU.AND P0, PT, R2, RZ, PT ;  /* 0x000000ff0200720b */ /* 0x004fda0003f0d000 */
[----:B------:R-:W-:Y:S01]  /*0300*/  VOTEU.ANY UP0, P0 ;  /* 0x00000000003f7886 */ /* 0x000fe20000000100 */
[----:B------:R-:W-:Y:S05]  /*0310*/  BRA `(.L_x_2) ;  /* 0x0000000000187947 */ /* 0x000fea0003800000 */
.L_x_3:
[----:B------:R-:W-:Y:S01]  /*0320*/  ULDC UR4, c[0x0][0x580] ;  /* 0x0001600000047ab9 */ /* 0x000fe20000000800 */
[----:B------:R-:W-:Y:S01]  /*0330*/  MOV R4, 0x1 ;  /* 0x0000000100047802 */ /* 0x000fe20000000f00 */
[----:B------:R-:W-:Y:S01]  /*0340*/  UMOV UR5, URZ ;  /* 0x0000003f00057c82 */ /* 0x000fe20008000000 */
[----:B------:R-:W-:Y:S01]  /*0350*/  FSETP.NEU.AND P0, PT, RZ, UR4, PT ;  /* 0x00000004ff007c0b */ /* 0x000fe2000bf0d000 */
[----:B------:R-:W-:-:S12]  /*0360*/  UMOV UR4, URZ ;  /* 0x0000003f00047c82 */ /* 0x000fd80008000000 */
[----:B------:R-:W-:-:S05]  /*0370*/  VOTEU.ANY UP0, P0 ;  /* 0x00000000003f7886 */ /* 0x000fca0000000100 */
.L_x_2:
[----:B------:R-:W-:Y:S01]  /*0380*/  ISETP.NE.U32.AND P0, PT, RZ, UR4, PT ;  /* 0x00000004ff007c0c */ /* 0x000fe2000bf05070 */
[----:B------:R-:W-:Y:S01]  /*0390*/  UPLOP3.LUT UP1, UPT, UPT, UPT, UPT, 0x40, 0x0 ;  /* 0x000000000000789c */ /* 0x000fe20003f2e870 */
[----:B------:R-:W-:Y:S02]  /*03a0*/  ISETP.NE.AND.EX P2, PT, RZ, UR9, PT, P2 ;  /* 0x00000009ff007c0c */ /* 0x000fe4000bf45320 */
[----:B------:R-:W-:Y:S01]  /*03b0*/  ISETP.NE.AND.EX P0, PT, RZ, UR5, PT, P0 ;  /* 0x00000005ff007c0c */ /* 0x000fe2000bf05300 */
[----:B------:R-:W-:-:S12]  /*03c0*/  UP2UR UR53, UPR, URZ, 0x2 ;  /* 0x000000023f357883 */ /* 0x000fd80008000000 */
[----:B------:R-:W-:Y:S05]  /*03d0*/  @P0 BRA P2, `(.L_x_4) ;  /* 0x0000000000400947 */ /* 0x000fea0001000000 */
[----:B------:R-:W-:-:S04]  /*03e0*/  ISETP.NE.U32.AND P0, PT, RZ, UR8, PT ;  /* 0x00000008ff007c0c */ /* 0x000fc8000bf05070 */
[----:B------:R-:W-:-:S13]  /*03f0*/  ISETP.NE.AND.EX P0, PT, RZ, UR9, PT, P0 ;  /* 0x00000009ff007c0c */ /* 0x000fda000bf05300 */
[----:B------:R-:W-:Y:S05]  /*0400*/  @!P0 BRA `(.L_x_5) ;  /* 0x00000000002c8947 */ /* 0x000fea0003800000 */
[----:B------:R-:W-:Y:S01]  /*0410*/  PRMT R2, R4, 0x9910, RZ ;  /* 0x0000991004027816 */ /* 0x000fe200000000ff */
[----:B------:R-:W-:Y:S02]  /*0420*/  UISETP.NE.U32.AND UP1, UPT, UR4, URZ, UPT ;  /* 0x0000003f0400728c */ /* 0x000fe4000bf25070 */
[----:B------:R-:W-:Y:S01]  /*0430*/  USEL UR4, URZ, 0xffffffff, UP0 ;  /* 0xffffffff3f047887 */ /* 0x000fe20008000000 */
[----:B------:R-:W-:Y:S01]  /*0440*/  R2UR UR7, R2 ;  /* 0x00000000020772ca */ /* 0x000fe200000e0000 */
[----:B------:R-:W-:-:S12]  /*0450*/  UISETP.NE.AND.EX UP0, UPT, UR5, URZ, UPT, UP1 ;  /* 0x0000003f0500728c */ /* 0x000fd8000bf05310 */
[----:B------:R-:W-:-:S11]  /*0460*/  UISETP.NE.AND UP2, UPT, UR7, URZ, UPT ;  /* 0x0000003f0700728c */ /* 0x000fd6000bf45270 */
[----:B------:R-:W-:-:S04]  /*0470*/  @!UP2 USEL UR4, URZ, 0xffffffff, UP0 ;  /* 0xffffffff3f04a887 */ /* 0x000fc80008000000 */
[----:B------:R-:W-:-:S04]  /*0480*/  ULOP3.LUT UR4, UR4, 0x1, URZ, 0xc0, !UPT ;  /* 0x0000000104047892 */ /* 0x000fc8000f8ec03f */
[----:B------:R-:W-:-:S04]  /*0490*/  UISETP.EQ.U32.AND UP0, UPT, UR4, 0x1, UPT ;  /* 0x000000010400788c */ /* 0x000fc8000bf02070 */
[----:B------:R-:W-:Y:S01]  /*04a0*/  UP2UR UR53, UPR, URZ, 0x1 ;  /* 0x000000013f357883 */ /* 0x000fe20008000000 */
[----:B------:R-:W-:Y:S11]  /*04b0*/  BRA `(.L_x_4) ;  /* 0x0000000000087947 */ /* 0x000ff60003800000 */
.L_x_5:
[----:B------:R-:W-:-:S04]  /*04c0*/  UPLOP3.LUT UP0, UPT, UPT, UPT, UP0, 0x40, 0x0 ;  /* 0x000000000000789c */ /* 0x000fc80003f0e800 */
[----:B------:R-:W-:-:S12]  /*04d0*/  UP2UR UR53, UPR, URZ, 0x1 ;  /* 0x000000013f357883 */ /* 0x000fd80008000000 */
.L_x_4:
[----:B------:R-:W1:Y:S01]  /*04e0*/  SHFL.IDX PT, R2, R0, RZ, 0x1f ;  /* 0x00001fff00027589 */ /* 0x000e6200000e0000 */
[----:B------:R-:W-:Y:S02]  /*04f0*/  UISETP.NE.AND UP0, UPT, UR46, URZ, UPT ;  /* 0x0000003f2e00728c */ /* 0x000fe4000bf05270 */
[----:B------:R-:W-:Y:S02]  /*0500*/  UISETP.NE.AND UP1, UPT, UR6, URZ, UPT ;  /* 0x0000003f0600728c */ /* 0x000fe4000bf25270 */
[----:B------:R-:W-:Y:S02]  /*0510*/  UP2UR UR47, UPR, URZ, 0x1 ;  /* 0x000000013f2f7883 */ /* 0x000fe40008000000 */
[----:B------:R-:W-:Y:S02]  /*0520*/  UISETP.EQ.OR UP0, UPT, UR46, 0x3, !UP0 ;  /* 0x000000032e00788c */ /* 0x000fe4000c702670 */
[----:B------:R-:W-:Y:S02]  /*0530*/  UIADD3 UR9, UR6, -0x1, URZ ;  /* 0xffffffff06097890 */ /* 0x000fe4000fffe03f */
[----:B------:R-:W-:Y:S01]  /*0540*/  UISETP.EQ.AND UP0, UPT, UR6, URZ, UP0 ;  /* 0x0000003f0600728c */ /* 0x000fe20008702270 */
[----:B-1----:R-:W-:-:S13]  /*0550*/  ISETP.NE.AND P0, PT, R2, RZ, PT ;  /* 0x000000ff0200720c */ /* 0x002fda0003f05270 */
[----:B------:R-:W-:Y:S05]  /*0560*/  @P0 BRA `(.L_x_6) ;  /* 0x0000000000680947 */ /* 0x000fea0003800000 */
[----:B------:R-:W1:Y:S01]  /*0570*/  S2UR UR8, SR_CgaCtaId ;  /* 0x00000000000879c3 */ /* 0x000e620000008800 */
[----:B------:R-:W-:Y:S01]  /*0580*/  UMOV UR4, 0x400 ;  /* 0x0000040000047882 */ /* 0x000fe20000000000 */
[----:B------:R-:W-:Y:S01]  /*0590*/  UMOV UR5, 0x1 ;  /* 0x0000000100057882 */ /* 0x000fe20000000000 */
[----:B------:R-:W-:Y:S01]  /*05a0*/  UMOV UR6, 0x4 ;  /* 0x0000000400067882 */ /* 0x000fe20000000000 */
[----:B------:R-:W-:Y:S01]  /*05b0*/  ELECT P0, URZ, PT ;  /* 0x00000000003f782f */ /* 0x000fe20003800000 */
[----:B------:R-:W-:-:S04]  /*05c0*/  UIADD3 UR6, -UR6, 0x100000, URZ ;  /* 0x0010000006067890 */ /* 0x000fc8000fffe13f */
[----:B------:R-:W-:Y:S02]  /*05d0*/  USHF.L.U32 UR7, UR6, 0xb, URZ ;  /* 0x0000000b06077899 */ /* 0x000fe4000800063f */
[----:B------:R-:W-:Y:S02]  /*05e0*/  USHF.L.U32 UR6, UR6, 0x1, URZ ;  /* 0x0000000106067899 */ /* 0x000fe4000800063f */
[----:B-1----:R-:W-:Y:S02]  /*05f0*/  ULEA UR8, UR8, UR4, 0x18 ;  /* 0x0000000408087291 */ /* 0x002fe4000f8ec03f */
[----:B------:R-:W-:-:S04]  /*0600*/  UIADD3 UR4, -UR5, 0x100000, URZ ;  /* 0x0010000005047890 */ /* 0x000fc8000fffe13f */
[----:B------:R-:W-:Y:S02]  /*0610*/  USHF.L.U32 UR5, UR4, 0xb, URZ ;  /* 0x0000000b04057899 */ /* 0x000fe4000800063f */
[----:B------:R-:W-:Y:S01]  /*0620*/  USHF.L.U32 UR4, UR4, 0x1, URZ ;  /* 0x0000000104047899 */ /* 0x000fe2000800063f */
[----:B------:R-:W1:Y:S11]  /*0630*/  FENCE.VIEW.ASYNC.S ;  /* 0x00000000000073c6 */ /* 0x000e760000000000 */
[----:B-1----:R1:W2:Y:S01]  /*0640*/  SYNCS.EXCH.64 URZ, [UR8], UR4 ;  /* 0x00000004083f75b2 */ /* 0x0022a20008000100 */
[----:B------:R1:W3:Y:S01]  /*0650*/  SYNCS.EXCH.64 URZ, [UR8+0x30], UR6 ;  /* 0x00003006083f75b2 */ /* 0x0002e20008000100 */
[----:B------:R1:W4:Y:S01]  /*0660*/  SYNCS.EXCH.64 URZ, [UR8+0x8], UR4 ;  /* 0x00000804083f75b2 */ /* 0x0003220008000100 */
[----:B------:R1:W1:Y:S01]  /*0670*/  SYNCS.EXCH.64 URZ, [UR8+0x38], UR6 ;  /* 0x00003806083f75b2 */ /* 0x0002620008000100 */
        /* <DEDUP_REMOVED lines=8> */
[----:B------:R-:W-:Y:S01]  /*0700*/  NOP ;  /* 0x0000000000007918 */ /* 0x000fe20000000000 */
.L_x_6:
[----:B------:R-:W5:Y:S01]  /*0710*/  SHFL.IDX PT, R3, R0, RZ, 0x1f ;  /* 0x00001fff00037589 */ /* 0x000f6200000e0000 */
[----:B------:R-:W-:Y:S01]  /*0720*/  NOP ;  /* 0x0000000000007918 */ /* 0x000fe20000000000 */
[----:B-----5:R-:W-:-:S13]  /*0730*/  ISETP.NE.AND P0, PT, R3, RZ, PT ;  /* 0x000000ff0300720c */ /* 0x020fda0003f05270 */
[----:B------:R-:W-:Y:S05]  /*0740*/  @P0 BRA `(.L_x_7) ;  /* 0x0000000000580947 */ /* 0x000fea0003800000 */
[----:B-1----:R-:W1:Y:S01]  /*0750*/  S2UR UR5, SR_CgaCtaId ;  /* 0x00000000000579c3 */ /* 0x002e620000008800 */
[----:B------:R-:W-:Y:S01]  /*0760*/  UMOV UR4, 0x400 ;  /* 0x0000040000047882 */ /* 0x000fe20000000000 */
[----:B------:R-:W-:Y:S01]  /*0770*/  UMOV UR6, 0x20 ;  /* 0x0000002000067882 */ /* 0x000fe20000000000 */
[----:B------:R-:W-:Y:S01]  /*0780*/  UMOV UR7, 0x100 ;  /* 0x0000010000077882 */ /* 0x000fe20000000000 */
[----:B------:R-:W-:Y:S01]  /*0790*/  ELECT P0, URZ, PT ;  /* 0x00000000003f782f */ /* 0x000fe20003800000 */
[----:B-1----:R-:W-:Y:S02]  /*07a0*/  ULEA UR8, UR5, UR4, 0x18 ;  /* 0x0000000405087291 */ /* 0x002fe4000f8ec03f */
[----:B------:R-:W-:-:S04]  /*07b0*/  UIADD3 UR4, -UR6, 0x100000, URZ ;  /* 0x0010000006047890 */ /* 0x000fc8000fffe13f */
[----:B------:R-:W-:Y:S02]  /*07c0*/  USHF.L.U32 UR5, UR4, 0xb, URZ ;  /* 0x0000000b04057899 */ /* 0x000fe4000800063f */
[----:B------:R-:W-:Y:S02]  /*07d0*/  USHF.L.U32 UR4, UR4, 0x1, URZ ;  /* 0x0000000104047899 */ /* 0x000fe4000800063f */
[----:B------:R-:W-:-:S04]  /*07e0*/  UIADD3 UR6, -UR7, 0x100000, URZ ;  /* 0x0010000007067890 */ /* 0x000fc8000fffe13f */
[----:B------:R-:W-:Y:S02]  /*07f0*/  USHF.L.U32 UR7, UR6, 0xb, URZ ;  /* 0x0000000b06077899 */ /* 0x000fe4000800063f */
[----:B------:R-:W-:Y:S01]  /*0800*/  USHF.L.U32 UR6, UR6, 0x1, URZ ;  /* 0x0000000106067899 */ /* 0x000fe2000800063f */
[----:B------:R-:W1:Y:S03]  /*0810*/  FENCE.VIEW.ASYNC.S ;  /* 0x00000000000073c6 */ /* 0x000e660000000000 */
[----:B-1----:R1:W1:Y:S08]  /*0820*/  SYNCS.EXCH.64 URZ, [UR8+0x60], UR4 ;  /* 0x00006004083f75b2 */ /* 0x0022700008000100 */
        /* <DEDUP_REMOVED lines=8> */
.L_x_7:
[----:B-1----:R-:W1:Y:S01]  /*08b0*/  S2UR UR8, SR_CTAID.X ;  /* 0x00000000000879c3 */ /* 0x002e620000002500 */
[----:B------:R-:W5:Y:S01]  /*08c0*/  SHFL.IDX PT, R0, R0, RZ, 0x1f ;  /* 0x00001fff00007589 */ /* 0x000f6200000e0000 */
[----:B------:R-:W-:Y:S02]  /*08d0*/  SHF.R.S32.HI R3, RZ, 0x1f, R5 ;  /* 0x0000001fff037819 */ /* 0x000fe40000011405 */
[----:B------:R-:W-:Y:S02]  /*08e0*/  ELECT P0, URZ, PT ;  /* 0x00000000003f782f */ /* 0x000fe40003800000 */
[----:B------:R-:W-:Y:S01]  /*08f0*/  SHF.R.S32.HI R9, RZ, 0x1f, R2 ;  /* 0x0000001fff097819 */ /* 0x000fe20000011402 */
[----:B------:R-:W2:Y:S01]  /*0900*/  S2R R6, SR_CTAID.Y ;  /* 0x0000000000067919 */ /* 0x000ea20000002600 */
[-C--:B------:R-:W-:Y:S01]  /*0910*/  LEA.HI R3, R3, R5.reuse, RZ, 0x7 ;  /* 0x0000000503037211 */ /* 0x080fe200078f38ff */
[----:B------:R-:W-:Y:S01]  /*0920*/  ULDC UR4, c[0x0][0x150] ;  /* 0x0000540000047ab9 */ /* 0x000fe20000000800 */
[----:B------:R-:W-:Y:S01]  /*0930*/  LEA.HI R9, R9, R2, RZ, 0x2 ;  /* 0x0000000209097211 */ /* 0x000fe200078f10ff */
[----:B------:R-:W3:Y:S01]  /*0940*/  LDC R11, c[0x0][0x148] ;  /* 0x00005200ff0b7b82 */ /* 0x000ee20000000800 */
[----:B------:R-:W-:Y:S01]  /*0950*/  LOP3.LUT R3, R3, 0xffffff80, RZ, 0xc0, !PT ;  /* 0xffffff8003037812 */ /* 0x000fe200078ec0ff */
[----:B------:R-:W-:Y:S01]  /*0960*/  NOP ;  /* 0x0000000000007918 */ /* 0x000fe20000000000 */
[----:B------:R-:W-:Y:S01]  /*0970*/  LOP3.LUT R9, R9, 0x3ffffffc, RZ, 0xc0, !PT ;  /* 0x3ffffffc09097812 */ /* 0x000fe200078ec0ff */
[----:B------:R-:W-:Y:S01]  /*0980*/  USEL UR45, URZ, 0x1, !UP0 ;  /* 0x000000013f2d7887 */ /* 0x000fe2000c000000 */
[----:B------:R-:W-:-:S02]  /*0990*/  IADD3 R3, -R3, R5, RZ ;  /* 0x0000000503037210 */ /* 0x000fc40007ffe1ff */
[----:B------:R-:W-:Y:S02]  /*09a0*/  IADD3 R2, R2, -R9, RZ ;  /* 0x8000000902027210 */ /* 0x000fe40007ffe0ff */
[----:B------:R-:W-:-:S04]  /*09b0*/  SHF.R.S32.HI R4, RZ, 0x1f, R3 ;  /* 0x0000001fff047819 */ /* 0x000fc80000011403 */
[----:B------:R-:W-:Y:S02]  /*09c0*/  LEA.HI R4, R4, R3, RZ, 0x3 ;  /* 0x0000000304047211 */ /* 0x000fe400078f18ff */
[----:B-1----:R-:W-:Y:S02]  /*09d0*/  I2FP.F32.U32 R8, UR8 ;  /* 0x0000000800087c45 */ /* 0x002fe40008201000 */
[----:B-----5:R-:W-:Y:S02]  /*09e0*/  ISETP.NE.OR P0, PT, R0, RZ, !P0 ;  /* 0x000000ff0000720c */ /* 0x020fe40004705670 */
[--C-:B------:R-:W-:Y:S01]  /*09f0*/  SHF.R.S32.HI R0, RZ, 0x3, R4.reuse ;  /* 0x00000003ff007819 */ /* 0x100fe20000011404 */
[----:B------:R-:W-:Y:S01]  /*0a00*/  FMUL R8, R8, UR4 ;  /* 0x0000000408087c20 */ /* 0x000fe20008400000 */
[----:B------:R-:W-:Y:S01]  /*0a10*/  SHF.R.S32.HI R5, RZ, 0x1f, R4 ;  /* 0x0000001fff057819 */ /* 0x000fe20000011404 */
[----:B------:R-:W-:Y:S01]  /*0a20*/  ULDC UR4, c[0x0][0x154] ;  /* 0x0000550000047ab9 */ /* 0x000fe20000000800 */
[----:B------:R-:W1:Y:S02]  /*0a30*/  LDC R4, c[0x0][0x144] ;  /* 0x00005100ff047b82 */ /* 0x000e640000000800 */
[----:B------:R-:W-:Y:S01]  /*0a40*/  LEA.HI R5, R5, R0, RZ, 0x2 ;  /* 0x0000000005057211 */ /* 0x000fe200078f10ff */
[----:B------:R-:W5:Y:S03]  /*0a50*/  F2I.U32.TRUNC.NTZ R8, R8 ;  /* 0x0000000800087305 */ /* 0x000f66000020f000 */
[----:B------:R-:W-:Y:S01]  /*0a60*/  LOP3.LUT R5, R5, 0xfffffffc, RZ, 0xc0, !PT ;  /* 0xfffffffc05057812 */ /* 0x000fe200078ec0ff */
[----:B------:R-:W-:Y:S01]  /*0a70*/  VOTEU.ALL UP2, P0 ;  /* 0x00000000003f7886 */ /* 0x000fe20000040000 */
[----:B------:R-:W-:-:S02]  /*0a80*/  VOTEU.ALL UP3, P0 ;  /* 0x00000000003f7886 */ /* 0x000fc40000060000 */
[----:B------:R-:W-:Y:S02]  /*0a90*/  IADD3 R5, R0, -R5, RZ ;  /* 0x8000000500057210 */ /* 0x000fe40007ffe0ff */
[----:B------:R-:W4:Y:S01]  /*0aa0*/  @!UP2 S2UR UR7, SR_CgaCtaId ;  /* 0x000000000007a9c3 */ /* 0x000f220000008800 */
[----:B------:R-:W-:Y:S01]  /*0ab0*/  @!UP2 UMOV UR6, 0x400 ;  /* 0x000004000006a882 */ /* 0x000fe20000000000 */
[----:B------:R-:W-:Y:S02]  /*0ac0*/  LEA R2, R2, R5, 0x2 ;  /* 0x0000000502027211 */ /* 0x000fe400078e10ff */
[----:B--2---:R-:W-:Y:S02]  /*0ad0*/  I2FP.F32.U32 R5, R6 ;  /* 0x0000000600057245 */ /* 0x004fe40000201000 */
[----:B------:R-:W-:Y:S02]  /*0ae0*/  LEA.HI R0, R2, R2, RZ, 0x1 ;  /* 0x0000000202007211 */ /* 0x000fe400078f08ff */
[----:B-----5:R-:W-:Y:S01]  /*0af0*/  IADD3 R9, -R8, RZ, RZ ;  /* 0x000000ff08097210 */ /* 0x020fe20007ffe1ff */
[----:B------:R-:W-:Y:S01]  /*0b00*/  FMUL R8, R5, UR4 ;  /* 0x0000000405087c20 */ /* 0x000fe20008400000 */
[----:B------:R-:W-:Y:S01]  /*0b10*/  LOP3.LUT R5, R0, 0xfffffffe, RZ, 0xc0, !PT ;  /* 0xfffffffe00057812 */ /* 0x000fe200078ec0ff */
[----:B------:R-:W-:-:S02]  /*0b20*/  UMOV UR4, 0x20 ;  /* 0x0000002000047882 */ /* 0x000fc40000000000 */
[----:B-1----:R-:W-:Y:S01]  /*0b30*/  IMAD R0, R4, R9, UR8 ;  /* 0x0000000804007e24 */ /* 0x002fe2000f8e0209 */
[----:B------:R-:W-:Y:S01]  /*0b40*/  IADD3 R5, R2, -R5, RZ ;  /* 0x8000000502057210 */ /* 0x000fe20007ffe0ff */
[----:B------:R-:W1:Y:S01]  /*0b50*/  F2I.U32.TRUNC.NTZ R8, R8 ;  /* 0x0000000800087305 */ /* 0x000e62000020f000 */
[----:B------:R-:W2:Y:S01]  /*0b60*/  LDC R4, c[0x0][0x140] ;  /* 0x00005000ff047b82 */ /* 0x000ea20000000800 */
[----:B------:R-:W-:-:S04]  /*0b70*/  @!UP2 UIADD3 UR4, -UR4, 0x100000, URZ ;  /* 0x001000000404a890 */ /* 0x000fc8000fffe13f */
[----:B------:R-:W-:Y:S02]  /*0b80*/  @!UP2 USHF.L.U32 UR5, UR4, 0xb, URZ ;  /* 0x0000000b0405a899 */ /* 0x000fe4000800063f */
[----:B------:R-:W-:Y:S01]  /*0b90*/  @!UP2 USHF.L.U32 UR4, UR4, 0x1, URZ ;  /* 0x000000010404a899 */ /* 0x000fe2000800063f */
[----:B------:R-:W-:Y:S02]  /*0ba0*/  ISETP.NE.AND P2, PT, R5, R0, PT ;  /* 0x000000000500720c */ /* 0x000fe40003f45270 */
[----:B------:R-:W-:-:S04]  /*0bb0*/  SHF.L.U32 R5, R2, 0x2, RZ ;  /* 0x0000000202057819 */ /* 0x000fc800000006ff */
[----:B------:R-:W-:Y:S01]  /*0bc0*/  LOP3.LUT R10, R2, 0xc, R5, 0x78, !PT ;  /* 0x0000000c020a7812 */ /* 0x000fe200078e7805 */
[----:B----4-:R-:W-:Y:S01]  /*0bd0*/  @!UP2 ULEA UR6, UR7, UR6, 0x18 ;  /* 0x000000060706a291 */ /* 0x010fe2000f8ec03f */
[----:B------:R-:W-:Y:S01]  /*0be0*/  VOTEU.ALL UP2, P0 ;  /* 0x00000000003f7886 */ /* 0x000fe20000040000 */
[----:B------:R-:W-:Y:S02]  /*0bf0*/  LOP3.LUT P0, RZ, R3, 0x7, RZ, 0xc0, !PT ;  /* 0x0000000703ff7812 */ /* 0x000fe4000780c0ff */
[----:B------:R4:W-:Y:S01]  /*0c00*/  STL [R1+0x4a8], R10 ;  /* 0x0004a80a01007387 */ /* 0x0009e20000100800 */
[----:B-1----:R-:W-:Y:S02]  /*0c10*/  IADD3 R12, -R8, RZ, RZ ;  /* 0x000000ff080c7210 */ /* 0x002fe40007ffe1ff */
[C---:B------:R-:W-:Y:S02]  /*0c20*/  @P2 LEA.HI R2, R10.reuse, R10, RZ, 0x1 ;  /* 0x0000000a0a022211 */ /* 0x040fe400078f08ff */
[----:B------:R-:W-:Y:S01]  /*0c30*/  ISETP.LT.U32.AND P0, PT, R10, 0x2, !P0 ;  /* 0x000000020a00780c */ /* 0x000fe20004701070 */
[----:B---3--:R-:W-:Y:S01]  /*0c40*/  IMAD R5, R11, R12, R6 ;  /* 0x0000000c0b057224 */ /* 0x008fe200078e0206 */
[----:B------:R-:W-:Y:S01]  /*0c50*/  @P2 SHF.R.S32.HI R2, RZ, 0x1, R2 ;  /* 0x00000001ff022819 */ /* 0x000fe20000011402 */
[----:B------:R-:W1:Y:S02]  /*0c60*/  FENCE.VIEW.ASYNC.S ;  /* 0x00000000000073c6 */ /* 0x000e640000000000 */
[----:B-1----:R4:W1:Y:S01]  /*0c70*/  @!UP2 SYNCS.EXCH.64 URZ, [UR6+0xa0], UR4 ;  /* 0x0000a004063fa5b2 */ /* 0x0028620008000100 */
[----:B------:R-:W-:Y:S01]  /*0c80*/  SEL R3, RZ, 0x1, !P0 ;  /* 0x00000001ff037807 */ /* 0x000fe20004000000 */
[----:B------:R-:W-:Y:S01]  /*0c90*/  UISETP.EQ.AND UP2, UPT, UR46, 0x2, !UP1 ;  /* 0x000000022e00788c */ /* 0x000fe2000cf42270 */
[----:B------:R-:W-:-:S02]  /*0ca0*/  @P2 ISETP.NE.AND P3, PT, R2, R5, PT ;  /* 0x000000050200220c */ /* 0x000fc40003f65270 */
[----:B------:R-:W-:Y:S01]  /*0cb0*/  MOV R2, 0x1 ;  /* 0x0000000100027802 */ /* 0x000fe20000000f00 */
[----:B------:R-:W-:Y:S01]  /*0cc0*/  USEL UR39, URZ, 0x1, !UP2 ;  /* 0x000000013f277887 */ /* 0x000fe2000d000000 */
[----:B------:R-:W-:Y:S02]  /*0cd0*/  @P2 SEL R2, RZ, 0x1, P3 ;  /* 0x00000001ff022807 */ /* 0x000fe40001800000 */
[----:B--2---:R-:W-:Y:S02]  /*0ce0*/  ISETP.EQ.U32.AND P4, PT, R4, 0x1, PT ;  /* 0x000000010400780c */ /* 0x004fe40003f82070 */
[----:B------:R-:W-:-:S05]  /*0cf0*/  LOP3.LUT R2, R2, R3, RZ, 0xc0, !PT ;  /* 0x0000000302027212 */ /* 0x000fca00078ec0ff */
[----:B------:R4:W-:Y:S01]  /*0d00*/  STL [R1+0x4a0], R2 ;  /* 0x0004a00201007387 */ /* 0x0009e20000100800 */
[----:B------:R4:W2:Y:S01]  /*0d10*/  @!UP3 SYNCS.EXCH.64 URZ, [UR6+0xa8], UR4 ;  /* 0x0000a804063fb5b2 */ /* 0x0008a20008000100 */
[----:B------:R-:W-:Y:S01]  /*0d20*/  UISETP.GE.U32.AND UP3, UPT, UR9, 0x2, UPT ;  /* 0x000000020900788c */ /* 0x000fe2000bf66070 */
[----:B------:R-:W-:-:S03]  /*0d30*/  NOP ;  /* 0x0000000000007918 */ /* 0x000fc60000000000 */
[----:B------:R-:W-:Y:S02]  /*0d40*/  USEL UR39, UR39, 0x2, UP3 ;  /* 0x0000000227277887 */ /* 0x000fe40009800000 */
[----:B------:R-:W-:Y:S01]  /*0d50*/  USEL UR45, UR45, 0x2, UP3 ;  /* 0x000000022d2d7887 */ /* 0x000fe20009800000 */
[----:B-1----:R-:W-:Y:S11]  /*0d60*/  @!P4 BRA `(.L_x_8) ;  /* 0x000000000008c947 */ /* 0x002ff60003800000 */
[----:B--2---:R-:W-:Y:S01]  /*0d70*/  UCGABAR_ARV ;  /* 0x00000000000079c7 */ /* 0x004fe20008000000 */
[----:B------:R-:W-:Y:S05]  /*0d80*/  BRA `(.L_x_9) ;  /* 0x0000000000047947 */ /* 0x000fea0003800000 */
.L_x_8:
[----:B--2---:R-:W-:Y:S01]  /*0d90*/  NOP ;  /* 0x0000000000007918 */ /* 0x004fe20000000000 */
.L_x_9:
[----:B----4-:R-:W1:Y:S01]  /*0da0*/  LDC R2, c[0x0][0x904] ;  /* 0x00024100ff027b82 */ /* 0x010e620000000800 */
[----:B------:R-:W-:Y:S02]  /*0db0*/  MOV R3, RZ ;  /* 0x000000ff00037202 */ /* 0x000fe40000000f00 */
[----:B-1----:R-:W-:Y:S02]  /*0dc0*/  ISETP.NE.AND P2, PT, R2, 0x1, PT ;  /* 0x000000010200780c */ /* 0x002fe40003f45270 */
[----:B------:R-:W-:-:S11]  /*0dd0*/  MOV R2, UR8 ;  /* 0x0000000800027c02 */ /* 0x000fd60008000f00 */
[----:B------:R-:W1:Y:S01]  /*0de0*/  @P2 LDC R5, c[0x0][0x10] ;  /* 0x00000400ff052b82 */ /* 0x000e620000000800 */
[----:B------:R-:W-:Y:S02]  /*0df0*/  @P2 MOV R7, RZ ;  /* 0x000000ff00072202 */ /* 0x000fe40000000f00 */
[----:B------:R-:W-:-:S05]  /*0e00*/  @P2 MOV R13, RZ ;  /* 0x000000ff000d2202 */ /* 0x000fca0000000f00 */
[----:B------:R-:W2:Y:S01]  /*0e10*/  @!P2 LDC R9, c[0x0][0xc] ;  /* 0x00000300ff09ab82 */ /* 0x000ea20000000800 */
[----:B------:R-:W-:Y:S01]  /*0e20*/  ULDC UR4, c[0x0][0xc] ;  /* 0x0000030000047ab9 */ /* 0x000fe20000000800 */
[----:B------:R-:W-:Y:S01]  /*0e30*/  ULDC UR5, c[0x0][0x10] ;  /* 0x0000040000057ab9 */ /* 0x000fe20000000800 */
[----:B------:R-:W-:Y:S01]  /*0e40*/  ULDC UR6, c[0x0][0x14] ;  /* 0x0000050000067ab9 */ /* 0x000fe20000000800 */
[----:B------:R-:W-:-:S04]  /*0e50*/  UIMAD.WIDE.U32 UR4, UR4, UR5, URZ ;  /* 0x00000005040472a5 */ /* 0x000fc8000f8e003f */
[----:B------:R-:W-:Y:S02]  /*0e60*/  UIMAD.WIDE.U32 UR54, UR4, UR6, URZ ;  /* 0x00000006043672a5 */ /* 0x000fe4000f8e003f */
[----:B------:R-:W-:-:S04]  /*0e70*/  UIMAD UR38, UR5, UR6, URZ ;  /* 0x00000006052672a4 */ /* 0x000fc8000f8e023f */
[----:B------:R-:W-:Y:S01]  /*0e80*/  UIADD3 UR38, UR55, UR38, URZ ;  /* 0x0000002637267290 */ /* 0x000fe2000fffe03f */
[----:B-1----:R-:W-:-:S03]  /*0e90*/  @P2 IMAD.WIDE.U32 R4, R5, UR8, R6 ;  /* 0x0000000805042c25 */ /* 0x002fc6000f8e0006 */
[----:B------:R-:W-:Y:S02]  /*0ea0*/  @P2 MOV R19, R4 ;  /* 0x0000000400132202 */ /* 0x000fe40000000f00 */
[----:B------:R-:W-:Y:S01]  /*0eb0*/  @P2 IADD3 R23, R5, R13, RZ ;  /* 0x0000000d05172210 */ /* 0x000fe20007ffe0ff */
[----:B--2---:R-:W-:-:S03]  /*0ec0*/  @!P2 IMAD.WIDE.U32 R2, R6, R9, R2 ;  /* 0x000000090602a225 */ /* 0x004fc600078e0002 */
[----:B------:R-:W-:Y:S02]  /*0ed0*/  @!P2 MOV R19, R2 ;  /* 0x000000020013a202 */ /* 0x000fe40000000f00 */
[----:B------:R-:W-:-:S03]  /*0ee0*/  @!P2 MOV R23, R3 ;  /* 0x000000030017a202 */ /* 0x000fc60000000f00 */
[----:B------:R1:W-:Y:S04]  /*0ef0*/  STL [R1+0x4ac], R19 ;  /* 0x0004ac1301007387 */ /* 0x0003e80000100800 */
[----:B------:R1:W-:Y:S01]  /*0f00*/  STL [R1+0x4b0], R23 ;  /* 0x0004b01701007387 */ /* 0x0003e20000100800 */
[----:B------:R-:W-:Y:S05]  /*0f10*/  @!P4 BRA `(.L_x_10) ;  /* 0x00000000000cc947 */ /* 0x000fea0003800000 */
[----:B------:R-:W-:Y:S01]  /*0f20*/  UCGABAR_WAIT ;  /* 0x0000000000007dc7 */ /* 0x000fe20008000000 */
[----:B------:R-:W-:Y:S01]  /*0f30*/  CCTL.IVALL ;  /* 0x00000000ff00798f */ /* 0x000fe20002000000 */
[----:B------:R-:W-:Y:S05]  /*0f40*/  BRA `(.L_x_11) ;  /* 0x0000000000047947 */ /* 0x000fea0003800000 */
.L_x_10:
[----:B------:R-:W-:Y:S06]  /*0f50*/  BAR.SYNC.DEFER_BLOCKING 0x0 ;  /* 0x0000000000007b1d */ /* 0x000fec0000010000 */
.L_x_11:
[----:B------:R-:W-:Y:S01]  /*0f60*/  PLOP3.LUT P0, PT, PT, PT, UP1, 0x80, 0x0 ;  /* 0x000000000000781c */ /* 0x000fe20003f0f018 */
[----:B------:R-:W2:-:S12]  /*0f70*/  S2UR UR37, SR_CgaCtaId ;  /* 0x00000000002579c3 */ /* 0x000e980000008800 */
[----:B------:R-:W-:Y:S05]  /*0f80*/  @!P0 BRA `(.L_x_12) ;  /* 0x0000033800108947 */ /* 0x000fea0003800000 */
[----:B------:R-:W-:-:S06]  /*0f90*/  UISETP.GT.U32.AND UP0, UPT, UR9, 0x1, UPT ;  /* 0x000000010900788c */ /* 0x000fcc000bf04070 */
[----:B------:R-:W-:-:S13]  /*0fa0*/  PLOP3.LUT P0, PT, PT, PT, UP0, 0x80, 0x0 ;  /* 0x000000000000781c */ /* 0x000fda0003f0f008 */
[----:B--2---:R-:W-:Y:S05]  /*0fb0*/  @P0 EXIT ;  /* 0x000000000000094d */ /* 0x004fea0003800000 */
[----:B------:R-:W-:Y:S01]  /*0fc0*/  PRMT R2, RZ, 0x7610, R2 ;  /* 0x00007610ff027816 */ /* 0x000fe20000000002 */
[----:B------:R-:W-:Y:S01]  /*0fd0*/  ULDC.64 UR4, c[0x0][0x8f8] ;  /* 0x00023e0000047ab9 */ /* 0x000fe20000000a00 */
[----:B------:R-:W-:Y:S01]  /*0fe0*/  UMOV UR41, 0xffffffff ;  /* 0xffffffff00297882 */ /* 0x000fe20000000000 */
[----:B------:R-:W-:Y:S01]  /*0ff0*/  ISETP.GE.U32.AND P0, PT, R19, UR4, PT ;  /* 0x0000000413007c0c */ /* 0x000fe2000bf06070 */
[----:B------:R-:W-:Y:S01]  /*1000*/  UMOV UR43, 0xffffffff ;  /* 0xffffffff002b7882 */ /* 0x000fe20000000000 */
[----:B------:R2:W-:Y:S01]  /*1010*/  STL.S16 [R1+0x4b8], R2 ;  /* 0x0004b80201007387 */ /* 0x0005e20000100600 */
[----:B------:R-:W-:Y:S02]  /*1020*/  MOV R5, 0xffffffff ;  /* 0xffffffff00057802 */ /* 0x000fe40000000f00 */
[----:B------:R-:W-:Y:S02]  /*1030*/  ISETP.GE.U32.AND.EX P0, PT, R23, UR5, PT, P0 ;  /* 0x0000000517007c0c */ /* 0x000fe4000bf06100 */
[----:B------:R-:W-:-:S11]  /*1040*/  PRMT R4, RZ, 0x7610, R4 ;  /* 0x00007610ff047816 */ /* 0x000fd60000000004 */
[----:B--2---:R-:W-:Y:S05]  /*1050*/  @P0 BRA `(.L_x_13) ;  /* 0x0000000400340947 */ /* 0x004fea0003800000 */
[----:B------:R-:W2:Y:S01]  /*1060*/  LDC.64 R14, c[0x0][0x8d0] ;  /* 0x00023400ff0e7b82 */ /* 0x000ea20000000a00 */
[----:B------:R-:W-:Y:S02]  /*1070*/  MOV R2, R19 ;  /* 0x0000001300027202 */ /* 0x000fe40000000f00 */
[----:B------:R-:W-:-:S05]  /*1080*/  MOV R3, R23 ;  /* 0x0000001700037202 */ /* 0x000fca0000000f00 */
[----:B------:R-:W3:Y:S08]  /*1090*/  LDC R10, c[0x0][0x8d8] ;  /* 0x00023600ff0a7b82 */ /* 0x000ef00000000800 */
[----:B------:R-:W4:Y:S01]  /*10a0*/  LDC.64 R16, c[0x0][0x8c8] ;  /* 0x00023200ff107b82 */ /* 0x000f220000000a00 */
[----:B--2---:R-:W-:-:S04]  /*10b0*/  ISETP.NE.U32.AND P0, PT, R14, RZ, PT ;  /* 0x000000ff0e00720c */ /* 0x004fc80003f05070 */
[----:B------:R-:W-:-:S13]  /*10c0*/  ISETP.NE.AND.EX P0, PT, R15, RZ, PT, P0 ;  /* 0x000000ff0f00720c */ /* 0x000fda0003f05300 */
[----:B---34-:R-:W-:Y:S05]  /*10d0*/  @!P0 BRA `(.L_x_14) ;  /* 0x0000000000288947 */ /* 0x018fea0003800000 */
[----:B------:R-:W2:Y:S02]  /*10e0*/  LDC R9, c[0x0][0x8dc] ;  /* 0x00023700ff097b82 */ /* 0x000ea40000000800 */
[----:B--2---:R-:W-:-:S04]  /*10f0*/  IADD3 R9, P0, R19, R9, RZ ;  /* 0x0000000913097210 */ /* 0x004fc80007f1e0ff */
[----:B------:R-:W-:-:S05]  /*1100*/  IADD3.X R13, RZ, R23, RZ, P0, !PT ;  /* 0x00000017ff0d7210 */ /* 0x000fca00007fe4ff */
[----:B------:R-:W-:-:S04]  /*1110*/  IMAD.WIDE.U32 R2, R13, R14, RZ ;  /* 0x0000000e0d027225 */ /* 0x000fc800078e00ff */
[----:B------:R-:W-:-:S04]  /*1120*/  IMAD.WIDE.U32 R4, P0, R9, R15, R2 ;  /* 0x0000000f09047225 */ /* 0x000fc80007800002 */
[----:B------:R-:W-:Y:S01]  /*1130*/  IMAD.WIDE.U32 R2, R9, R14, RZ ;  /* 0x0000000e09027225 */ /* 0x000fe200078e00ff */
[----:B------:R-:W-:Y:S02]  /*1140*/  IADD3.X R9, RZ, RZ, RZ, P0, !PT ;  /* 0x000000ffff097210 */ /* 0x000fe400007fe4ff */
[----:B------:R-:W-:Y:S02]  /*1150*/  MOV R8, R5 ;  /* 0x0000000500087202 */ /* 0x000fe40000000f00 */
[----:B------:R-:W-:-:S05]  /*1160*/  IADD3 RZ, P0, R3, R4, RZ ;  /* 0x0000000403ff7210 */ /* 0x000fca0007f1e0ff */
[----:B------:R-:W-:-:S08]  /*1170*/  IMAD.WIDE.U32.X R2, R13, R15, R8, P0 ;  /* 0x0000000f0d027225 */ /* 0x000fd000000e0408 */
.L_x_14:
[-CC-:B------:R-:W-:Y:S01]  /*1180*/  SHF.R.U64 R22, R2, R10.reuse, R3.reuse ;  /* 0x0000000a02167219 */ /* 0x180fe20000001203 */
[----:B------:R-:W2:Y:S01]  /*1190*/  LDC.64 R20, c[0x0][0x8e8] ;  /* 0x00023a00ff147b82 */ /* 0x000ea20000000a00 */
[----:B------:R-:W-:Y:S01]  /*11a0*/  SHF.R.U32.HI R2, RZ, R10, R3 ;  /* 0x0000000aff027219 */ /* 0x000fe20000011603 */
[----:B------:R-:W-:Y:S01]  /*11b0*/  IMAD R11, R11, R12, R6 ;  /* 0x0000000c0b0b7224 */ /* 0x000fe200078e0206 */
[----:B------:R-:W-:-:S04]  /*11c0*/  IADD3 R5, P0, RZ, -R22, RZ ;  /* 0x80000016ff057210 */ /* 0x000fc80007f1e0ff */
[----:B------:R-:W-:Y:S01]  /*11d0*/  IADD3.X R3, RZ, ~R2, RZ, P0, !PT ;  /* 0x80000002ff037210 */ /* 0x000fe200007fe4ff */
[----:B------:R-:W3:Y:S01]  /*11e0*/  LDC R8, c[0x0][0x8c0] ;  /* 0x00023000ff087b82 */ /* 0x000ee20000000800 */
[----:B------:R-:W-:-:S03]  /*11f0*/  MOV R2, R19 ;  /* 0x0000001300027202 */ /* 0x000fc60000000f00 */
[-C--:B------:R-:W-:Y:S01]  /*1200*/  IMAD R4, R3, R16.reuse, RZ ;  /* 0x0000001003047224 */ /* 0x080fe200078e02ff */
[----:B------:R-:W-:Y:S02]  /*1210*/  MOV R3, R23 ;  /* 0x0000001700037202 */ /* 0x000fe40000000f00 */
[----:B-1----:R-:W-:Y:S01]  /*1220*/  MOV R23, 0x1 ;  /* 0x0000000100177802 */ /* 0x002fe20000000f00 */
[----:B------:R-:W1:Y:S01]  /*1230*/  LDC R14, c[0x0][0x8b0] ;  /* 0x00022c00ff0e7b82 */ /* 0x000e620000000800 */
[----:B------:R-:W-:-:S04]  /*1240*/  IMAD.WIDE.U32 R2, R5, R16, R2 ;  /* 0x0000001005027225 */ /* 0x000fc800078e0002 */
[----:B------:R-:W-:-:S03]  /*1250*/  IMAD R5, R5, R17, R4 ;  /* 0x0000001105057224 */ /* 0x000fc600078e0204 */
[----:B------:R-:W4:Y:S01]  /*1260*/  LDC R18, c[0x0][0x900] ;  /* 0x00024000ff127b82 */ /* 0x000f220000000800 */
[----:B--2---:R-:W-:Y:S02]  /*1270*/  ISETP.NE.U32.AND P0, PT, R20, RZ, PT ;  /* 0x000000ff1400720c */ /* 0x004fe40003f05070 */
[----:B------:R-:W-:Y:S02]  /*1280*/  IADD3 R3, R3, R5, RZ ;  /* 0x0000000503037210 */ /* 0x000fe40007ffe0ff */
[----:B------:R-:W-:Y:S02]  /*1290*/  ISETP.NE.AND.EX P0, PT, R21, RZ, PT, P0 ;  /* 0x000000ff1500720c */ /* 0x000fe40003f05300 */
[----:B------:R-:W-:Y:S01]  /*12a0*/  MOV R5, 0xffffffff ;  /* 0xffffffff00057802 */ /* 0x000fe20000000f00 */
[----:B------:R-:W2:Y:S01]  /*12b0*/  LDC R13, c[0x0][0x8a8] ;  /* 0x00022a00ff0d7b82 */ /* 0x000ea20000000800 */
[-CC-:B---3--:R-:W-:Y:S02]  /*12c0*/  SHF.R.U64 R10, R2, R8.reuse, R3.reuse ;  /* 0x00000008020a7219 */ /* 0x188fe40000001203 */
[----:B------:R-:W-:-:S05]  /*12d0*/  SHF.R.U32.HI R3, RZ, R8, R3 ;  /* 0x00000008ff037219 */ /* 0x000fca0000011603 */
[----:B------:R-:W3:Y:S01]  /*12e0*/  LDC R15, c[0x0][0x8f0] ;  /* 0x00023c00ff0f7b82 */ /* 0x000ee20000000800 */
[-CC-:B-1----:R-:W-:Y:S02]  /*12f0*/  SHF.R.U64 R19, R10, R14.reuse, R3.reuse ;  /* 0x0000000e0a137219 */ /* 0x182fe40000001203 */
[----:B------:R-:W-:-:S05]  /*1300*/  SHF.R.U32.HI R3, RZ, R14, R3 ;  /* 0x0000000eff037219 */ /* 0x000fca0000011603 */
[----:B------:R-:W1:Y:S01]  /*1310*/  LDC R17, c[0x0][0x8e0] ;  /* 0x00023800ff117b82 */ /* 0x000e620000000800 */
[-C--:B----4-:R-:W-:Y:S02]  /*1320*/  SHF.L.U32 R2, R5, R18.reuse, RZ ;  /* 0x0000001205027219 */ /* 0x090fe400000006ff */
[--C-:B------:R-:W-:Y:S02]  /*1330*/  SHF.R.U64 R12, R19, R18, R3.reuse ;  /* 0x00000012130c7219 */ /* 0x100fe40000001203 */
[----:B------:R-:W-:Y:S02]  /*1340*/  LOP3.LUT R8, RZ, R2, RZ, 0x33, !PT ;  /* 0x00000002ff087212 */ /* 0x000fe400078e33ff */
[----:B------:R-:W-:Y:S01]  /*1350*/  SHF.R.U32.HI R3, RZ, R18, R3 ;  /* 0x00000012ff037219 */ /* 0x000fe20000011603 */
[----:B------:R-:W4:Y:S01]  /*1360*/  LDC R16, c[0x0][0x8b8] ;  /* 0x00022e00ff107b82 */ /* 0x000f220000000800 */
[----:B------:R-:W-:Y:S01]  /*1370*/  MOV R2, R12 ;  /* 0x0000000c00027202 */ /* 0x000fe20000000f00 */
[----:B------:R-:W-:Y:S06]  /*1380*/  @!P0 BRA `(.L_x_15) ;  /* 0x0000000000288947 */ /* 0x000fec0003800000 */
[----:B------:R-:W5:Y:S02]  /*1390*/  LDC R7, c[0x0][0x8f4] ;  /* 0x00023d00ff077b82 */ /* 0x000f640000000800 */
[----:B-----5:R-:W-:-:S04]  /*13a0*/  IADD3 R7, P0, R12, R7, RZ ;  /* 0x000000070c077210 */ /* 0x020fc80007f1e0ff */
        /* <DEDUP_REMOVED lines=8> */
.L_x_15:
[----:B---3--:R-:W-:Y:S02]  /*1430*/  SHF.R.U64 R4, R2, R15, R3 ;  /* 0x0000000f02047219 */ /* 0x008fe40000001203 */
[----:B------:R-:W-:Y:S02]  /*1440*/  SHF.L.U32 R2, R23, R18, RZ ;  /* 0x0000001217027219 */ /* 0x000fe400000006ff */
[----:B------:R-:W-:Y:S02]  /*1450*/  LOP3.LUT R3, R19, R8, RZ, 0xc0, !PT ;  /* 0x0000000813037212 */ /* 0x000fe400078ec0ff */
[----:B--2---:R-:W-:Y:S02]  /*1460*/  IADD3 R5, R13, -0x1, RZ ;  /* 0xffffffff0d057810 */ /* 0x004fe40007ffe0ff */
[----:B------:R-:W-:Y:S01]  /*1470*/  IADD3 R6, -R4, RZ, RZ ;  /* 0x000000ff04067210 */ /* 0x000fe20007ffe1ff */
[----:B------:R-:W-:Y:S01]  /*1480*/  IMAD R3, R2, R4, R3 ;  /* 0x0000000402037224 */ /* 0x000fe200078e0203 */
[----:B------:R-:W-:-:S02]  /*1490*/  SEL R0, R0, R11, !P2 ;  /* 0x0000000b00007207 */ /* 0x000fc40005000000 */
[----:B------:R-:W-:Y:S01]  /*14a0*/  LOP3.LUT R5, R10, R5, RZ, 0xc0, !PT ;  /* 0x000000050a057212 */ /* 0x000fe200078ec0ff */
[----:B-1----:R-:W-:Y:S01]  /*14b0*/  IMAD R2, R6, R17, R12 ;  /* 0x0000001106027224 */ /* 0x002fe200078e020c */
[----:B------:R-:W-:Y:S01]  /*14c0*/  R2UR UR43, R22 ;  /* 0x00000000162b72ca */ /* 0x000fe200000e0000 */
[----:B----4-:R-:W-:Y:S01]  /*14d0*/  IMAD R0, R3, R16, R0 ;  /* 0x0000001003007224 */ /* 0x010fe200078e0200 */
[----:B------:R-:W-:Y:S01]  /*14e0*/  MOV R4, 0x1 ;  /* 0x0000000100047802 */ /* 0x000fe20000000f00 */
[----:B------:R-:W-:-:S05]  /*14f0*/  IMAD R5, R2, R13, R5 ;  /* 0x0000000d02057224 */ /* 0x000fca00078e0205 */
[----:B------:R-:W-:Y:S02]  /*1500*/  SEL R2, R5, R0, !P2 ;  /* 0x0000000005027207 */ /* 0x000fe40005000000 */
[----:B------:R-:W-:Y:S02]  /*1510*/  SEL R5, R0, R5, !P2 ;  /* 0x0000000500057207 */ /* 0x000fe40005000000 */
[----:B------:R-:W-:-:S15]  /*1520*/  R2UR UR41, R2 ;  /* 0x00000000022972ca */ /* 0x000fde00000e0000 */
.L_x_13:
[----:B------:R-:W-:-:S08]  /*1530*/  NOP ;  /* 0x0000000000007918 */ /* 0x000fd00000000000 */
[----:B------:R-:W2:Y:S02]  /*1540*/  USETMAXREG.TRY_ALLOC.CTAPOOL UP0, 0xf0 ;  /* 0x000000f0000079c8 */ /* 0x000ea40008000600 */
[----:B--2---:R-:W-:-:S13]  /*1550*/  PLOP3.LUT P0, PT, PT, PT, UP0, 0x80, 0x0 ;  /* 0x000000000000781c */ /* 0x004fda0003f0f008 */
[----:B------:R-:W-:Y:S05]  /*1560*/  @!P0 BRA `(.L_x_13) ;  /* 0xfffffffc00f08947 */ /* 0x000fea000383ffff */
[----:B------:R-:W-:Y:S02]  /*1570*/  ULDC.64 UR4, c[0x0][0x590] ;  /* 0x0001640000047ab9 */ /* 0x000fe40000000a00 */
[----:B------:R-:W-:-:S04]  /*1580*/  ISETP.NE.U32.AND P0, PT, RZ, UR4, PT ;  /* 0x00000004ff007c0c */ /* 0x000fc8000bf05070 */
[----:B------:R-:W-:-:S13]  /*1590*/  ISETP.NE.AND.EX P0, PT, RZ, UR5, PT, P0 ;  /* 0x00000005ff007c0c */ /* 0x000fda000bf05300 */
[----:B------:R-:W-:Y:S05]  /*15a0*/  @P0 BRA `(.L_x_16) ;  /* 0x0000000000340947 */ /* 0x000fea0003800000 */
[----:B------:R-:W-:Y:S02]  /*15b0*/  ULDC.64 UR4, c[0x0][0x588] ;  /* 0x0001620000047ab9 */ /* 0x000fe40000000a00 */
[----:B------:R-:W-:-:S04]  /*15c0*/  ISETP.NE.U32.AND P0, PT, RZ, UR4, PT ;  /* 0x00000004ff007c0c */ /* 0x000fc8000bf05070 */
[----:B------:R-:W-:-:S13]  /*15d0*/  ISETP.NE.AND.EX P0, PT, RZ, UR5, PT, P0 ;  /* 0x00000005ff007c0c */ /* 0x000fda000bf05300 */
[----:B------:R-:W-:Y:S05]  /*15e0*/  @!P0 BRA `(.L_x_17) ;  /* 0x0000000000148947 */ /* 0x000fea0003800000 */
[----:B------:R-:W2:Y:S02]  /*15f0*/  LDC.64 R2, c[0x0][0x588] ;  /* 0x00016200ff027b82 */ /* 0x000ea40000000a00 */
[----:B--2---:R2:W5:Y:S01]  /*1600*/  LDG.E R2, desc[UR56][R2.64] ;  /* 0x0000003802027981 */ /* 0x004562000c1e1900 */
[----:B------:R-:W-:-:S05]  /*1610*/  MOV R0, 0x1 ;  /* 0x0000000100007802 */ /* 0x000fca0000000f00 */
[----:B------:R2:W-:Y:S01]  /*1620*/  STL.S16 [R1+0x4b8], R0 ;  /* 0x0004b80001007387 */ /* 0x0005e20000100600 */
[----:B------:R-:W-:Y:S05]  /*1630*/  BRA `(.L_x_16) ;  /* 0x0000000000107947 */ /* 0x000fea0003800000 */
.L_x_17:
[----:B------:R-:W-:Y:S01]  /*1640*/  MOV R0, 0x1 ;  /* 0x0000000100007802 */ /* 0x000fe20000000f00 */
[----:B------:R-:W-:Y:S02]  /*1650*/  ULDC UR4, c[0x0][0x580] ;  /* 0x0001600000047ab9 */ /* 0x000fe40000000800 */
[----:B------:R-:W-:Y:S02]  /*1660*/  MOV R2, UR4 ;  /* 0x0000000400027c02 */ /* 0x000fe40008000f00 */
[----:B------:R3:W-:Y:S05]  /*1670*/  STL.S16 [R1+0x4b8], R0 ;  /* 0x0004b80001007387 */ /* 0x0007ea0000100600 */
.L_x_16:
        /* <DEDUP_REMOVED lines=8> */
[----:B------:R-:W4:Y:S02]  /*1700*/  LDC.64 R16, c[0x0][0x5a8] ;  /* 0x00016a00ff107b82 */ /* 0x000f240000000a00 */
[----:B----4-:R4:W5:Y:S01]  /*1710*/  LDG.E R16, desc[UR56][R16.64] ;  /* 0x0000003810107981 */ /* 0x010962000c1e1900 */
[----:B------:R-:W-:Y:S05]  /*1720*/  BRA `(.L_x_18) ;  /* 0x0000000000087947 */ /* 0x000fea0003800000 */
.L_x_19:
[----:B------:R-:W-:Y:S02]  /*1730*/  ULDC UR4, c[0x0][0x5a0] ;  /* 0x0001680000047ab9 */ /* 0x000fe40000000800 */
[----:B------:R-:W-:-:S07]  /*1740*/  MOV R16, UR4 ;  /* 0x0000000400107c02 */ /* 0x000fce0008000f00 */
.L_x_18:
[----:B------:R-:W-:-:S13]  /*1750*/  LOP3.LUT P0, RZ, R4, 0xff, RZ, 0xc0, !PT ;  /* 0x000000ff04ff7812 */ /* 0x000fda000780c0ff */
[----:B------:R-:W-:Y:S05]  /*1760*/  @!P0 EXIT ;  /* 0x000000000000894d */ /* 0x000fea0003800000 */
[----:B------:R-:W2:Y:S01]  /*1770*/  S2R R6, SR_TID.X ;  /* 0x0000000000067919 */ /* 0x000ea20000002100 */
[----:B------:R-:W-:Y:S01]  /*1780*/  ULDC UR4, c[0x0][0x28c] ;  /* 0x0000a30000047ab9 */ /* 0x000fe20000000800 */
[----:B-1----:R-:W-:Y:S01]  /*1790*/  CS2R R18, SRZ ;  /* 0x0000000000127805 */ /* 0x002fe2000001ff00 */
[----:B------:R-:W-:Y:S02]  /*17a0*/  UIADD3 UR4, UR4, 0x3f, URZ ;  /* 0x0000003f04047890 */ /* 0x000fe4000fffe03f */
[----:B------:R-:W-:Y:S02]  /*17b0*/  ULOP3.LUT UR49, UR45, 0x1, URZ, 0xfc, !UPT ;  /* 0x000000012d317892 */ /* 0x000fe4000f8efc3f */
[----:B------:R-:W-:Y:S02]  /*17c0*/  USHF.R.S32.HI UR5, URZ, 0x1f, UR4 ;  /* 0x0000001f3f057899 */ /* 0x000fe40008011404 */
[----:B------:R-:W-:Y:S02]  /*17d0*/  ULOP3.LUT UR44, UR39, 0x1, URZ, 0xfc, !UPT ;  /* 0x00000001272c7892 */ /* 0x000fe4000f8efc3f */
[----:B------:R-:W-:Y:S01]  /*17e0*/  ULEA.HI UR5, UR5, UR4, URZ, 0x6 ;  /* 0x0000000405057291 */ /* 0x000fe2000f8f303f */
[----:B------:R-:W-:Y:S01]  /*17f0*/  ULDC.64 UR58, c[0x0][0x198] ;  /* 0x00006600003a7ab9 */ /* 0x000fe20000000a00 */
[----:B------:R-:W-:-:S02]  /*1800*/  UMOV UR36, URZ ;  /* 0x0000003f00247c82 */ /* 0x000fc40008000000 */
[----:B------:R-:W-:Y:S01]  /*1810*/  USHF.R.S32.HI UR50, URZ, 0x6, UR5 ;  /* 0x000000063f327899 */ /* 0x000fe20008011405 */
[----:B------:R-:W-:Y:S01]  /*1820*/  UMOV UR51, URZ ;  /* 0x0000003f00337c82 */ /* 0x000fe20008000000 */
[C---:B--23--:R-:W-:Y:S02]  /*1830*/  SHF.L.U32 R0, R6.reuse, 0x4, RZ ;  /* 0x0000000406007819 */ /* 0x04cfe400000006ff */
[----:B------:R-:W-:Y:S02]  /*1840*/  SHF.L.U32 R3, R6, 0x1, RZ ;  /* 0x0000000106037819 */ /* 0x000fe400000006ff */
[----:B------:R-:W-:Y:S02]  /*1850*/  LOP3.LUT R4, R0, 0xe00, RZ, 0xc0, !PT ;  /* 0x00000e0000047812 */ /* 0x000fe400078ec0ff */
[----:B------:R-:W-:Y:S02]  /*1860*/  SHF.L.U32 R0, R6, 0x3, RZ ;  /* 0x0000000306007819 */ /* 0x000fe400000006ff */
[----:B------:R-:W-:-:S02]  /*1870*/  LOP3.LUT R7, R4, 0x6, R3, 0xf8, !PT ;  /* 0x0000000604077812 */ /* 0x000fc400078ef803 */
[----:B------:R-:W-:Y:S02]  /*1880*/  LOP3.LUT R3, R0, 0x80, RZ, 0xc0, !PT ;  /* 0x0000008000037812 */ /* 0x000fe400078ec0ff */
[----:B------:R-:W-:Y:S02]  /*1890*/  LOP3.LUT R0, R7, 0x60, R0, 0xf8, !PT ;  /* 0x0000006007007812 */ /* 0x000fe400078ef800 */
[--C-:B------:R-:W-:Y:S02]  /*18a0*/  LOP3.LUT R3, R3, 0x10, R6.reuse, 0xf8, !PT ;  /* 0x0000001003037812 */ /* 0x100fe400078ef806 */
[----:B------:R-:W-:Y:S02]  /*18b0*/  SHF.R.U32.HI R4, RZ, 0x4, R6 ;  /* 0x00000004ff047819 */ /* 0x000fe40000011606 */
[----:B----4-:R-:W-:Y:S02]  /*18c0*/  LOP3.LUT R17, R0, R3, RZ, 0xfc, !PT ;  /* 0x0000000300117212 */ /* 0x010fe400078efcff */
[----:B------:R-:W-:-:S02]  /*18d0*/  LOP3.LUT P0, RZ, R4, 0x1, RZ, 0xc0, !PT ;  /* 0x0000000104ff7812 */ /* 0x000fc4000780c0ff */
[----:B------:R-:W-:-:S04]  /*18e0*/  MOV R3, 0x8 ;  /* 0x0000000800037802 */ /* 0x000fc80000000f00 */
[----:B------:R-:W-:-:S07]  /*18f0*/  SEL R0, R3, 0xfffffff8, !P0 ;  /* 0xfffffff803007807 */ /* 0x000fce0004000000 */
.L_x_999:
[----:B------:R-:W-:Y:S01]  /*1900*/  STL [R1+0x49c], RZ ;  /* 0x00049cff01007387 */ /* 0x000fe20000100800 */
[----:B------:R-:W1:Y:S01]  /*1910*/  S2UR UR9, SR_CgaCtaId ;  /* 0x00000000000979c3 */ /* 0x000e620000008800 */
[----:B------:R-:W-:Y:S01]  /*1920*/  UMOV UR48, 0x400 ;  /* 0x0000040000307882 */ /* 0x000fe20000000000 */
[----:B------:R-:W-:Y:S01]  /*1930*/  UMOV UR4, URZ ;  /* 0x0000003f00047c82 */ /* 0x000fe20008000000 */
[----:B------:R-:W-:Y:S01]  /*1940*/  STL [R1+0x498], RZ ;  /* 0x000498ff01007387 */ /* 0x000fe20000100800 */
[----:B------:R-:W-:Y:S01]  /*1950*/  UMOV UR8, URZ ;  /* 0x0000003f00087c82 */ /* 0x000fe20008000000 */
[----:B------:R-:W-:Y:S01]  /*1960*/  UMOV UR5, URZ ;  /* 0x0000003f00057c82 */ /* 0x000fe20008000000 */
[----:B------:R-:W-:Y:S01]  /*1970*/  UMOV UR10, UR51 ;  /* 0x00000033000a7c82 */ /* 0x000fe20008000000 */
[----:B------:R-:W-:Y:S01]  /*1980*/  STL [R1+0x494], RZ ;  /* 0x000494ff01007387 */ /* 0x000fe20000100800 */
[----:B------:R-:W2:Y:S01]  /*1990*/  LDC R3, c[0x0][0x28c] ;  /* 0x0000a300ff037b82 */ /* 0x000ea20000000800 */
[----:B------:R-:W-:-:S02]  /*19a0*/  CS2R R236, SRZ ;  /* 0x0000000000ec7805 */ /* 0x000fc4000001ff00 */
[----:B------:R-:W-:Y:S01]  /*19b0*/  CS2R R234, SRZ ;  /* 0x0000000000ea7805 */ /* 0x000fe2000001ff00 */
[----:B------:R-:W-:Y:S01]  /*19c0*/  STL [R1+0x490], RZ ;  /* 0x000490ff01007387 */ /* 0x000fe20000100800 */
[----:B------:R-:W-:Y:S02]  /*19d0*/  CS2R R232, SRZ ;  /* 0x0000000000e87805 */ /* 0x000fe4000001ff00 */
[----:B------:R-:W-:Y:S02]  /*19e0*/  CS2R R230, SRZ ;  /* 0x0000000000e67805 */ /* 0x000fe4000001ff00 */
[----:B------:R-:W-:Y:S01]  /*19f0*/  CS2R R228, SRZ ;  /* 0x0000000000e47805 */ /* 0x000fe2000001ff00 */
[----:B------:R-:W-:Y:S01]  /*1a00*/  STL [R1+0x48c], RZ ;  /* 0x00048cff01007387 */ /* 0x000fe20000100800 */
[----:B------:R-:W-:Y:S02]  /*1a10*/  CS2R R226, SRZ ;  /* 0x0000000000e27805 */ /* 0x000fe4000001ff00 */
[----:B------:R-:W-:-:S02]  /*1a20*/  CS2R R224, SRZ ;  /* 0x0000000000e07805 */ /* 0x000fc4000001ff00 */
[----:B------:R-:W-:Y:S01]  /*1a30*/  CS2R R222, SRZ ;  /* 0x0000000000de7805 */ /* 0x000fe2000001ff00 */
[----:B------:R-:W-:Y:S01]  /*1a40*/  STL [R1+0x488], RZ ;  /* 0x000488ff01007387 */ /* 0x000fe20000100800 */
[----:B------:R-:W-:Y:S02]  /*1a50*/  CS2R R220, SRZ ;  /* 0x0000000000dc7805 */ /* 0x000fe4000001ff00 */
[----:B------:R-:W-:Y:S02]  /*1a60*/  CS2R R218, SRZ ;  /* 0x0000000000da7805 */ /* 0x000fe4000001ff00 */
[----:B------:R-:W-:Y:S01]  /*1a70*/  CS2R R216, SRZ ;  /* 0x0000000000d87805 */ /* 0x000fe2000001ff00 */
[----:B------:R-:W-:Y:S01]  /*1a80*/  STL [R1+0x484], RZ ;  /* 0x000484ff01007387 */ /* 0x000fe20000100800 */
[----:B-1----:R-:W-:Y:S01]  /*1a90*/  ULEA UR48, UR9, UR48, 0x18 ;  /* 0x0000003009307291 */ /* 0x002fe2000f8ec03f */
[----:B------:R-:W-:Y:S02]  /*1aa0*/  CS2R R214, SRZ ;  /* 0x0000000000d67805 */ /* 0x000fe4000001ff00 */
[----:B------:R-:W-:Y:S01]  /*1ab0*/  CS2R R212, SRZ ;  /* 0x0000000000d47805 */ /* 0x000fe2000001ff00 */
[----:B------:R-:W-:Y:S01]  /*1ac0*/  STL [R1+0x480], RZ ;  /* 0x000480ff01007387 */ /* 0x000fe20000100800 */
[----:B------:R-:W-:-:S02]  /*1ad0*/  CS2R R210, SRZ ;  /* 0x0000000000d27805 */ /* 0x000fc4000001ff00 */
[----:B------:R-:W-:Y:S02]  /*1ae0*/  CS2R R208, SRZ ;  /* 0x0000000000d07805 */ /* 0x000fe4000001ff00 */
[----:B------:R-:W-:Y:S01]  /*1af0*/  CS2R R206, SRZ ;  /* 0x0000000000ce7805 */ /* 0x000fe2000001ff00 */
[----:B------:R-:W-:Y:S01]  /*1b00*/  STL [R1+0x47c], RZ ;  /* 0x00047cff01007387 */ /* 0x000fe20000100800 */
[----:B--2---:R-:W-:Y:S02]  /*1b10*/  ISETP.GE.AND P0, PT, R3, 0x1, PT ;  /* 0x000000010300780c */ /* 0x004fe40003f06270 */
[----:B------:R-:W-:Y:S02]  /*1b20*/  CS2R R204, SRZ ;  /* 0x0000000000cc7805 */ /* 0x000fe4000001ff00 */
[----:B------:R-:W-:Y:S01]  /*1b30*/  CS2R R202, SRZ ;  /* 0x0000000000ca7805 */ /* 0x000fe2000001ff00 */
[----:B------:R-:W-:Y:S01]  /*1b40*/  STL [R1+0x478], RZ ;  /* 0x000478ff01007387 */ /* 0x000fe20000100800 */
[----:B------:R-:W-:-:S02]  /*1b50*/  CS2R R200, SRZ ;  /* 0x0000000000c87805 */ /* 0x000fc4000001ff00 */
[----:B------:R-:W-:Y:S02]  /*1b60*/  CS2R R198, SRZ ;  /* 0x0000000000c67805 */ /* 0x000fe4000001ff00 */
[----:B------:R-:W-:Y:S01]  /*1b70*/  CS2R R196, SRZ ;  /* 0x0000000000c47805 */ /* 0x000fe2000001ff00 */
[----:B------:R-:W-:Y:S01]  /*1b80*/  STL [R1+0x474], RZ ;  /* 0x000474ff01007387 */ /* 0x000fe20000100800 */
[----:B------:R-:W-:Y:S02]  /*1b90*/  CS2R R194, SRZ ;  /* 0x0000000000c27805 */ /* 0x000fe4000001ff00 */
        /* <DEDUP_REMOVED lines=114> */
[----:B------:R-:W-:Y:S04]  /*22c0*/  STL [R1+0x400], RZ ;  /* 0x000400ff01007387 */ /* 0x000fe80000100800 */
        /* <DEDUP_REMOVED lines=128> */
[----:B------:R-:W-:Y:S04]  /*2ad0*/  STL [R1], RZ ;  /* 0x000000ff01007387 */ /* 0x000fe80000100800 */
        /* <DEDUP_REMOVED lines=39> */
[----:B------:R-:W-:Y:S01]  /*2d50*/  STL [R1+0xa0], RZ ;  /* 0x0000a0ff01007387 */ /* 0x000fe20000100800 */
[----:B------:R-:W1:Y:S03]  /*2d60*/  S2R R0, SR_TID.X ;  /* 0x0000000000007919 */ /* 0x000e660000002100 */
        /* <DEDUP_REMOVED lines=8> */
[----:B-1----:R-:W-:-:S03]  /*2df0*/  LOP3.LUT R0, R0, 0x80, RZ, 0xc0, !PT ;  /* 0x0000008000007812 */ /* 0x002fc600078ec0ff */
[----:B------:R-:W-:Y:S01]  /*2e00*/  STL [R1+0xc4], RZ ;  /* 0x0000c4ff01007387 */ /* 0x000fe20000100800 */
[----:B------:R-:W-:-:S03]  /*2e10*/  SHF.R.U32.HI R0, RZ, 0x7, R0 ;  /* 0x00000007ff007819 */ /* 0x000fc60000011600 */
        /* <DEDUP_REMOVED lines=33> */
[----:B------:R-:W1:Y:S04]  /*3030*/  SHFL.IDX PT, R0, R0, RZ, 0x1f ;  /* 0x00001fff00007589 */ /* 0x000e6800000e0000 */
[----:B------:R2:W-:Y:S04]  /*3040*/  STL [R1+0x14c], RZ ;  /* 0x00014cff01007387 */ /* 0x0005e80000100800 */
[----:B------:R2:W-:Y:S04]  /*3050*/  STL [R1+0x150], RZ ;  /* 0x000150ff01007387 */ /* 0x0005e80000100800 */
[----:B------:R2:W-:Y:S04]  /*3060*/  STL [R1+0x154], RZ ;  /* 0x000154ff01007387 */ /* 0x0005e80000100800 */
[----:B------:R2:W-:Y:S04]  /*3070*/  STL [R1+0x158], RZ ;  /* 0x000158ff01007387 */ /* 0x0005e80000100800 */
[----:B------:R2:W-:Y:S04]  /*3080*/  STL [R1+0x15c], RZ ;  /* 0x00015cff01007387 */ /* 0x0005e80000100800 */
[----:B------:R2:W-:Y:S01]  /*3090*/  STL [R1+0x160], RZ ;  /* 0x000160ff01007387 */ /* 0x0005e20000100800 */
[----:B-1----:R-:W-:-:S02]  /*30a0*/  R2UR UR6, R0 ;  /* 0x00000000000672ca */ /* 0x002fc400000e0000 */
[----:B------:R-:W-:Y:S01]  /*30b0*/  MOV R0, UR36 ;  /* 0x0000002400007c02 */ /* 0x000fe20008000f00 */
[----:B------:R2:W-:Y:S04]  /*30c0*/  STL [R1+0x164], RZ ;  /* 0x000164ff01007387 */ /* 0x0005e80000100800 */
[----:B------:R2:W-:Y:S04]  /*30d0*/  STL [R1+0x168], RZ ;  /* 0x000168ff01007387 */ /* 0x0005e80000100800 */
[----:B------:R2:W-:Y:S02]  /*30e0*/  STL [R1+0x16c], RZ ;  /* 0x00016cff01007387 */ /* 0x0005e40000100800 */
[----:B------:R-:W-:-:S02]  /*30f0*/  ULEA.HI UR7, UR6, UR6, URZ, 0x1 ;  /* 0x0000000606077291 */ /* 0x000fc4000f8f083f */
[----:B------:R2:W-:Y:S02]  /*3100*/  STL [R1+0x170], RZ ;  /* 0x000170ff01007387 */ /* 0x0005e40000100800 */
[----:B------:R-:W-:Y:S02]  /*3110*/  ULOP3.LUT UR7, UR7, 0xffffe, URZ, 0xc0, !UPT ;  /* 0x000ffffe07077892 */ /* 0x000fe4000f8ec03f */
[----:B------:R2:W-:Y:S02]  /*3120*/  STL [R1+0x174], RZ ;  /* 0x000174ff01007387 */ /* 0x0005e40000100800 */
[----:B------:R-:W-:Y:S02]  /*3130*/  UIADD3 UR7, UR6, -UR7, URZ ;  /* 0x8000000706077290 */ /* 0x000fe4000fffe03f */
[----:B------:R2:W-:Y:S02]  /*3140*/  STL [R1+0x178], RZ ;  /* 0x000178ff01007387 */ /* 0x0005e40000100800 */
[----:B------:R-:W-:-:S02]  /*3150*/  ULEA UR7, UR7, UR48, 0xc ;  /* 0x0000003007077291 */ /* 0x000fc4000f8e603f */
[----:B------:R2:W-:Y:S02]  /*3160*/  STL [R1+0x17c], RZ ;  /* 0x00017cff01007387 */ /* 0x0005e40000100800 */
[----:B------:R-:W-:Y:S02]  /*3170*/  UIADD3 UR7, UR7, 0x6200, URZ ;  /* 0x0000620007077890 */ /* 0x000fe4000fffe03f */
[----:B------:R2:W-:Y:S02]  /*3180*/  STL [R1+0x180], RZ ;  /* 0x000180ff01007387 */ /* 0x0005e40000100800 */
[----:B------:R-:W-:Y:S02]  /*3190*/  USHF.R.U32.HI UR7, URZ, 0x4, UR7 ;  /* 0x000000043f077899 */ /* 0x000fe40008011607 */
[----:B------:R2:W-:Y:S02]  /*31a0*/  STL [R1+0x184], RZ ;  /* 0x000184ff01007387 */ /* 0x0005e40000100800 */
[----:B------:R-:W-:-:S02]  /*31b0*/  ULOP3.LUT UR9, UR7, 0x3fff, URZ, 0xc0, !UPT ;  /* 0x00003fff07097892 */ /* 0x000fc4000f8ec03f */
[----:B------:R2:W-:Y:S04]  /*31c0*/  STL [R1+0x188], RZ ;  /* 0x000188ff01007387 */ /* 0x0005e80000100800 */
        /* <DEDUP_REMOVED lines=28> */
[----:B------:R2:W-:Y:S01]  /*3390*/  STL [R1+0x1fc], RZ ;  /* 0x0001fcff01007387 */ /* 0x0005e20000100800 */
[----:B------:R-:W-:Y:S05]  /*33a0*/  @!P0 BRA `(.L_x_20) ;  /* 0x0000004400608947 */ /* 0x000fea0003800000 */
[----:B------:R-:W-:-:S06]  /*33b0*/  UISETP.NE.AND UP0, UPT, UR49, 0x3, UPT ;  /* 0x000000033100788c */ /* 0x000fcc000bf05270 */
[----:B------:R-:W-:-:S13]  /*33c0*/  PLOP3.LUT P1, PT, PT, PT, UP0, 0x80, 0x0 ;  /* 0x000000000000781c */ /* 0x000fda0003f2f008 */
[----:B------:R-:W-:Y:S05]  /*33d0*/  @!P1 BRA `(.L_x_21) ;  /* 0x0000000000049947 */ /* 0x000fea0003800000 */
[----:B------:R-:W-:Y:S01]  /*33e0*/  BPT.TRAP 0x1 ;  /* 0x000000040000795c */ /* 0x000fe20000300000 */
.L_x_21:
[----:B------:R-:W-:Y:S01]  /*33f0*/  ULEA UR4, UR51, UR48, 0x3 ;  /* 0x0000003033047291 */ /* 0x000fe2000f8e183f */
[----:B------:R-:W-:-:S04]  /*3400*/  MOV R0, UR36 ;  /* 0x0000002400007c02 */ /* 0x000fc80008000f00 */
[----:B------:R-:W-:-:S04]  /*3410*/  SHF.L.U32 R0, R0, 0x1f, RZ ;  /* 0x0000001f00007819 */ /* 0x000fc800000006ff */
[----:B------:R1:W3:Y:S01]  /*3420*/  SYNCS.PHASECHK.TRANS64.TRYWAIT P0, [UR4], R0 ;  /* 0x00000000ff0075a7 */ /* 0x0002e20008000144 */
[----:B------:R-:W-:Y:S05]  /*3430*/  @!P1 BRA `(.L_x_22) ;  /* 0x0000000000049947 */ /* 0x000fea0003800000 */
[----:B------:R-:W-:Y:S01]  /*3440*/  BPT.TRAP 0x1 ;  /* 0x000000040000795c */ /* 0x000fe20000300000 */
.L_x_22:
[----:B---3--:R-:W-:Y:S05]  /*3450*/  @P0 BRA `(.L_x_23) ;  /* 0x0000000000080947 */ /* 0x008fea0003800000 */
[----:B------:R-:W3:Y:S02]  /*3460*/  SYNCS.PHASECHK.TRANS64.TRYWAIT P0, [UR4], R0 ;  /* 0x00000000ff0075a7 */ /* 0x000ee40008000144 */
[----:B---3--:R-:W-:Y:S05]  /*3470*/  @!P0 BRA `(.L_x_24) ;  /* 0x0000034c00dc8947 */ /* 0x008fea0003800000 */
.L_x_23:
[----:B------:R-:W-:Y:S01]  /*3480*/  UIADD3 UR4, UR48, 0x1e200, URZ ;  /* 0x0001e20030047890 */ /* 0x000fe2000fffe03f */
[----:B------:R-:W-:Y:S01]  /*3490*/  WARPGROUP.ARRIVE ;  /* 0x00000000000079c5 */ /* 0x000fe20000000000 */
[----:B------:R-:W-:Y:S02]  /*34a0*/  ULOP3.LUT UR10, UR9, 0x10000, URZ, 0xfc, !UPT ;  /* 0x00010000090a7892 */ /* 0x000fe4000f8efc3f */
[----:B------:R-:W-:Y:S02]  /*34b0*/  USHF.R.U32.HI UR4, URZ, 0x4, UR4 ;  /* 0x000000043f047899 */ /* 0x000fe40008011604 */
[----:B------:R-:W-:Y:S02]  /*34c0*/  ULEA UR10, UR51, UR10, 0xa ;  /* 0x0000000a330a7291 */ /* 0x000fe4000f8e503f */
[----:B------:R-:W-:Y:S01]  /*34d0*/  ULOP3.LUT UR4, UR4, 0x3fff, URZ, 0xc0, !UPT ;  /* 0x00003fff04047892 */ /* 0x000fe2000f8ec03f */
[----:B------:R-:W-:Y:S01]  /*34e0*/  UMOV UR5, 0x80000020 ;  /* 0x8000002000057882 */ /* 0x000fe20000000000 */
[----:B------:R-:W-:-:S02]  /*34f0*/  UMOV UR7, 0x80000020 ;  /* 0x8000002000077882 */ /* 0x000fc40000000000 */
[----:B------:R-:W-:Y:S01]  /*3500*/  ULOP3.LUT UR4, UR4, 0x10000, URZ, 0xfc, !UPT ;  /* 0x0001000004047892 */ /* 0x000fe2000f8efc3f */
[----:B------:R-:W-:-:S03]  /*3510*/  UMOV UR8, 0x2 ;  /* 0x0000000200087882 */ /* 0x000fc60000000000 */
[----:B------:R-:W-:-:S03]  /*3520*/  ULEA UR11, UR51, UR4, 0xa ;  /* 0x00000004330b7291 */ /* 0x000fc6000f8e503f */
[----:B------:R-:W-:-:S04]  /*3530*/  UMOV UR4, UR10 ;  /* 0x0000000a00047c82 */ /* 0x000fc80008000000 */
[----:B------:R-:W-:Y:S02]  /*3540*/  UMOV UR6, UR11 ;  /* 0x0000000b00067c82 */ /* 0x000fe40008000000 */
[----:B------:R-:W-:Y:S01]  /*3550*/  QGMMA.64x256x32.F32.E4M3.E4M3 R24, gdesc[UR4], RZ, !UPT, gsb0 ;  /* 0x03e00000041879f3 */ /* 0x000fe2000c0008ff */
[----:B------:R-:W-:Y:S01]  /*3560*/  UIADD3 UR4, UR10, 0x200, URZ ;  /* 0x000002000a047890 */ /* 0x000fe2000fffe03f */
[----:B------:R-:W-:Y:S01]  /*3570*/  UMOV UR5, 0x80000020 ;  /* 0x8000002000057882 */ /* 0x000fe20000000000 */
[----:B------:R-:W-:Y:S02]  /*3580*/  WARPGROUP.DEPBAR.LE gsb0, 0x0 ;  /* 0x00008000000079c5 */ /* 0x000fe40000010000 */
[----:B------:R-:W-:Y:S04]  /*3590*/  STL.64 [R1], R24 ;  /* 0x0000001801007387 */ /* 0x000fe80000100a00 */
[----:B------:R-:W-:Y:S04]  /*35a0*/  STL.64 [R1+0x8], R26 ;  /* 0x0000081a01007387 */ /* 0x000fe80000100a00 */
        /* <DEDUP_REMOVED lines=61> */
[----:B------:R4:W-:Y:S02]  /*3980*/  STL.64 [R1+0x1f8], R150 ;  /* 0x0001f89601007387 */ /* 0x0009e40000100a00 */
[----:B----4-:R-:W-:-:S06]  /*3990*/  WARPGROUP.ARRIVE ;  /* 0x00000000000079c5 */ /* 0x010fcc0000000000 */
[----:B------:R-:W-:Y:S03]  /*39a0*/  QGMMA.64x256x32.F32.E4M3.E4M3 R24, gdesc[UR4], RZ, !UPT, gsb0 ;  /* 0x03e00000041879f3 */ /* 0x000fe6000c0008ff */
[----:B------:R-:W-:Y:S02]  /*39b0*/  WARPGROUP.DEPBAR.LE gsb0, 0x0 ;  /* 0x00008000000079c5 */ /* 0x000fe40000010000 */
        /* <DEDUP_REMOVED lines=21> */
[----:B------:R4:W-:Y:S04]  /*3b10*/  STL.64 [R1+0x4c0], R108 ;  /* 0x0004c06c01007387 */ /* 0x0009e80000100a00 */
        /* <DEDUP_REMOVED lines=70> */
[----:B----4-:R-:W4:Y:S04]  /*3f80*/  LDL.LU.64 R108, [R1] ;  /* 0x00000000016c7983 */ /* 0x010f280000300a00 */
[----:B------:R-:W4:Y:S04]  /*3f90*/  LDL.LU.64 R110, [R1+0x8] ;  /* 0x00000800016e7983 */ /* 0x000f280000300a00 */
        /* <DEDUP_REMOVED lines=61> */
[----:B------:R-:W4:Y:S01]  /*4370*/  LDL.LU.64 R234, [R1+0x1f8] ;  /* 0x0001f80001ea7983 */ /* 0x000f220000300a00 */
[----:B------:R-:W-:-:S02]  /*4380*/  UIADD3 UR4, UR10, 0x2, URZ ;  /* 0x000000020a047890 */ /* 0x000fc4000fffe03f */
[----:B------:R-:W-:Y:S01]  /*4390*/  UIADD3 UR6, UR11, 0x2, URZ ;  /* 0x000000020b067890 */ /* 0x000fe2000fffe03f */
[----:B------:R-:W-:Y:S01]  /*43a0*/  STL [R1+0x384], RZ ;  /* 0x000384ff01007387 */ /* 0x000fe20000100800 */
[----:B------:R-:W-:Y:S01]  /*43b0*/  UMOV UR5, 0x80000020 ;  /* 0x8000002000057882 */ /* 0x000fe20000000000 */
[----:B------:R-:W-:Y:S02]  /*43c0*/  UMOV UR7, 0x80000020 ;  /* 0x8000002000077882 */ /* 0x000fe40000000000 */
        /* <DEDUP_REMOVED lines=25> */
[----:B----4-:R-:W-:-:S06]  /*4560*/  WARPGROUP.ARRIVE ;  /* 0x00000000000079c5 */ /* 0x010fcc0000000000 */
[----:B------:R-:W-:Y:S03]  /*4570*/  QGMMA.64x256x32.F32.E4M3.E4M3 R108, gdesc[UR4], R108, gsb0 ;  /* 0x03e00000046c79f3 */ /* 0x000fe6000800086c */
[----:B------:R-:W-:Y:S02]  /*4580*/  WARPGROUP.DEPBAR.LE gsb0, 0x0 ;  /* 0x00008000000079c5 */ /* 0x000fe40000010000 */
[----:B------:R-:W-:Y:S01]  /*4590*/  STL.64 [R1], R108 ;  /* 0x0000006c01007387 */ /* 0x000fe20000100a00 */
[----:B------:R-:W-:Y:S01]  /*45a0*/  UIADD3 UR4, UR10, 0x202, URZ ;  /* 0x000002020a047890 */ /* 0x000fe2000fffe03f */
[----:B------:R-:W-:Y:S02]  /*45b0*/  MOV R21, R221 ;  /* 0x000000dd00157202 */ /* 0x000fe40000000f00 */
[----:B------:R-:W-:Y:S01]  /*45c0*/  STL.64 [R1+0x8], R110 ;  /* 0x0000086e01007387 */ /* 0x000fe20000100a00 */
[----:B------:R-:W-:Y:S01]  /*45d0*/  UMOV UR5, 0x80000020 ;  /* 0x8000002000057882 */ /* 0x000fe20000000000 */
[----:B------:R-:W-:-:S02]  /*45e0*/  MOV R20, R222 ;  /* 0x000000de00147202 */ /* 0x000fc40000000f00 */
[----:B------:R-:W-:Y:S01]  /*45f0*/  STL.64 [R1+0x10], R112 ;  /* 0x0000107001007387 */ /* 0x000fe20000100a00 */
[----:B------:R-:W-:Y:S02]  /*4600*/  MOV R15, R223 ;  /* 0x000000df000f7202 */ /* 0x000fe40000000f00 */
[----:B------:R-:W-:Y:S02]  /*4610*/  CS2R R236, SRZ ;  /* 0x0000000000ec7805 */ /* 0x000fe4000001ff00 */
[----:B------:R-:W-:Y:S01]  /*4620*/  MOV R14, R224 ;  /* 0x000000e0000e7202 */ /* 0x000fe20000000f00 */
[----:B------:R-:W-:Y:S01]  /*4630*/  STL.64 [R1+0x18], R114 ;  /* 0x0000187201007387 */ /* 0x000fe20000100a00 */
[----:B------:R-:W-:Y:S02]  /*4640*/  MOV R13, R225 ;  /* 0x000000e1000d7202 */ /* 0x000fe40000000f00 */
[----:B------:R-:W-:Y:S02]  /*4650*/  CS2R R22, SRZ ;  /* 0x0000000000167805 */ /* 0x000fe4000001ff00 */
[----:B------:R-:W-:Y:S01]  /*4660*/  MOV R12, R226 ;  /* 0x000000e2000c7202 */ /* 0x000fe20000000f00 */
[----:B------:R-:W-:Y:S01]  /*4670*/  STL.64 [R1+0x20], R116 ;  /* 0x0000207401007387 */ /* 0x000fe20000100a00 */
[----:B------:R-:W-:-:S02]  /*4680*/  MOV R11, R227 ;  /* 0x000000e3000b7202 */ /* 0x000fc40000000f00 */
[----:B------:R-:W-:Y:S01]  /*4690*/  MOV R10, R228 ;  /* 0x000000e4000a7202 */ /* 0x000fe20000000f00 */
[----:B------:R-:W-:Y:S01]  /*46a0*/  STL.64 [R1+0x28], R118 ;  /* 0x0000287601007387 */ /* 0x000fe20000100a00 */
[----:B------:R-:W-:Y:S02]  /*46b0*/  MOV R9, R229 ;  /* 0x000000e500097202 */ /* 0x000fe40000000f00 */
[----:B------:R-:W-:Y:S01]  /*46c0*/  MOV R8, R230 ;  /* 0x000000e600087202 */ /* 0x000fe20000000f00 */
[----:B------:R-:W-:Y:S01]  /*46d0*/  STL.64 [R1+0x30], R120 ;  /* 0x0000307801007387 */ /* 0x000fe20000100a00 */
[----:B------:R-:W-:Y:S02]  /*46e0*/  MOV R7, R231 ;  /* 0x000000e700077202 */ /* 0x000fe40000000f00 */
[----:B------:R-:W-:Y:S01]  /*46f0*/  MOV R6, R232 ;  /* 0x000000e800067202 */ /* 0x000fe20000000f00 */
[----:B------:R-:W-:Y:S01]  /*4700*/  STL.64 [R1+0x38], R122 ;  /* 0x0000387a01007387 */ /* 0x000fe20000100a00 */
[----:B------:R-:W-:-:S02]  /*4710*/  MOV R4, R233 ;  /* 0x000000e900047202 */ /* 0x000fc40000000f00 */
[----:B---3--:R-:W-:Y:S01]  /*4720*/  MOV R3, R234 ;  /* 0x000000ea00037202 */ /* 0x008fe20000000f00 */
[----:B------:R-:W-:Y:S01]  /*4730*/  STL.64 [R1+0x40], R124 ;  /* 0x0000407c01007387 */ /* 0x000fe20000100a00 */
[----:B-1----:R-:W-:-:S03]  /*4740*/  MOV R0, R235 ;  /* 0x000000eb00007202 */ /* 0x002fc60000000f00 */
        /* <DEDUP_REMOVED lines=55> */
[----:B-1----:R-:W4:Y:S04]  /*4ac0*/  LDL.LU.64 R150, [R1+0x568] ;  /* 0x0005680001967983 */ /* 0x002f280000300a00 */
        /* <DEDUP_REMOVED lines=21> */
[----:B---3--:R-:W-:-:S02]  /*4c20*/  CS2R R234, SRZ ;  /* 0x0000000000ea7805 */ /* 0x008fc4000001ff00 */
[----:B------:R-:W-:Y:S02]  /*4c30*/  CS2R R232, SRZ ;  /* 0x0000000000e87805 */ /* 0x000fe4000001ff00 */
[----:B------:R-:W-:Y:S01]  /*4c40*/  CS2R R230, SRZ ;  /* 0x0000000000e67805 */ /* 0x000fe2000001ff00 */
[----:B------:R1:W-:Y:S01]  /*4c50*/  STL [R1+0x31c], RZ ;  /* 0x00031cff01007387 */ /* 0x0003e20000100800 */
[----:B------:R-:W-:Y:S02]  /*4c60*/  CS2R R228, SRZ ;  /* 0x0000000000e47805 */ /* 0x000fe4000001ff00 */
[----:B------:R-:W-:Y:S02]  /*4c70*/  CS2R R226, SRZ ;  /* 0x0000000000e27805 */ /* 0x000fe4000001ff00 */
[----:B------:R-:W-:Y:S01]  /*4c80*/  CS2R R224, SRZ ;  /* 0x0000000000e07805 */ /* 0x000fe2000001ff00 */
[----:B------:R1:W-:Y:S01]  /*4c90*/  STL [R1+0x318], RZ ;  /* 0x000318ff01007387 */ /* 0x0003e20000100800 */
[----:B------:R-:W-:-:S02]  /*4ca0*/  CS2R R222, SRZ ;  /* 0x0000000000de7805 */ /* 0x000fc4000001ff00 */
        /* <DEDUP_REMOVED lines=105> */
[----:B----4-:R-:W-:-:S06]  /*5340*/  WARPGROUP.ARRIVE ;  /* 0x00000000000079c5 */ /* 0x010fcc0000000000 */
[----:B------:R-:W-:Y:S01]  /*5350*/  QGMMA.64x256x32.F32.E4M3.E4M3 R24, gdesc[UR4], R24, gsb0 ;  /* 0x03e00000041879f3 */ /* 0x000fe20008000818 */
[----:B------:R-:W-:Y:S02]  /*5360*/  ULDC UR4, c[0x0][0x50c] ;  /* 0x0001430000047ab9 */ /* 0x000fe40000000800 */
[----:B------:R-:W-:-:S04]  /*5370*/  UISETP.NE.AND UP0, UPT, UR4, 0x2, UPT ;  /* 0x000000020400788c */ /* 0x000fc8000bf05270 */
[----:B------:R-:W-:-:S06]  /*5380*/  USEL UR4, URZ, 0x1, UP0 ;  /* 0x000000013f047887 */ /* 0x000fcc0008000000 */
[----:B------:R-:W-:Y:S01]  /*5390*/  ISETP.NE.AND P0, PT, RZ, UR4, PT ;  /* 0x00000004ff007c0c */ /* 0x000fe2000bf05270 */
[----:B------:R-:W-:-:S12]  /*53a0*/  WARPGROUP.DEPBAR.LE gsb0, 0x0 ;  /* 0x00008000000079c5 */ /* 0x000fd80000010000 */
[----:B-1----:R-:W-:Y:S05]  /*53b0*/  @!P0 BRA `(.L_x_25) ;  /* 0x0000002400408947 */ /* 0x002fea0003800000 */
[----:B------:R-:W3:Y:S04]  /*53c0*/  LDL R22, [R1] ;  /* 0x0000000001167983 */ /* 0x000ee80000100800 */
[----:B------:R-:W4:Y:S04]  /*53d0*/  LDL R23, [R1+0x4] ;  /* 0x0000040001177983 */ /* 0x000f280000100800 */
[----:B------:R-:W2:Y:S04]  /*53e0*/  LDL R152, [R1+0x8] ;  /* 0x0000080001987983 */ /* 0x000ea80000100800 */
        /* <DEDUP_REMOVED lines=83> */
[----:B------:R1:W-:Y:S04]  /*5920*/  STL [R1+0x524], R131 ;  /* 0x0005248301007387 */ /* 0x0003e80000100800 */
[----:B-1----:R-:W3:Y:S04]  /*5930*/  LDL R131, [R1+0x158] ;  /* 0x0001580001837983 */ /* 0x002ee80000100800 */
[----:B------:R1:W-:Y:S04]  /*5940*/  STL [R1+0x520], R132 ;  /* 0x0005208401007387 */ /* 0x0003e80000100800 */
[----:B-1----:R-:W4:Y:S04]  /*5950*/  LDL R132, [R1+0x15c] ;  /* 0x00015c0001847983 */ /* 0x002f280000100800 */
[----:B------:R1:W-:Y:S04]  /*5960*/  STL [R1+0x51c], R133 ;  /* 0x00051c8501007387 */ /* 0x0003e80000100800 */
[----:B-1----:R-:W2:Y:S04]  /*5970*/  LDL R133, [R1+0x160] ;  /* 0x0001600001857983 */ /* 0x002ea80000100800 */
[----:B------:R1:W-:Y:S04]  /*5980*/  STL [R1+0x518], R134 ;  /* 0x0005188601007387 */ /* 0x0003e80000100800 */
[----:B-1----:R-:W4:Y:S04]  /*5990*/  LDL R134, [R1+0x164] ;  /* 0x0001640001867983 */ /* 0x002f280000100800 */
        /* <DEDUP_REMOVED lines=40> */
[----:B-----5:R1:W-:Y:S04]  /*5c20*/  STL [R1+0x4c4], R16 ;  /* 0x0004c41001007387 */ /* 0x0203e80000100800 */
[----:B-1----:R-:W4:Y:S04]  /*5c30*/  LDL R16, [R1+0x1b8] ;  /* 0x0001b80001107983 */ /* 0x002f280000100800 */
[----:B------:R1:W-:Y:S04]  /*5c40*/  STL [R1+0x4c0], R5 ;  /* 0x0004c00501007387 */ /* 0x0003e80000100800 */
[----:B-1----:R-:W4:Y:S04]  /*5c50*/  LDL R5, [R1+0x1bc] ;  /* 0x0001bc0001057983 */ /* 0x002f280000100800 */
[----:B------:R1:W-:Y:S04]  /*5c60*/  STL [R1+0x4bc], R2 ;  /* 0x0004bc0201007387 */ /* 0x0003e80000100800 */
[----:B-1----:R-:W4:Y:S01]  /*5c70*/  LDL R2, [R1+0x1c0] ;  /* 0x0001c00001027983 */ /* 0x002f220000100800 */
[----:B--2---:R-:W-:-:S01]  /*5c80*/  FADD R133, RZ, R133 ;  /* 0x00000085ff857221 */ /* 0x004fc20000000000 */
[----:B---3--:R-:W-:Y:S01]  /*5c90*/  FADD R236, RZ, R131 ;  /* 0x00000083ffec7221 */ /* 0x008fe20000000000 */
[----:B----4-:R-:W-:-:S01]  /*5ca0*/  FADD R134, RZ, R134 ;  /* 0x00000086ff867221 */ /* 0x010fc20000000000 */
[----:B------:R-:W2:Y:S01]  /*5cb0*/  LDL.LU R131, [R1+0x524] ;  /* 0x0005240001837983 */ /* 0x000ea20000300800 */
[----:B------:R-:W-:-:S01]  /*5cc0*/  FADD R237, RZ, R132 ;  /* 0x00000084ffed7221 */ /* 0x000fc20000000000 */
[----:B------:R-:W-:Y:S01]  /*5cd0*/  FADD R135, RZ, R135 ;  /* 0x00000087ff877221 */ /* 0x000fe20000000000 */
[----:B------:R-:W-:-:S01]  /*5ce0*/  FADD R21, RZ, R21 ;  /* 0x00000015ff157221 */ /* 0x000fc20000000000 */
[----:B------:R-:W3:Y:S01]  /*5cf0*/  LDL.LU R132, [R1+0x520] ;  /* 0x0005200001847983 */ /* 0x000ee20000300800 */
[----:B------:R-:W-:-:S01]  /*5d00*/  FADD R136, RZ, R136 ;  /* 0x00000088ff887221 */ /* 0x000fc20000000000 */
[----:B------:R-:W-:Y:S01]  /*5d10*/  FADD R20, RZ, R20 ;  /* 0x00000014ff147221 */ /* 0x000fe20000000000 */
[----:B------:R-:W-:-:S01]  /*5d20*/  FADD R22, RZ, R22 ;  /* 0x00000016ff167221 */ /* 0x000fc20000000000 */
[----:B------:R1:W-:Y:S01]  /*5d30*/  STL [R1+0x200], R133 ;  /* 0x0002008501007387 */ /* 0x0003e20000100800 */
[----:B------:R-:W-:-:S01]  /*5d40*/  FADD R23, RZ, R23 ;  /* 0x00000017ff177221 */ /* 0x000fc20000000000 */
[----:B------:R-:W-:Y:S01]  /*5d50*/  FADD R152, RZ, R152 ;  /* 0x00000098ff987221 */ /* 0x000fe20000000000 */
[----:B------:R-:W-:-:S01]  /*5d60*/  FADD R153, RZ, R153 ;  /* 0x00000099ff997221 */ /* 0x000fc20000000000 */
[----:B------:R-:W-:Y:S01]  /*5d70*/  FADD R154, RZ, R154 ;  /* 0x0000009aff9a7221 */ /* 0x000fe20000000000 */
[----:B------:R-:W-:-:S01]  /*5d80*/  FADD R155, RZ, R155 ;  /* 0x0000009bff9b7221 */ /* 0x000fc20000000000 */
[----:B------:R-:W-:Y:S01]  /*5d90*/  FADD R156, RZ, R156 ;  /* 0x0000009cff9c7221 */ /* 0x000fe20000000000 */
[----:B------:R-:W-:-:S01]  /*5da0*/  FADD R157, RZ, R157 ;  /* 0x0000009dff9d7221 */ /* 0x000fc20000000000 */
[----:B------:R-:W-:Y:S01]  /*5db0*/  FADD R137, RZ, R137 ;  /* 0x00000089ff897221 */ /* 0x000fe20000000000 */
[----:B------:R-:W-:-:S01]  /*5dc0*/  FADD R158, RZ, R158 ;  /* 0x0000009eff9e7221 */ /* 0x000fc20000000000 */
[----:B-1----:R-:W4:Y:S01]  /*5dd0*/  LDL.LU R133, [R1+0x51c] ;  /* 0x00051c0001857983 */ /* 0x002f220000300800 */
        /* <DEDUP_REMOVED lines=97> */
[----:B-1----:R-:W4:Y:S04]  /*63f0*/  LDL.LU R140, [R1+0x500] ;  /* 0x00050000018c7983 */ /* 0x002f280000300800 */
[----:B------:R1:W-:Y:S01]  /*6400*/  STL [R1+0x220], R141 ;  /* 0x0002208d01007387 */ /* 0x0003e20000100800 */
[----:B------:R-:W-:-:S03]  /*6410*/  FADD R145, RZ, R145 ;  /* 0x00000091ff917221 */ /* 0x000fc60000000000 */
        /* <DEDUP_REMOVED lines=19> */
[----:B------:R1:W-:Y:S04]  /*6550*/  STL [R1+0x23c], R148 ;  /* 0x00023c9401007387 */ /* 0x0003e80000100800 */
[----:B-1----:R-:W4:Y:S04]  /*6560*/  LDL.LU R148, [R1+0x4e0] ;  /* 0x0004e00001947983 */ /* 0x002f280000300800 */
[----:B------:R1:W-:Y:S04]  /*6570*/  STL [R1+0x240], R149 ;  /* 0x0002409501007387 */ /* 0x0003e80000100800 */
[----:B-1----:R-:W4:Y:S04]  /*6580*/  LDL.LU R149, [R1+0x4dc] ;  /* 0x0004dc0001957983 */ /* 0x002f280000300800 */
[----:B------:R1:W-:Y:S04]  /*6590*/  STL [R1+0x244], R150 ;  /* 0x0002449601007387 */ /* 0x0003e80000100800 */
[----:B-1----:R-:W4:Y:S04]  /*65a0*/  LDL.LU R150, [R1+0x4d8] ;  /* 0x0004d80001967983 */ /* 0x002f280000300800 */
[----:B------:R1:W-:Y:S04]  /*65b0*/  STL [R1+0x248], R151 ;  /* 0x0002489701007387 */ /* 0x0003e80000100800 */
[----:B-1----:R-:W4:Y:S01]  /*65c0*/  LDL.LU R151, [R1+0x4d4] ;  /* 0x0004d40001977983 */ /* 0x002f220000300800 */
[----:B------:R-:W-:-:S01]  /*65d0*/  FADD R19, RZ, R19 ;  /* 0x00000013ff137221 */ /* 0x000fc20000000000 */
[----:B------:R-:W-:Y:S01]  /*65e0*/  FADD R18, RZ, R18 ;  /* 0x00000012ff127221 */ /* 0x000fe20000000000 */
[----:B------:R-:W-:-:S01]  /*65f0*/  FADD R17, RZ, R17 ;  /* 0x00000011ff117221 */ /* 0x000fc20000000000 */
[----:B------:R-:W-:-:S02]  /*6600*/  FADD R16, RZ, R16 ;  /* 0x00000010ff107221 */ /* 0x000fc40000000000 */
[----:B------:R1:W-:Y:S01]  /*6610*/  STL [R1+0x24c], R19 ;  /* 0x00024c1301007387 */ /* 0x0003e20000100800 */
[----:B------:R-:W-:-:S03]  /*6620*/  FADD R5, RZ, R5 ;  /* 0x00000005ff057221 */ /* 0x000fc60000000000 */
[----:B-1----:R1:W5:Y:S04]  /*6630*/  LDL.LU R19, [R1+0x4d0] ;  /* 0x0004d00001137983 */ /* 0x0023680000300800 */
[----:B------:R1:W-:Y:S01]  /*6640*/  STL [R1+0x250], R18 ;  /* 0x0002501201007387 */ /* 0x0003e20000100800 */
[----:B------:R-:W-:-:S03]  /*6650*/  FADD R2, RZ, R2 ;  /* 0x00000002ff027221 */ /* 0x000fc60000000000 */
[----:B-1----:R1:W5:Y:S04]  /*6660*/  LDL.LU R18, [R1+0x4cc] ;  /* 0x0004cc0001127983 */ /* 0x0023680000300800 */
[----:B------:R2:W-:Y:S04]  /*6670*/  STL [R1+0x254], R17 ;  /* 0x0002541101007387 */ /* 0x0005e80000100800 */
[----:B--2---:R1:W5:Y:S04]  /*6680*/  LDL.LU R17, [R1+0x4c8] ;  /* 0x0004c80001117983 */ /* 0x0043680000300800 */
[----:B------:R2:W-:Y:S04]  /*6690*/  STL [R1+0x258], R16 ;  /* 0x0002581001007387 */ /* 0x0005e80000100800 */
[----:B--2---:R1:W5:Y:S04]  /*66a0*/  LDL.LU R16, [R1+0x4c4] ;  /* 0x0004c40001107983 */ /* 0x0043680000300800 */
[----:B------:R2:W-:Y:S04]  /*66b0*/  STL [R1+0x25c], R5 ;  /* 0x00025c0501007387 */ /* 0x0005e80000100800 */
[----:B--2---:R1:W5:Y:S04]  /*66c0*/  LDL.LU R5, [R1+0x4c0] ;  /* 0x0004c00001057983 */ /* 0x0043680000300800 */
[----:B------:R2:W-:Y:S04]  /*66d0*/  STL [R1+0x260], R2 ;  /* 0x0002600201007387 */ /* 0x0005e80000100800 */
[----:B--2---:R1:W5:Y:S04]  /*66e0*/  LDL.LU R2, [R1+0x4bc] ;  /* 0x0004bc0001027983 */ /* 0x0043680000300800 */
[----:B------:R2:W-:Y:S04]  /*66f0*/  STL [R1+0x264], R21 ;  /* 0x0002641501007387 */ /* 0x0005e80000100800 */
[----:B------:R3:W-:Y:S01]  /*6700*/  STL [R1+0x268], R20 ;  /* 0x0002681401007387 */ /* 0x0007e20000100800 */
[----:B--2---:R-:W-:-:S01]  /*6710*/  FADD R21, RZ, R15 ;  /* 0x0000000fff157221 */ /* 0x004fc20000000000 */
[----:B------:R-:W-:Y:S01]  /*6720*/  FADD R15, RZ, R13 ;  /* 0x0000000dff0f7221 */ /* 0x000fe20000000000 */
[----:B---3--:R-:W-:-:S01]  /*6730*/  FADD R20, RZ, R14 ;  /* 0x0000000eff147221 */ /* 0x008fc20000000000 */
[----:B------:R-:W-:Y:S01]  /*6740*/  FADD R14, RZ, R12 ;  /* 0x0000000cff0e7221 */ /* 0x000fe20000000000 */
[----:B------:R-:W-:-:S01]  /*6750*/  FADD R13, RZ, R11 ;  /* 0x0000000bff0d7221 */ /* 0x000fc20000000000 */
[----:B------:R-:W-:Y:S01]  /*6760*/  STL [R1+0x26c], R21 ;  /* 0x00026c1501007387 */ /* 0x000fe20000100800 */
[----:B------:R-:W-:-:S01]  /*6770*/  FADD R12, RZ, R10 ;  /* 0x0000000aff0c7221 */ /* 0x000fc20000000000 */
[----:B------:R-:W-:Y:S01]  /*6780*/  FADD R11, RZ, R9 ;  /* 0x00000009ff0b7221 */ /* 0x000fe20000000000 */
[----:B------:R-:W-:-:S01]  /*6790*/  FADD R10, RZ, R8 ;  /* 0x00000008ff0a7221 */ /* 0x000fc20000000000 */
[----:B------:R-:W-:Y:S01]  /*67a0*/  STL [R1+0x270], R20 ;  /* 0x0002701401007387 */ /* 0x000fe20000100800 */
[----:B------:R-:W-:-:S01]  /*67b0*/  FADD R9, RZ, R7 ;  /* 0x00000007ff097221 */ /* 0x000fc20000000000 */
[----:B------:R-:W-:-:S02]  /*67c0*/  FADD R8, RZ, R6 ;  /* 0x00000006ff087221 */ /* 0x000fc40000000000 */
[----:B------:R-:W-:Y:S01]  /*67d0*/  STL [R1+0x274], R15 ;  /* 0x0002740f01007387 */ /* 0x000fe20000100800 */
[----:B------:R-:W-:-:S03]  /*67e0*/  FADD R7, RZ, R4 ;  /* 0x00000004ff077221 */ /* 0x000fc60000000000 */
        /* <DEDUP_REMOVED lines=8> */
[----:B------:R-:W-:Y:S04]  /*6870*/  STL [R1+0x288], R10 ;  /* 0x0002880a01007387 */ /* 0x000fe80000100800 */
[----:B------:R-:W-:Y:S04]  /*6880*/  STL [R1+0x28c], R9 ;  /* 0x00028c0901007387 */ /* 0x000fe80000100800 */
[----:B------:R-:W-:Y:S04]  /*6890*/  STL [R1+0x290], R8 ;  /* 0x0002900801007387 */ /* 0x000fe80000100800 */
[----:B------:R-:W-:Y:S04]  /*68a0*/  STL [R1+0x294], R7 ;  /* 0x0002940701007387 */ /* 0x000fe80000100800 */
[----:B------:R-:W-:Y:S04]  /*68b0*/  STL [R1+0x298], R6 ;  /* 0x0002980601007387 */ /* 0x000fe80000100800 */
[----:B------:R2:W-:Y:S04]  /*68c0*/  STL [R1+0x29c], R4 ;  /* 0x00029c0401007387 */ /* 0x0005e80000100800 */
[----:B------:R3:W-:Y:S04]  /*68d0*/  STL [R1+0x2a0], R3 ;  /* 0x0002a00301007387 */ /* 0x0007e80000100800 */
[----:B------:R1:W-:Y:S01]  /*68e0*/  STL [R1+0x2a4], R0 ;  /* 0x0002a40001007387 */ /* 0x0003e20000100800 */
[----:B--2---:R-:W-:-:S01]  /*68f0*/  FADD R4, RZ, R26 ;  /* 0x0000001aff047221 */ /* 0x004fc20000000000 */
[----:B---3--:R-:W-:-:S04]  /*6900*/  FADD R3, RZ, R27 ;  /* 0x0000001bff037221 */ /* 0x008fc80000000000 */
[----:B------:R2:W-:Y:S01]  /*6910*/  STL [R1+0x2a8], R4 ;  /* 0x0002a80401007387 */ /* 0x0005e20000100800 */
[----:B-1----:R-:W-:-:S03]  /*6920*/  FADD R0, RZ, R28 ;  /* 0x0000001cff007221 */ /* 0x002fc60000000000 */
[----:B------:R1:W-:Y:S04]  /*6930*/  STL [R1+0x2ac], R3 ;  /* 0x0002ac0301007387 */ /* 0x0003e80000100800 */
[----:B------:R3:W-:Y:S01]  /*6940*/  STL [R1+0x2b0], R0 ;  /* 0x0002b00001007387 */ /* 0x0007e20000100800 */
[----:B--2---:R-:W-:-:S01]  /*6950*/  FADD R4, RZ, R29 ;  /* 0x0000001dff047221 */ /* 0x004fc20000000000 */
[----:B-1----:R-:W-:-:S04]  /*6960*/  FADD R3, RZ, R30 ;  /* 0x0000001eff037221 */ /* 0x002fc80000000000 */
[----:B------:R1:W-:Y:S01]  /*6970*/  STL [R1+0x2b4], R4 ;  /* 0x0002b40401007387 */ /* 0x0003e20000100800 */
[----:B---3--:R-:W-:-:S03]  /*6980*/  FADD R0, RZ, R31 ;  /* 0x0000001fff007221 */ /* 0x008fc60000000000 */
[----:B------:R2:W-:Y:S04]  /*6990*/  STL [R1+0x2b8], R3 ;  /* 0x0002b80301007387 */ /* 0x0005e80000100800 */
[----:B------:R3:W-:Y:S01]  /*69a0*/  STL [R1+0x2bc], R0 ;  /* 0x0002bc0001007387 */ /* 0x0007e20000100800 */
[----:B-1----:R-:W-:-:S01]  /*69b0*/  FADD R4, RZ, R32 ;  /* 0x00000020ff047221 */ /* 0x002fc20000000000 */
[----:B--2---:R-:W-:-:S04]  /*69c0*/  FADD R3, RZ, R33 ;  /* 0x00000021ff037221 */ /* 0x004fc80000000000 */
        /* <DEDUP_REMOVED lines=199> */
[----:B----4-:R-:W-:-:S03]  /*7640*/  FADD R0, RZ, R133 ;  /* 0x00000085ff007221 */ /* 0x010fc60000000000 */
        /* <DEDUP_REMOVED lines=38> */
[----:B------:R-:W-:-:S05]  /*78b0*/  UMOV UR8, URZ ;  /* 0x0000003f00087c82 */ /* 0x000fca0008000000 */
.L_x_25:
[----:B------:R-:W-:-:S04]  /*78c0*/  UIADD3 UR10, UR51, 0x1, URZ ;  /* 0x00000001330a7890 */ /* 0x000fc8000fffe03f */
[----:B------:R-:W-:-:S04]  /*78d0*/  UISETP.NE.AND UP0, UPT, UR10, 0x6, UPT ;  /* 0x000000060a00788c */ /* 0x000fc8000bf05270 */
[----:B------:R-:W-:Y:S02]  /*78e0*/  USEL UR5, URZ, 0x1, UP0 ;  /* 0x000000013f057887 */ /* 0x000fe40008000000 */
[----:B------:R-:W-:Y:S02]  /*78f0*/  USEL UR10, UR10, URZ, UP0 ;  /* 0x0000003f0a0a7287 */ /* 0x000fe40008000000 */
[----:B------:R-:W-:-:S06]  /*7900*/  ULOP3.LUT UR5, UR36, UR5, URZ, 0x3c, !UPT ;  /* 0x0000000524057292 */ /* 0x000fcc000f8e3c3f */
[----:B-1----:R-:W-:Y:S01]  /*7910*/  MOV R0, UR5 ;  /* 0x0000000500007c02 */ /* 0x002fe20008000f00 */
[----:B------:R-:W-:-:S06]  /*7920*/  UMOV UR5, 0x1 ;  /* 0x0000000100057882 */ /* 0x000fcc0000000000 */
.L_x_20:
[----:B------:R-:W-:-:S04]  /*7930*/  UISETP.LT.AND UP0, UPT, UR50, 0x1, UPT ;  /* 0x000000013200788c */ /* 0x000fc8000bf01270 */
[----:B------:R-:W-:-:S04]  /*7940*/  USEL UR6, UR50, 0x1, UP0 ;  /* 0x0000000132067887 */ /* 0x000fc80008000000 */
[----:B------:R-:W-:-:S04]  /*7950*/  UIADD3 UR6, UR50, -UR6, URZ ;  /* 0x8000000632067290 */ /* 0x000fc8000fffe03f */
[----:B------:R-:W-:-:S06]  /*7960*/  UISETP.GE.AND UP0, UPT, UR6, 0x1, UPT ;  /* 0x000000010600788c */ /* 0x000fcc000bf06270 */
[----:B------:R-:W-:-:S13]  /*7970*/  PLOP3.LUT P0, PT, PT, PT, UP0, 0x80, 0x0 ;  /* 0x000000000000781c */ /* 0x000fda0003f0f008 */
[----:B------:R-:W-:Y:S05]  /*7980*/  @!P0 BRA `(.L_x_26) ;  /* 0x0000005c00f08947 */ /* 0x000fea0003800000 */
[----:B------:R-:W-:Y:S01]  /*7990*/  MOV R3, UR6 ;  /* 0x0000000600037c02 */ /* 0x000fe20008000f00 */
[----:B------:R-:W-:Y:S01]  /*79a0*/  UMOV UR11, UR51 ;  /* 0x00000033000b7c82 */ /* 0x000fe20008000000 */
[----:B------:R-:W-:-:S05]  /*79b0*/  ULDC UR14, c[0x0][0x50c] ;  /* 0x00014300000e7ab9 */ /* 0x000fca0000000800 */
.L_x_34:
[----:B------:R-:W-:-:S06]  /*79c0*/  UISETP.NE.AND UP0, UPT, UR49, 0x3, UPT ;  /* 0x000000033100788c */ /* 0x000fcc000bf05270 */
[----:B------:R-:W-:-:S13]  /*79d0*/  PLOP3.LUT P1, PT, PT, PT, UP0, 0x80, 0x0 ;  /* 0x000000000000781c */ /* 0x000fda0003f2f008 */
[----:B------:R-:W-:Y:S05]  /*79e0*/  @!P1 BRA `(.L_x_27) ;  /* 0x0000000000049947 */ /* 0x000fea0003800000 */
[----:B------:R-:W-:Y:S01]  /*79f0*/  BPT.TRAP 0x1 ;  /* 0x000000040000795c */ /* 0x000fe20000300000 */
.L_x_27:
[----:B------:R-:W-:Y:S01]  /*7a00*/  ULEA UR6, UR10, UR48, 0x3 ;  /* 0x000000300a067291 */ /* 0x000fe2000f8e183f */
[----:B------:R-:W-:-:S08]  /*7a10*/  SHF.L.U32 R4, R0, 0x1f, RZ ;  /* 0x0000001f00047819 */ /* 0x000fd000000006ff */
[----:B------:R1:W3:Y:S01]  /*7a20*/  SYNCS.PHASECHK.TRANS64.TRYWAIT P0, [UR6], R4 ;  /* 0x00000004ff0075a7 */ /* 0x0002e20008000146 */
[----:B------:R-:W-:Y:S05]  /*7a30*/  @!P1 BRA `(.L_x_28) ;  /* 0x0000000000049947 */ /* 0x000fea0003800000 */
[----:B------:R-:W-:Y:S01]  /*7a40*/  BPT.TRAP 0x1 ;  /* 0x000000040000795c */ /* 0x000fe20000300000 */
.L_x_28:
[----:B---3--:R-:W-:Y:S05]  /*7a50*/  @P0 BRA `(.L_x_29) ;  /* 0x0000000000080947 */ /* 0x008fea0003800000 */
[----:B------:R-:W3:Y:S02]  /*7a60*/  SYNCS.PHASECHK.TRANS64.TRYWAIT P0, [UR6], R4 ;  /* 0x00000004ff0075a7 */ /* 0x000ee40008000146 */
[----:B---3--:R-:W-:Y:S05]  /*7a70*/  @!P0 BRA `(.L_x_30) ;  /* 0x0000030800748947 */ /* 0x008fea0003800000 */
.L_x_29:
        /* <DEDUP_REMOVED lines=129> */
[----:B------:R-:W-:Y:S02]  /*8290*/  UISETP.NE.AND UP0, UPT, UR4, URZ, UPT ;  /* 0x0000003f0400728c */ /* 0x000fe4000bf05270 */
[----:B------:R-:W-:Y:S02]  /*82a0*/  USHF.R.U32.HI UR6, URZ, 0x4, UR6 ;  /* 0x000000043f067899 */ /* 0x000fe40008011606 */
[----:B------:R-:W-:Y:S02]  /*82b0*/  USEL UR5, UR5, URZ, !UP0 ;  /* 0x0000003f05057287 */ /* 0x000fe4000c000000 */
[----:B------:R-:W-:Y:S02]  /*82c0*/  ULOP3.LUT UR6, UR6, 0x3fff, URZ, 0xc0, !UPT ;  /* 0x00003fff06067892 */ /* 0x000fe4000f8ec03f */
[----:B------:R-:W-:Y:S02]  /*82d0*/  ULOP3.LUT UR12, UR9, 0x10000, URZ, 0xfc, !UPT ;  /* 0x00010000090c7892 */ /* 0x000fe4000f8efc3f */
[----:B------:R-:W-:-:S02]  /*82e0*/  ULOP3.LUT UR6, UR6, 0x10000, URZ, 0xfc, !UPT ;  /* 0x0001000006067892 */ /* 0x000fc4000f8efc3f */
[----:B------:R-:W-:Y:S02]  /*82f0*/  UISETP.NE.U32.AND UP0, UPT, UR5, URZ, UPT ;  /* 0x0000003f0500728c */ /* 0x000fe4000bf05070 */
[----:B------:R-:W-:Y:S02]  /*8300*/  ULEA UR12, UR10, UR12, 0xa ;  /* 0x0000000c0a0c7291 */ /* 0x000fe4000f8e503f */
[----:B------:R-:W-:Y:S01]  /*8310*/  ULEA UR13, UR10, UR6, 0xa ;  /* 0x000000060a0d7291 */ /* 0x000fe2000f8e503f */
[----:B------:R-:W-:Y:S01]  /*8320*/  UMOV UR5, 0x80000020 ;  /* 0x8000002000057882 */ /* 0x000fe20000000000 */
[----:B------:R-:W-:-:S03]  /*8330*/  UMOV UR7, 0x80000020 ;  /* 0x8000002000077882 */ /* 0x000fc60000000000 */
[----:B------:R-:W-:Y:S02]  /*8340*/  UMOV UR4, UR12 ;  /* 0x0000000c00047c82 */ /* 0x000fe40008000000 */
[----:B------:R-:W-:Y:S01]  /*8350*/  UMOV UR6, UR13 ;  /* 0x0000000d00067c82 */ /* 0x000fe20008000000 */
[----:B----4-:R-:W-:-:S06]  /*8360*/  WARPGROUP.ARRIVE ;  /* 0x00000000000079c5 */ /* 0x010fcc0000000000 */
[----:B------:R-:W-:Y:S03]  /*8370*/  QGMMA.64x256x32.F32.E4M3.E4M3 R108, gdesc[UR4], R108, UP0, gsb0 ;  /* 0x03e00000046c79f3 */ /* 0x000fe6000b80086c */
        /* <DEDUP_REMOVED lines=65> */
[----:B----4-:R-:W4:Y:S04]  /*8790*/  LDL.LU.64 R234, [R1+0x8b8] ;  /* 0x0008b80001ea7983 */ /* 0x010f280000300a00 */
[----:B------:R-:W2:Y:S04]  /*87a0*/  LDL.LU.64 R232, [R1+0x8b0] ;  /* 0x0008b00001e87983 */ /* 0x000ea80000300a00 */
[----:B------:R-:W3:Y:S04]  /*87b0*/  LDL.LU.64 R230, [R1+0x8a8] ;  /* 0x0008a80001e67983 */ /* 0x000ee80000300a00 */
        /* <DEDUP_REMOVED lines=60> */
[----:B------:R-:W3:Y:S01]  /*8b80*/  LDL.LU.64 R108, [R1+0x6c0] ;  /* 0x0006c000016c7983 */ /* 0x000ee20000300a00 */
[----:B------:R-:W-:Y:S01]  /*8b90*/  UIADD3 UR4, UR12, 0x200, URZ ;  /* 0x000002000c047890 */ /* 0x000fe2000fffe03f */
[----:B------:R-:W-:-:S02]  /*8ba0*/  UMOV UR5, 0x80000020 ;  /* 0x8000002000057882 */ /* 0x000fc40000000000 */
[----:B----4-:R-:W-:Y:S04]  /*8bb0*/  STL.64 [R1+0x6b8], R234 ;  /* 0x0006b8ea01007387 */ /* 0x010fe80000100a00 */
[----:B--2---:R-:W-:Y:S04]  /*8bc0*/  STL.64 [R1+0x6b0], R232 ;  /* 0x0006b0e801007387 */ /* 0x004fe80000100a00 */
[----:B---3--:R-:W-:Y:S04]  /*8bd0*/  STL.64 [R1+0x6a8], R230 ;  /* 0x0006a8e601007387 */ /* 0x008fe80000100a00 */
        /* <DEDUP_REMOVED lines=38> */
[----:B------:R-:W-:Y:S01]  /*8e40*/  STL.64 [R1+0x570], R152 ;  /* 0x0005709801007387 */ /* 0x000fe20000100a00 */
[----:B------:R-:W-:-:S06]  /*8e50*/  WARPGROUP.ARRIVE ;  /* 0x00000000000079c5 */ /* 0x000fcc0000000000 */
[----:B------:R-:W-:Y:S03]  /*8e60*/  QGMMA.64x256x32.F32.E4M3.E4M3 R24, gdesc[UR4], R24, UP0, gsb0 ;  /* 0x03e00000041879f3 */ /* 0x000fe6000b800818 */
        /* <DEDUP_REMOVED lines=23> */
[----:B--2---:R-:W2:Y:S04]  /*8fe0*/  LDL.LU.64 R108, [R1] ;  /* 0x00000000016c7983 */ /* 0x004ea80000300a00 */
[----:B------:R-:W2:Y:S04]  /*8ff0*/  LDL.LU.64 R110, [R1+0x8] ;  /* 0x00000800016e7983 */ /* 0x000ea80000300a00 */
        /* <DEDUP_REMOVED lines=61> */
[----:B------:R-:W2:Y:S01]  /*93d0*/  LDL.LU.64 R234, [R1+0x1f8] ;  /* 0x0001f80001ea7983 */ /* 0x000ea20000300a00 */
[----:B------:R-:W-:-:S02]  /*93e0*/  UIADD3 UR4, UR12, 0x2, URZ ;  /* 0x000000020c047890 */ /* 0x000fc4000fffe03f */
[----:B------:R-:W-:Y:S01]  /*93f0*/  UIADD3 UR6, UR13, 0x2, URZ ;  /* 0x000000020d067890 */ /* 0x000fe2000fffe03f */
[----:B------:R-:W-:Y:S01]  /*9400*/  UMOV UR5, 0x80000020 ;  /* 0x8000002000057882 */ /* 0x000fe20000000000 */
[----:B------:R-:W-:Y:S01]  /*9410*/  UMOV UR7, 0x80000020 ;  /* 0x8000002000077882 */ /* 0x000fe20000000000 */
[----:B--2---:R-:W-:-:S06]  /*9420*/  WARPGROUP.ARRIVE ;  /* 0x00000000000079c5 */ /* 0x004fcc0000000000 */
[----:B------:R-:W-:Y:S03]  /*9430*/  QGMMA.64x256x32.F32.E4M3.E4M3 R108, gdesc[UR4], R108, gsb0 ;  /* 0x03e00000046c79f3 */ /* 0x000fe6000800086c */
[----:B------:R-:W-:Y:S02]  /*9440*/  WARPGROUP.DEPBAR.LE gsb0, 0x0 ;  /* 0x00008000000079c5 */ /* 0x000fe40000010000 */
[----:B------:R-:W-:Y:S01]  /*9450*/  STL.64 [R1], R108 ;  /* 0x0000006c01007387 */ /* 0x000fe20000100a00 */
[----:B------:R-:W-:Y:S02]  /*9460*/  MOV R13, R234 ;  /* 0x000000ea000d7202 */ /* 0x000fe40000000f00 */
[----:B------:R-:W-:Y:S01]  /*9470*/  MOV R11, R235 ;  /* 0x000000eb000b7202 */ /* 0x000fe20000000f00 */
[----:B------:R-:W-:Y:S01]  /*9480*/  STL.64 [R1+0x8], R110 ;  /* 0x0000086e01007387 */ /* 0x000fe20000100a00 */
[----:B------:R-:W-:-:S02]  /*9490*/  MOV R21, R232 ;  /* 0x000000e800157202 */ /* 0x000fc40000000f00 */
[----:B------:R-:W-:Y:S01]  /*94a0*/  MOV R15, R233 ;  /* 0x000000e9000f7202 */ /* 0x000fe20000000f00 */
[----:B------:R-:W-:Y:S01]  /*94b0*/  STL.64 [R1+0x10], R112 ;  /* 0x0000107001007387 */ /* 0x000fe20000100a00 */
[----:B------:R-:W-:Y:S02]  /*94c0*/  MOV R6, R226 ;  /* 0x000000e200067202 */ /* 0x000fe40000000f00 */
[----:B-1----:R-:W-:Y:S01]  /*94d0*/  MOV R4, R227 ;  /* 0x000000e300047202 */ /* 0x002fe20000000f00 */
[----:B------:R-:W-:Y:S01]  /*94e0*/  STL.64 [R1+0x18], R114 ;  /* 0x0000187201007387 */ /* 0x000fe20000100a00 */
[----:B------:R-:W-:Y:S02]  /*94f0*/  MOV R8, R224 ;  /* 0x000000e000087202 */ /* 0x000fe40000000f00 */
        /* <DEDUP_REMOVED lines=8> */
[----:B------:R-:W-:-:S03]  /*9580*/  MOV R12, R211 ;  /* 0x000000d3000c7202 */ /* 0x000fc60000000f00 */
        /* <DEDUP_REMOVED lines=57> */
[----:B-1----:R1:W5:Y:S04]  /*9920*/  LDL.LU.64 R234, [R1+0x6b8] ;  /* 0x0006b80001ea7983 */ /* 0x0023680000300a00 */
[----:B------:R1:W5:Y:S04]  /*9930*/  LDL.LU.64 R232, [R1+0x6b0] ;  /* 0x0006b00001e87983 */ /* 0x0003680000300a00 */
        /* <DEDUP_REMOVED lines=62> */
[----:B------:R-:W-:Y:S01]  /*9d20*/  UIADD3 UR4, UR12, 0x202, URZ ;  /* 0x000002020c047890 */ /* 0x000fe2000fffe03f */
[----:B------:R-:W-:Y:S01]  /*9d30*/  UMOV UR5, 0x80000020 ;  /* 0x8000002000057882 */ /* 0x000fe20000000000 */
[----:B------:R-:W-:-:S04]  /*9d40*/  UIADD3 UR8, UR8, 0x2, URZ ;  /* 0x0000000208087890 */ /* 0x000fc8000fffe03f */
[----:B------:R-:W-:Y:S01]  /*9d50*/  UISETP.NE.AND UP0, UPT, UR8, UR14, UPT ;  /* 0x0000000e0800728c */ /* 0x000fe2000bf05270 */
[----:B--2---:R-:W-:-:S06]  /*9d60*/  WARPGROUP.ARRIVE ;  /* 0x00000000000079c5 */ /* 0x004fcc0000000000 */
[----:B------:R-:W-:Y:S01]  /*9d70*/  QGMMA.64x256x32.F32.E4M3.E4M3 R24, gdesc[UR4], R24, gsb0 ;  /* 0x03e00000041879f3 */ /* 0x000fe20008000818 */
[----:B------:R-:W-:-:S06]  /*9d80*/  USEL UR4, URZ, 0x1, UP0 ;  /* 0x000000013f047887 */ /* 0x000fcc0008000000 */
[----:B------:R-:W-:Y:S01]  /*9d90*/  ISETP.NE.AND P0, PT, RZ, UR4, PT ;  /* 0x00000004ff007c0c */ /* 0x000fe2000bf05270 */
[----:B------:R-:W-:-:S12]  /*9da0*/  WARPGROUP.DEPBAR.LE gsb0, 0x0 ;  /* 0x00008000000079c5 */ /* 0x000fd80000010000 */
[----:B-1----:R-:W-:Y:S05]  /*9db0*/  @!P0 BRA `(.L_x_31) ;  /* 0x0000003800788947 */ /* 0x002fea0003800000 */
[----:B------:R1:W-:Y:S04]  /*9dc0*/  STL [R1+0x66c], R51 ;  /* 0x00066c3301007387 */ /* 0x0003e80000100800 */
[----:B-1----:R-:W2:Y:S04]  /*9dd0*/  LDL R51, [R1] ;  /* 0x0000000001337983 */ /* 0x002ea80000100800 */
[----:B------:R1:W-:Y:S04]  /*9de0*/  STL [R1+0x668], R52 ;  /* 0x0006683401007387 */ /* 0x0003e80000100800 */
[----:B-1----:R-:W3:Y:S04]  /*9df0*/  LDL R52, [R1+0x4] ;  /* 0x0000040001347983 */ /* 0x002ee80000100800 */
        /* <DEDUP_REMOVED lines=161> */
[----:B-1----:R-:W4:Y:S04]  /*a810*/  LDL.LU R133, [R1+0x214] ;  /* 0x0002140001857983 */ /* 0x002f280000300800 */
        /* <DEDUP_REMOVED lines=33> */
[----:B-1----:R-:W4:Y:S04]  /*aa30*/  LDL.LU R150, [R1+0x200] ;  /* 0x0002000001967983 */ /* 0x002f280000300800 */
[----:B------:R1:W-:Y:S04]  /*aa40*/  STL [R1+0x4dc], R151 ;  /* 0x0004dc9701007387 */ /* 0x0003e80000100800 */
[----:B-1----:R-:W4:Y:S04]  /*aa50*/  LDL R151, [R1+0x188] ;  /* 0x0001880001977983 */ /* 0x002f280000100800 */
[----:B-----5:R1:W-:Y:S04]  /*aa60*/  STL [R1+0x4d8], R19 ;  /* 0x0004d81301007387 */ /* 0x0203e80000100800 */
        /* <DEDUP_REMOVED lines=14> */
[----:B-1----:R-:W4:Y:S01]  /*ab50*/  LDL R0, [R1+0x144] ;  /* 0x0001440001007983 */ /* 0x002f220000100800 */
[----:B--2---:R-:W-:-:S01]  /*ab60*/  FADD R22, R51, R22 ;  /* 0x0000001633167221 */ /* 0x004fc20000000000 */
[----:B---3--:R-:W-:Y:S01]  /*ab70*/  FADD R23, R52, R23 ;  /* 0x0000001734177221 */ /* 0x008fe20000000000 */
[----:B----4-:R-:W-:-:S01]  /*ab80*/  FADD R152, R53, R152 ;  /* 0x0000009835987221 */ /* 0x010fc20000000000 */
[----:B------:R-:W2:Y:S01]  /*ab90*/  LDL.LU R51, [R1+0x66c] ;  /* 0x00066c0001337983 */ /* 0x000ea20000300800 */
[----:B------:R-:W-:-:S01]  /*aba0*/  FADD R153, R54, R153 ;  /* 0x0000009936997221 */ /* 0x000fc20000000000 */
[----:B------:R-:W-:-:S02]  /*abb0*/  FADD R154, R55, R154 ;  /* 0x0000009a379a7221 */ /* 0x000fc40000000000 */
[----:B------:R-:W3:Y:S01]  /*abc0*/  LDL.LU R52, [R1+0x668] ;  /* 0x0006680001347983 */ /* 0x000ee20000300800 */
[----:B------:R-:W-:-:S03]  /*abd0*/  FADD R155, R56, R155 ;  /* 0x0000009b389b7221 */ /* 0x000fc60000000000 */
[----:B------:R-:W4:Y:S01]  /*abe0*/  LDL.LU R53, [R1+0x664] ;  /* 0x0006640001357983 */ /* 0x000f220000300800 */
        /* <DEDUP_REMOVED lines=142> */
[----:B------:R-:W-:-:S01]  /*b4d0*/  FADD R227, R128, R227 ;  /* 0x000000e380e37221 */ /* 0x000fc20000000000 */
[----:B------:R-:W-:Y:S02]  /*b4e0*/  FADD R150, R19, R150 ;  /* 0x0000009613967221 */ /* 0x000fe40000000000 */
[----:B------:R-:W4:Y:S01]  /*b4f0*/  LDL.LU R125, [R1+0x544] ;  /* 0x00054400017d7983 */ /* 0x000f220000300800 */
[----:B------:R-:W-:-:S01]  /*b500*/  FADD R228, R129, R228 ;  /* 0x000000e481e47221 */ /* 0x000fc20000000000 */
[----:B------:R-:W-:Y:S02]  /*b510*/  FADD R148, R149, R148 ;  /* 0x0000009495947221 */ /* 0x000fe40000000000 */
[----:B------:R-:W4:Y:S01]  /*b520*/  LDL.LU R126, [R1+0x540] ;  /* 0x00054000017e7983 */ /* 0x000f220000300800 */
[----:B------:R-:W-:-:S03]  /*b530*/  FADD R229, R130, R229 ;  /* 0x000000e582e57221 */ /* 0x000fc60000000000 */
[----:B------:R-:W4:Y:S01]  /*b540*/  LDL.LU R127, [R1+0x53c] ;  /* 0x00053c00017f7983 */ /* 0x000f220000300800 */
[----:B------:R-:W-:-:S01]  /*b550*/  FADD R230, R131, R230 ;  /* 0x000000e683e67221 */ /* 0x000fc20000000000 */
[----:B------:R-:W-:Y:S02]  /*b560*/  FADD R145, R147, R145 ;  /* 0x0000009193917221 */ /* 0x000fe40000000000 */
        /* <DEDUP_REMOVED lines=9> */
[----:B------:R-:W-:Y:S01]  /*b600*/  FADD R236, R17, R236 ;  /* 0x000000ec11ec7221 */ /* 0x000fe20000000000 */
[----:B------:R-:W-:-:S01]  /*b610*/  FADD R235, R16, R235 ;  /* 0x000000eb10eb7221 */ /* 0x000fc20000000000 */
[----:B------:R-:W-:Y:S01]  /*b620*/  STL [R1+0x200], R150 ;  /* 0x0002009601007387 */ /* 0x000fe20000100800 */
[----:B------:R-:W-:-:S01]  /*b630*/  FADD R234, R5, R234 ;  /* 0x000000ea05ea7221 */ /* 0x000fc20000000000 */
[----:B------:R-:W-:Y:S01]  /*b640*/  FADD R231, R0, R231 ;  /* 0x000000e700e77221 */ /* 0x000fe20000000000 */
[----:B------:R-:W-:-:S01]  /*b650*/  FADD R232, R2, R232 ;  /* 0x000000e802e87221 */ /* 0x000fc20000000000 */
[----:B------:R-:W-:Y:S04]  /*b660*/  STL [R1+0x204], R148 ;  /* 0x0002049401007387 */ /* 0x000fe80000100800 */
[----:B------:R-:W2:Y:S04]  /*b670*/  LDL.LU R3, [R1+0x238] ;  /* 0x0002380001037983 */ /* 0x000ea80000300800 */
[----:B------:R-:W-:Y:S04]  /*b680*/  STL [R1+0x208], R145 ;  /* 0x0002089101007387 */ /* 0x000fe80000100800 */
[----:B------:R-:W-:Y:S04]  /*b690*/  STL [R1+0x20c], R141 ;  /* 0x00020c8d01007387 */ /* 0x000fe80000100800 */
[----:B------:R1:W-:Y:S04]  /*b6a0*/  STL [R1+0x214], R133 ;  /* 0x0002148501007387 */ /* 0x0003e80000100800 */
[----:B------:R3:W-:Y:S04]  /*b6b0*/  STL [R1+0x210], R137 ;  /* 0x0002108901007387 */ /* 0x0007e80000100800 */
[----:B-1----:R-:W4:Y:S04]  /*b6c0*/  LDL.LU R133, [R1+0x218] ;  /* 0x0002180001857983 */ /* 0x002f280000300800 */
[----:B------:R-:W4:Y:S04]  /*b6d0*/  LDL.LU R135, [R1+0x21c] ;  /* 0x00021c0001877983 */ /* 0x000f280000300800 */
[----:B---3--:R-:W3:Y:S04]  /*b6e0*/  LDL.LU R137, [R1+0x220] ;  /* 0x0002200001897983 */ /* 0x008ee80000300800 */
[----:B------:R-:W3:Y:S04]  /*b6f0*/  LDL.LU R19, [R1+0x224] ;  /* 0x0002240001137983 */ /* 0x000ee80000300800 */
[----:B------:R-:W3:Y:S04]  /*b700*/  LDL.LU R18, [R1+0x228] ;  /* 0x0002280001127983 */ /* 0x000ee80000300800 */
[----:B------:R-:W3:Y:S04]  /*b710*/  LDL.LU R17, [R1+0x22c] ;  /* 0x00022c0001117983 */ /* 0x000ee80000300800 */
[----:B------:R-:W3:Y:S04]  /*b720*/  LDL.LU R16, [R1+0x230] ;  /* 0x0002300001107983 */ /* 0x000ee80000300800 */
[----:B------:R-:W3:Y:S04]  /*b730*/  LDL.LU R5, [R1+0x234] ;  /* 0x0002340001057983 */ /* 0x000ee80000300800 */
[----:B------:R-:W3:Y:S04]  /*b740*/  LDL.LU R0, [R1+0x23c] ;  /* 0x00023c0001007983 */ /* 0x000ee80000300800 */
[----:B------:R-:W3:Y:S04]  /*b750*/  LDL.LU R2, [R1+0x240] ;  /* 0x0002400001027983 */ /* 0x000ee80000300800 */
[----:B------:R-:W3:Y:S04]  /*b760*/  LDL R150, [R1+0x1a4] ;  /* 0x0001a40001967983 */ /* 0x000ee80000100800 */
[----:B------:R-:W3:Y:S04]  /*b770*/  LDL R148, [R1+0x1a8] ;  /* 0x0001a80001947983 */ /* 0x000ee80000100800 */
[----:B------:R-:W3:Y:S04]  /*b780*/  LDL R139, [R1+0x1ac] ;  /* 0x0001ac00018b7983 */ /* 0x000ee80000100800 */
[----:B------:R-:W3:Y:S04]  /*b790*/  LDL R141, [R1+0x1b0] ;  /* 0x0001b000018d7983 */ /* 0x000ee80000100800 */
[----:B------:R-:W3:Y:S04]  /*b7a0*/  LDL R143, [R1+0x1b4] ;  /* 0x0001b400018f7983 */ /* 0x000ee80000100800 */
[----:B------:R-:W3:Y:S04]  /*b7b0*/  LDL R145, [R1+0x1b8] ;  /* 0x0001b80001917983 */ /* 0x000ee80000100800 */
[----:B------:R-:W3:Y:S04]  /*b7c0*/  LDL R147, [R1+0x1bc] ;  /* 0x0001bc0001937983 */ /* 0x000ee80000100800 */
[----:B------:R-:W3:Y:S01]  /*b7d0*/  LDL R149, [R1+0x1c0] ;  /* 0x0001c00001957983 */ /* 0x000ee20000100800 */
[----:B--2---:R-:W-:-:S01]  /*b7e0*/  FADD R3, R140, R3 ;  /* 0x000000038c037221 */ /* 0x004fc20000000000 */
[----:B----4-:R-:W-:-:S02]  /*b7f0*/  FADD R133, R132, R133 ;  /* 0x0000008584857221 */ /* 0x010fc40000000000 */
[----:B------:R-:W2:Y:S01]  /*b800*/  LDL.LU R132, [R1+0x528] ;  /* 0x0005280001847983 */ /* 0x000ea20000300800 */
[----:B------:R-:W-:-:S03]  /*b810*/  FADD R135, R134, R135 ;  /* 0x0000008786877221 */ /* 0x000fc60000000000 */
[----:B------:R1:W-:Y:S01]  /*b820*/  STL [R1+0x218], R133 ;  /* 0x0002188501007387 */ /* 0x0003e20000100800 */
[----:B---3--:R-:W-:-:S01]  /*b830*/  FADD R137, R136, R137 ;  /* 0x0000008988897221 */ /* 0x008fc20000000000 */
[----:B------:R-:W-:Y:S02]  /*b840*/  FADD R19, R138, R19 ;  /* 0x000000138a137221 */ /* 0x000fe40000000000 */
[----:B-1----:R-:W3:Y:S01]  /*b850*/  LDL.LU R133, [R1+0x524] ;  /* 0x0005240001857983 */ /* 0x002ee20000300800 */
[----:B------:R-:W-:-:S03]  /*b860*/  FADD R18, R151, R18 ;  /* 0x0000001297127221 */ /* 0x000fc60000000000 */
[----:B------:R-:W4:Y:S01]  /*b870*/  LDL.LU R134, [R1+0x520] ;  /* 0x0005200001867983 */ /* 0x000f220000300800 */
[----:B------:R-:W-:-:S03]  /*b880*/  FADD R17, R146, R17 ;  /* 0x0000001192117221 */ /* 0x000fc60000000000 */
[----:B------:R1:W-:Y:S01]  /*b890*/  STL [R1+0x21c], R135 ;  /* 0x00021c8701007387 */ /* 0x0003e20000100800 */
[----:B------:R-:W-:-:S01]  /*b8a0*/  FADD R16, R144, R16 ;  /* 0x0000001090107221 */ /* 0x000fc20000000000 */
[----:B------:R-:W-:Y:S02]  /*b8b0*/  FADD R5, R142, R5 ;  /* 0x000000058e057221 */ /* 0x000fe40000000000 */
[----:B-1----:R-:W4:Y:S04]  /*b8c0*/  LDL.LU R135, [R1+0x51c] ;  /* 0x00051c0001877983 */ /* 0x002f280000300800 */
[----:B------:R-:W4:Y:S04]  /*b8d0*/  LDL.LU R136, [R1+0x518] ;  /* 0x0005180001887983 */ /* 0x000f280000300800 */
[----:B------:R1:W-:Y:S01]  /*b8e0*/  STL [R1+0x220], R137 ;  /* 0x0002208901007387 */ /* 0x0003e20000100800 */
[----:B------:R-:W-:-:S03]  /*b8f0*/  FADD R0, R12, R0 ;  /* 0x000000000c007221 */ /* 0x000fc60000000000 */
[----:B-1----:R-:W4:Y:S04]  /*b900*/  LDL.LU R137, [R1+0x514] ;  /* 0x0005140001897983 */ /* 0x002f280000300800 */
[----:B------:R-:W4:Y:S04]  /*b910*/  LDL.LU R138, [R1+0x510] ;  /* 0x00051000018a7983 */ /* 0x000f280000300800 */
[----:B------:R1:W-:Y:S04]  /*b920*/  STL [R1+0x224], R19 ;  /* 0x0002241301007387 */ /* 0x0003e80000100800 */
[----:B------:R-:W-:Y:S04]  /*b930*/  STL [R1+0x228], R18 ;  /* 0x0002281201007387 */ /* 0x000fe80000100800 */
[----:B------:R1:W-:Y:S04]  /*b940*/  STL [R1+0x22c], R17 ;  /* 0x00022c1101007387 */ /* 0x0003e80000100800 */
[----:B-1----:R-:W2:Y:S04]  /*b950*/  LDL.LU R19, [R1+0x244] ;  /* 0x0002440001137983 */ /* 0x002ea80000300800 */
[----:B------:R-:W-:Y:S04]  /*b960*/  STL [R1+0x230], R16 ;  /* 0x0002301001007387 */ /* 0x000fe80000100800 */
[----:B------:R-:W3:Y:S04]  /*b970*/  LDL.LU R17, [R1+0x248] ;  /* 0x0002480001117983 */ /* 0x000ee80000300800 */
[----:B------:R-:W-:Y:S04]  /*b980*/  STL [R1+0x234], R5 ;  /* 0x0002340501007387 */ /* 0x000fe80000100800 */
[----:B------:R-:W-:Y:S04]  /*b990*/  STL [R1+0x238], R3 ;  /* 0x0002380301007387 */ /* 0x000fe80000100800 */
[----:B------:R1:W-:Y:S01]  /*b9a0*/  STL [R1+0x23c], R0 ;  /* 0x00023c0001007387 */ /* 0x0003e20000100800 */
[----:B------:R-:W-:-:S03]  /*b9b0*/  FADD R2, R9, R2 ;  /* 0x0000000209027221 */ /* 0x000fc60000000000 */
[----:B-1----:R-:W4:Y:S04]  /*b9c0*/  LDL.LU R0, [R1+0x27c] ;  /* 0x00027c0001007983 */ /* 0x002f280000300800 */
[----:B------:R-:W4:Y:S04]  /*b9d0*/  LDL.LU R140, [R1+0x24c] ;  /* 0x00024c00018c7983 */ /* 0x000f280000300800 */
[----:B------:R-:W4:Y:S04]  /*b9e0*/  LDL.LU R142, [R1+0x250] ;  /* 0x00025000018e7983 */ /* 0x000f280000300800 */
[----:B------:R-:W4:Y:S04]  /*b9f0*/  LDL.LU R144, [R1+0x254] ;  /* 0x0002540001907983 */ /* 0x000f280000300800 */
[----:B------:R1:W-:Y:S04]  /*ba00*/  STL [R1+0x240], R2 ;  /* 0x0002400201007387 */ /* 0x0003e80000100800 */
[----:B------:R-:W4:Y:S04]  /*ba10*/  LDL.LU R146, [R1+0x258] ;  /* 0x0002580001927983 */ /* 0x000f280000300800 */
[----:B------:R-:W4:Y:S04]  /*ba20*/  LDL.LU R151, [R1+0x25c] ;  /* 0x00025c0001977983 */ /* 0x000f280000300800 */
[----:B------:R-:W4:Y:S04]  /*ba30*/  LDL.LU R18, [R1+0x260] ;  /* 0x0002600001127983 */ /* 0x000f280000300800 */
[----:B------:R-:W4:Y:S04]  /*ba40*/  LDL.LU R16, [R1+0x264] ;  /* 0x0002640001107983 */ /* 0x000f280000300800 */
[----:B------:R-:W4:Y:S04]  /*ba50*/  LDL.LU R12, [R1+0x268] ;  /* 0x00026800010c7983 */ /* 0x000f280000300800 */
[----:B------:R-:W4:Y:S04]  /*ba60*/  LDL.LU R9, [R1+0x26c] ;  /* 0x00026c0001097983 */ /* 0x000f280000300800 */
[----:B------:R-:W4:Y:S04]  /*ba70*/  LDL.LU R5, [R1+0x270] ;  /* 0x0002700001057983 */ /* 0x000f280000300800 */
[----:B------:R-:W4:Y:S04]  /*ba80*/  LDL.LU R3, [R1+0x274] ;  /* 0x0002740001037983 */ /* 0x000f280000300800 */
[----:B-1----:R-:W4:Y:S01]  /*ba90*/  LDL.LU R2, [R1+0x278] ;  /* 0x0002780001027983 */ /* 0x002f220000300800 */
[----:B--2---:R-:W-:-:S03]  /*baa0*/  FADD R19, R150, R19 ;  /* 0x0000001396137221 */ /* 0x004fc60000000000 */
[----:B------:R-:W2:Y:S01]  /*bab0*/  LDL R150, [R1+0x1e4] ;  /* 0x0001e40001967983 */ /* 0x000ea20000100800 */
[----:B---3--:R-:W-:-:S03]  /*bac0*/  FADD R17, R148, R17 ;  /* 0x0000001194117221 */ /* 0x008fc60000000000 */
[----:B------:R-:W3:Y:S04]  /*bad0*/  LDL R148, [R1+0x1e0] ;  /* 0x0001e00001947983 */ /* 0x000ee80000100800 */
[----:B------:R1:W-:Y:S04]  /*bae0*/  STL [R1+0x244], R19 ;  /* 0x0002441301007387 */ /* 0x0003e80000100800 */
[----:B-1----:R-:W2:Y:S04]  /*baf0*/  LDL R19, [R1+0x1e8] ;  /* 0x0001e80001137983 */ /* 0x002ea80000100800 */
[----:B------:R1:W-:Y:S01]  /*bb00*/  STL [R1+0x248], R17 ;  /* 0x0002481101007387 */ /* 0x0003e20000100800 */
[----:B----4-:R-:W-:-:S03]  /*bb10*/  FADD R140, R139, R140 ;  /* 0x0000008c8b8c7221 */ /* 0x010fc60000000000 */
[----:B-1----:R-:W4:Y:S01]  /*bb20*/  LDL R17, [R1+0x1ec] ;  /* 0x0001ec0001117983 */ /* 0x002f220000100800 */
[----:B------:R-:W-:-:S03]  /*bb30*/  FADD R142, R141, R142 ;  /* 0x0000008e8d8e7221 */ /* 0x000fc60000000000 */
[----:B------:R-:W4:Y:S01]  /*bb40*/  LDL.LU R139, [R1+0x50c] ;  /* 0x00050c00018b7983 */ /* 0x000f220000300800 */
[----:B------:R-:W-:-:S03]  /*bb50*/  FADD R144, R143, R144 ;  /* 0x000000908f907221 */ /* 0x000fc60000000000 */
[----:B------:R1:W-:Y:S01]  /*bb60*/  STL [R1+0x24c], R140 ;  /* 0x00024c8c01007387 */ /* 0x0003e20000100800 */
[----:B------:R-:W-:-:S03]  /*bb70*/  FADD R146, R145, R146 ;  /* 0x0000009291927221 */ /* 0x000fc60000000000 */
[----:B-1----:R-:W4:Y:S04]  /*bb80*/  LDL.LU R140, [R1+0x508] ;  /* 0x00050800018c7983 */ /* 0x002f280000300800 */
[----:B------:R-:W4:Y:S04]  /*bb90*/  LDL.LU R141, [R1+0x504] ;  /* 0x00050400018d7983 */ /* 0x000f280000300800 */
[----:B------:R1:W-:Y:S01]  /*bba0*/  STL [R1+0x250], R142 ;  /* 0x0002508e01007387 */ /* 0x0003e20000100800 */
[----:B------:R-:W-:-:S01]  /*bbb0*/  FADD R151, R147, R151 ;  /* 0x0000009793977221 */ /* 0x000fc20000000000 */
[----:B------:R-:W-:Y:S01]  /*bbc0*/  FADD R18, R149, R18 ;  /* 0x0000001295127221 */ /* 0x000fe20000000000 */
[----:B------:R-:W-:-:S01]  /*bbd0*/  FADD R16, R20, R16 ;  /* 0x0000001014107221 */ /* 0x000fc20000000000 */
[----:B------:R-:W-:Y:S01]  /*bbe0*/  FADD R12, R14, R12 ;  /* 0x0000000c0e0c7221 */ /* 0x000fe20000000000 */
[----:B-1----:R-:W4:Y:S04]  /*bbf0*/  LDL.LU R142, [R1+0x500] ;  /* 0x00050000018e7983 */ /* 0x002f280000300800 */
[----:B------:R-:W4:Y:S04]  /*bc00*/  LDL.LU R143, [R1+0x4fc] ;  /* 0x0004fc00018f7983 */ /* 0x000f280000300800 */
[----:B------:R1:W-:Y:S01]  /*bc10*/  STL [R1+0x254], R144 ;  /* 0x0002549001007387 */ /* 0x0003e20000100800 */
[----:B------:R-:W-:-:S01]  /*bc20*/  FADD R9, R10, R9 ;  /* 0x000000090a097221 */ /* 0x000fc20000000000 */
[----:B------:R-:W-:-:S02]  /*bc30*/  FADD R5, R8, R5 ;  /* 0x0000000508057221 */ /* 0x000fc40000000000 */
[----:B-1----:R-:W4:Y:S04]  /*bc40*/  LDL.LU R144, [R1+0x4f8] ;  /* 0x0004f80001907983 */ /* 0x002f280000300800 */
[----:B------:R-:W4:Y:S04]  /*bc50*/  LDL.LU R145, [R1+0x4f4] ;  /* 0x0004f40001917983 */ /* 0x000f280000300800 */
[----:B------:R1:W-:Y:S01]  /*bc60*/  STL [R1+0x258], R146 ;  /* 0x0002589201007387 */ /* 0x0003e20000100800 */
[----:B------:R-:W-:-:S01]  /*bc70*/  FADD R3, R7, R3 ;  /* 0x0000000307037221 */ /* 0x000fc20000000000 */
[----:B------:R-:W-:-:S02]  /*bc80*/  FADD R2, R6, R2 ;  /* 0x0000000206027221 */ /* 0x000fc40000000000 */
[----:B-1----:R-:W4:Y:S04]  /*bc90*/  LDL.LU R146, [R1+0x4f0] ;  /* 0x0004f00001927983 */ /* 0x002f280000300800 */
[----:B------:R-:W4:Y:S04]  /*bca0*/  LDL.LU R147, [R1+0x4ec] ;  /* 0x0004ec0001937983 */ /* 0x000f280000300800 */
[----:B------:R1:W-:Y:S04]  /*bcb0*/  STL [R1+0x25c], R151 ;  /* 0x00025c9701007387 */ /* 0x0003e80000100800 */
[----:B------:R1:W-:Y:S04]  /*bcc0*/  STL [R1+0x260], R18 ;  /* 0x0002601201007387 */ /* 0x0003e80000100800 */
[----:B------:R1:W-:Y:S04]  /*bcd0*/  STL [R1+0x264], R16 ;  /* 0x0002641001007387 */ /* 0x0003e80000100800 */
[----:B------:R1:W-:Y:S04]  /*bce0*/  STL [R1+0x268], R12 ;  /* 0x0002680c01007387 */ /* 0x0003e80000100800 */
[----:B------:R1:W-:Y:S04]  /*bcf0*/  STL [R1+0x26c], R9 ;  /* 0x00026c0901007387 */ /* 0x0003e80000100800 */
[----:B------:R1:W-:Y:S01]  /*bd00*/  STL [R1+0x270], R5 ;  /* 0x0002700501007387 */ /* 0x0003e20000100800 */
[----:B------:R-:W-:-:S03]  /*bd10*/  FADD R0, R4, R0 ;  /* 0x0000000004007221 */ /* 0x000fc60000000000 */
[----:B------:R-:W3:Y:S04]  /*bd20*/  LDL.LU R149, [R1+0x280] ;  /* 0x0002800001957983 */ /* 0x000ee80000300800 */
[----:B------:R1:W-:Y:S04]  /*bd30*/  STL [R1+0x274], R3 ;  /* 0x0002740301007387 */ /* 0x0003e80000100800 */
[----:B-1----:R-:W2:Y:S04]  /*bd40*/  LDL.LU R151, [R1+0x284] ;  /* 0x0002840001977983 */ /* 0x002ea80000300800 */
[----:B------:R1:W-:Y:S04]  /*bd50*/  STL [R1+0x278], R2 ;  /* 0x0002780201007387 */ /* 0x0003e80000100800 */
        /* <DEDUP_REMOVED lines=14> */
[----:B-1----:R-:W4:Y:S04]  /*be40*/  LDL.LU R2, [R1+0x2bc] ;  /* 0x0002bc0001027983 */ /* 0x002f280000300800 */
[----:B------:R-:W4:Y:S01]  /*be50*/  LDL.LU R0, [R1+0x2c0] ;  /* 0x0002c00001007983 */ /* 0x000f220000300800 */
[----:B---3--:R-:W-:-:S03]  /*be60*/  FADD R149, R148, R149 ;  /* 0x0000009594957221 */ /* 0x008fc60000000000 */
[----:B------:R-:W3:Y:S04]  /*be70*/  LDL.LU R148, [R1+0x4e8] ;  /* 0x0004e80001947983 */ /* 0x000ee80000300800 */
[----:B------:R1:W-:Y:S01]  /*be80*/  STL [R1+0x280], R149 ;  /* 0x0002809501007387 */ /* 0x0003e20000100800 */
[----:B--2---:R-:W-:-:S03]  /*be90*/  FADD R151, R150, R151 ;  /* 0x0000009796977221 */ /* 0x004fc60000000000 */
[----:B-1----:R-:W2:Y:S01]  /*bea0*/  LDL.LU R149, [R1+0x4e4] ;  /* 0x0004e40001957983 */ /* 0x002ea20000300800 */
[----:B----4-:R-:W-:-:S03]  /*beb0*/  FADD R18, R19, R18 ;  /* 0x0000001213127221 */ /* 0x010fc60000000000 */
[----:B------:R-:W4:Y:S04]  /*bec0*/  LDL.LU R150, [R1+0x4e0] ;  /* 0x0004e00001967983 */ /* 0x000f280000300800 */
[----:B------:R1:W-:Y:S01]  /*bed0*/  STL [R1+0x284], R151 ;  /* 0x0002849701007387 */ /* 0x0003e20000100800 */
[----:B------:R-:W-:-:S01]  /*bee0*/  FADD R16, R17, R16 ;  /* 0x0000001011107221 */ /* 0x000fc20000000000 */
[----:B------:R-:W-:Y:S02]  /*bef0*/  FADD R20, R21, R20 ;  /* 0x0000001415147221 */ /* 0x000fe40000000000 */
[----:B-1----:R-:W4:Y:S01]  /*bf00*/  LDL.LU R151, [R1+0x4dc] ;  /* 0x0004dc0001977983 */ /* 0x002f220000300800 */
[----:B------:R-:W-:-:S03]  /*bf10*/  FADD R14, R15, R14 ;  /* 0x0000000e0f0e7221 */ /* 0x000fc60000000000 */
[----:B------:R1:W5:Y:S01]  /*bf20*/  LDL.LU R19, [R1+0x4d8] ;  /* 0x0004d80001137983 */ /* 0x0003620000300800 */
[----:B------:R-:W-:-:S03]  /*bf30*/  FADD R12, R13, R12 ;  /* 0x0000000c0d0c7221 */ /* 0x000fc60000000000 */
[----:B------:R1:W-:Y:S01]  /*bf40*/  STL [R1+0x288], R18 ;  /* 0x0002881201007387 */ /* 0x0003e20000100800 */
[----:B------:R-:W-:-:S01]  /*bf50*/  FADD R10, R11, R10 ;  /* 0x0000000a0b0a7221 */ /* 0x000fc20000000000 */
[----:B------:R-:W-:Y:S01]  /*bf60*/  FADD R9, R24, R9 ;  /* 0x0000000918097221 */ /* 0x000fe20000000000 */
[----:B------:R-:W-:-:S01]  /*bf70*/  FADD R8, R25, R8 ;  /* 0x0000000819087221 */ /* 0x000fc20000000000 */
[----:B-1----:R1:W5:Y:S04]  /*bf80*/  LDL.LU R18, [R1+0x4d4] ;  /* 0x0004d40001127983 */ /* 0x0023680000300800 */
[----:B------:R1:W5:Y:S01]  /*bf90*/  LDL.LU R17, [R1+0x4d0] ;  /* 0x0004d00001117983 */ /* 0x0003620000300800 */
[----:B------:R-:W-:-:S03]  /*bfa0*/  FADD R7, R26, R7 ;  /* 0x000000071a077221 */ /* 0x000fc60000000000 */
[----:B------:R1:W-:Y:S01]  /*bfb0*/  STL [R1+0x28c], R16 ;  /* 0x00028c1001007387 */ /* 0x0003e20000100800 */
[----:B------:R-:W-:-:S01]  /*bfc0*/  FADD R6, R27, R6 ;  /* 0x000000061b067221 */ /* 0x000fc20000000000 */
[----:B------:R-:W-:Y:S01]  /*bfd0*/  FADD R5, R28, R5 ;  /* 0x000000051c057221 */ /* 0x000fe20000000000 */
[----:B------:R-:W-:-:S01]  /*bfe0*/  FADD R4, R29, R4 ;  /* 0x000000041d047221 */ /* 0x000fc20000000000 */
[----:B-1----:R1:W5:Y:S04]  /*bff0*/  LDL.LU R16, [R1+0x4cc] ;  /* 0x0004cc0001107983 */ /* 0x0023680000300800 */
[----:B------:R1:W-:Y:S04]  /*c000*/  STL [R1+0x290], R20 ;  /* 0x0002901401007387 */ /* 0x0003e80000100800 */
[----:B------:R1:W-:Y:S04]  /*c010*/  STL [R1+0x294], R14 ;  /* 0x0002940e01007387 */ /* 0x0003e80000100800 */
[----:B------:R1:W-:Y:S01]  /*c020*/  STL [R1+0x298], R12 ;  /* 0x0002980c01007387 */ /* 0x0003e20000100800 */
[----:B------:R-:W-:-:S03]  /*c030*/  FADD R3, R30, R3 ;  /* 0x000000031e037221 */ /* 0x000fc60000000000 */
[----:B------:R1:W-:Y:S04]  /*c040*/  STL [R1+0x29c], R10 ;  /* 0x00029c0a01007387 */ /* 0x0003e80000100800 */
[----:B------:R1:W-:Y:S01]  /*c050*/  STL [R1+0x2a0], R9 ;  /* 0x0002a00901007387 */ /* 0x0003e20000100800 */
[----:B------:R-:W-:-:S03]  /*c060*/  FADD R2, R31, R2 ;  /* 0x000000021f027221 */ /* 0x000fc60000000000 */
[----:B------:R1:W-:Y:S04]  /*c070*/  STL [R1+0x2a4], R8 ;  /* 0x0002a40801007387 */ /* 0x0003e80000100800 */
[----:B------:R1:W-:Y:S01]  /*c080*/  STL [R1+0x2a8], R7 ;  /* 0x0002a80701007387 */ /* 0x0003e20000100800 */
[----:B------:R-:W-:-:S03]  /*c090*/  FADD R0, R32, R0 ;  /* 0x0000000020007221 */ /* 0x000fc60000000000 */
[----:B------:R1:W-:Y:S04]  /*c0a0*/  STL [R1+0x2ac], R6 ;  /* 0x0002ac0601007387 */ /* 0x0003e80000100800 */
[----:B------:R1:W-:Y:S04]  /*c0b0*/  STL [R1+0x2b0], R5 ;  /* 0x0002b00501007387 */ /* 0x0003e80000100800 */
[----:B------:R1:W-:Y:S04]  /*c0c0*/  STL [R1+0x2b4], R4 ;  /* 0x0002b40401007387 */ /* 0x0003e80000100800 */
        /* <DEDUP_REMOVED lines=20> */
[----:B---3--:R-:W-:-:S01]  /*c210*/  FADD R21, R33, R21 ;  /* 0x0000001521157221 */ /* 0x008fc20000000000 */
[----:B--2---:R-:W-:-:S04]  /*c220*/  FADD R20, R34, R20 ;  /* 0x0000001422147221 */ /* 0x004fc80000000000 */
[----:B------:R1:W-:Y:S01]  /*c230*/  STL [R1+0x2c4], R21 ;  /* 0x0002c41501007387 */ /* 0x0003e20000100800 */
[----:B----4-:R-:W-:-:S03]  /*c240*/  FADD R15, R35, R15 ;  /* 0x0000000f230f7221 */ /* 0x010fc60000000000 */
[----:B------:R2:W-:Y:S01]  /*c250*/  STL [R1+0x2c8], R20 ;  /* 0x0002c81401007387 */ /* 0x0005e20000100800 */
[----:B------:R-:W-:-:S03]  /*c260*/  FADD R14, R36, R14 ;  /* 0x0000000e240e7221 */ /* 0x000fc60000000000 */
        /* <DEDUP_REMOVED lines=24> */
[----:B-1----:R-:W4:Y:S01]  /*c3f0*/  LDL.LU R21, [R1+0x308] ;  /* 0x0003080001157983 */ /* 0x002f220000300800 */
[----:B------:R-:W-:-:S03]  /*c400*/  FADD R0, R49, R0 ;  /* 0x0000000031007221 */ /* 0x000fc60000000000 */
[----:B------:R1:W-:Y:S04]  /*c410*/  STL [R1+0x2fc], R3 ;  /* 0x0002fc0301007387 */ /* 0x0003e80000100800 */
[----:B--2---:R-:W2:Y:S04]  /*c420*/  LDL.LU R20, [R1+0x30c] ;  /* 0x00030c0001147983 */ /* 0x004ea80000300800 */
[----:B------:R1:W-:Y:S04]  /*c430*/  STL [R1+0x300], R2 ;  /* 0x0003000201007387 */ /* 0x0003e80000100800 */
[----:B---3--:R-:W3:Y:S04]  /*c440*/  LDL.LU R15, [R1+0x310] ;  /* 0x00031000010f7983 */ /* 0x008ee80000300800 */
[----:B------:R1:W-:Y:S04]  /*c450*/  STL [R1+0x304], R0 ;  /* 0x0003040001007387 */ /* 0x0003e80000100800 */
[----:B----4-:R-:W4:Y:S04]  /*c460*/  LDL.LU R14, [R1+0x314] ;  /* 0x00031400010e7983 */ /* 0x010f280000300800 */
        /* <DEDUP_REMOVED lines=11> */
[----:B------:R-:W4:Y:S04]  /*c520*/  LDL.LU R2, [R1+0x344] ;  /* 0x0003440001027983 */ /* 0x000f280000300800 */
[----:B------:R-:W4:Y:S01]  /*c530*/  LDL.LU R0, [R1+0x348] ;  /* 0x0003480001007983 */ /* 0x000f220000300800 */
[----:B------:R-:W-:-:S01]  /*c540*/  FADD R21, R50, R21 ;  /* 0x0000001532157221 */ /* 0x000fc20000000000 */
[----:B--2---:R-:W-:-:S04]  /*c550*/  FADD R20, R51, R20 ;  /* 0x0000001433147221 */ /* 0x004fc80000000000 */
[----:B------:R1:W-:Y:S01]  /*c560*/  STL [R1+0x308], R21 ;  /* 0x0003081501007387 */ /* 0x0003e20000100800 */
[----:B---3--:R-:W-:-:S03]  /*c570*/  FADD R15, R52, R15 ;  /* 0x0000000f340f7221 */ /* 0x008fc60000000000 */
        /* <DEDUP_REMOVED lines=202> */
[----:B------:R-:W-:Y:S01]  /*d220*/  STL [R1+0x418], R21 ;  /* 0x0004181501007387 */ /* 0x000fe20000100800 */
[----:B---3--:R-:W-:-:S03]  /*d230*/  FADD R15, R120, R15 ;  /* 0x0000000f780f7221 */ /* 0x008fc60000000000 */
[----:B------:R-:W-:Y:S01]  /*d240*/  STL [R1+0x41c], R20 ;  /* 0x00041c1401007387 */ /* 0x000fe20000100800 */
[----:B----4-:R-:W-:-:S03]  /*d250*/  FADD R14, R121, R14 ;  /* 0x0000000e790e7221 */ /* 0x010fc60000000000 */
[----:B------:R-:W-:Y:S01]  /*d260*/  STL [R1+0x420], R15 ;  /* 0x0004200f01007387 */ /* 0x000fe20000100800 */
[----:B------:R-:W-:-:S03]  /*d270*/  FADD R13, R122, R13 ;  /* 0x0000000d7a0d7221 */ /* 0x000fc60000000000 */
        /* <DEDUP_REMOVED lines=18> */
[----:B------:R1:W-:Y:S01]  /*d3a0*/  STL [R1+0x448], R5 ;  /* 0x0004480501007387 */ /* 0x0003e20000100800 */
[----:B------:R-:W-:-:S03]  /*d3b0*/  FADD R3, R132, R3 ;  /* 0x0000000384037221 */ /* 0x000fc60000000000 */
[----:B------:R-:W-:Y:S01]  /*d3c0*/  STL [R1+0x44c], R4 ;  /* 0x00044c0401007387 */ /* 0x000fe20000100800 */
[----:B------:R-:W-:-:S03]  /*d3d0*/  FADD R2, R133, R2 ;  /* 0x0000000285027221 */ /* 0x000fc60000000000 */
[----:B-1----:R-:W2:Y:S01]  /*d3e0*/  LDL.LU R5, [R1+0x45c] ;  /* 0x00045c0001057983 */ /* 0x002ea20000300800 */
[----:B------:R-:W-:-:S03]  /*d3f0*/  FADD R0, R134, R0 ;  /* 0x0000000086007221 */ /* 0x000fc60000000000 */
[----:B------:R1:W-:Y:S04]  /*d400*/  STL [R1+0x450], R3 ;  /* 0x0004500301007387 */ /* 0x0003e80000100800 */
[----:B-1----:R-:W3:Y:S04]  /*d410*/  LDL.LU R3, [R1+0x460] ;  /* 0x0004600001037983 */ /* 0x002ee80000300800 */
[----:B------:R1:W-:Y:S04]  /*d420*/  STL [R1+0x454], R2 ;  /* 0x0004540201007387 */ /* 0x0003e80000100800 */
[----:B-1----:R-:W4:Y:S04]  /*d430*/  LDL.LU R2, [R1+0x464] ;  /* 0x0004640001027983 */ /* 0x002f280000300800 */
[----:B------:R1:W-:Y:S04]  /*d440*/  STL [R1+0x458], R0 ;  /* 0x0004580001007387 */ /* 0x0003e80000100800 */
[----:B-1----:R-:W4:Y:S04]  /*d450*/  LDL.LU R0, [R1+0x468] ;  /* 0x0004680001007983 */ /* 0x002f280000300800 */
        /* <DEDUP_REMOVED lines=12> */
[----:B------:R-:W4:Y:S01]  /*d520*/  LDL.LU R4, [R1+0x49c] ;  /* 0x00049c0001047983 */ /* 0x000f220000300800 */
[----:B------:R-:W-:Y:S01]  /*d530*/  UMOV UR8, URZ ;  /* 0x0000003f00087c82 */ /* 0x000fe20008000000 */
[----:B--2---:R-:W-:-:S05]  /*d540*/  FADD R5, R135, R5 ;  /* 0x0000000587057221 */ /* 0x004fca0000000000 */
[----:B------:R1:W-:Y:S01]  /*d550*/  STL [R1+0x45c], R5 ;  /* 0x00045c0501007387 */ /* 0x0003e20000100800 */
[----:B---3--:R-:W-:-:S03]  /*d560*/  FADD R3, R136, R3 ;  /* 0x0000000388037221 */ /* 0x008fc60000000000 */
[----:B-1----:R1:W5:Y:S04]  /*d570*/  LDL.LU R5, [R1+0x4c8] ;  /* 0x0004c80001057983 */ /* 0x0023680000300800 */
[----:B------:R2:W-:Y:S01]  /*d580*/  STL [R1+0x460], R3 ;  /* 0x0004600301007387 */ /* 0x0005e20000100800 */
[----:B----4-:R-:W-:-:S03]  /*d590*/  FADD R2, R137, R2 ;  /* 0x0000000289027221 */ /* 0x010fc60000000000 */
[----:B--2---:R1:W5:Y:S04]  /*d5a0*/  LDL.LU R3, [R1+0x4c4] ;  /* 0x0004c40001037983 */ /* 0x0043680000300800 */
[----:B------:R2:W-:Y:S01]  /*d5b0*/  STL [R1+0x464], R2 ;  /* 0x0004640201007387 */ /* 0x0005e20000100800 */
[----:B------:R-:W-:-:S03]  /*d5c0*/  FADD R0, R138, R0 ;  /* 0x000000008a007221 */ /* 0x000fc60000000000 */
[----:B--2---:R1:W5:Y:S01]  /*d5d0*/  LDL.LU R2, [R1+0x4c0] ;  /* 0x0004c00001027983 */ /* 0x0043620000300800 */
[----:B------:R-:W-:-:S03]  /*d5e0*/  FADD R21, R139, R21 ;  /* 0x000000158b157221 */ /* 0x000fc60000000000 */
[----:B------:R2:W-:Y:S01]  /*d5f0*/  STL [R1+0x468], R0 ;  /* 0x0004680001007387 */ /* 0x0005e20000100800 */
[----:B------:R-:W-:-:S01]  /*d600*/  FADD R20, R140, R20 ;  /* 0x000000148c147221 */ /* 0x000fc20000000000 */
[----:B------:R-:W-:Y:S02]  /*d610*/  FADD R15, R141, R15 ;  /* 0x0000000f8d0f7221 */ /* 0x000fe40000000000 */
[----:B--2---:R1:W5:Y:S01]  /*d620*/  LDL.LU R0, [R1+0x4bc] ;  /* 0x0004bc0001007983 */ /* 0x0043620000300800 */
        /* <DEDUP_REMOVED lines=16> */
[----:B------:R-:W-:-:S01]  /*d730*/  FADD R6, R150, R6 ;  /* 0x0000000696067221 */ /* 0x000fc20000000000 */
[----:B------:R-:W-:Y:S02]  /*d740*/  FADD R4, R4, R151 ;  /* 0x0000009704047221 */ /* 0x000fe40000000000 */
[----:B------:R1:W-:Y:S04]  /*d750*/  STL [R1+0x48c], R9 ;  /* 0x00048c0901007387 */ /* 0x0003e80000100800 */
[----:B------:R1:W-:Y:S04]  /*d760*/  STL [R1+0x490], R8 ;  /* 0x0004900801007387 */ /* 0x0003e80000100800 */
[----:B------:R1:W-:Y:S04]  /*d770*/  STL [R1+0x494], R7 ;  /* 0x0004940701007387 */ /* 0x0003e80000100800 */
[----:B------:R1:W-:Y:S04]  /*d780*/  STL [R1+0x49c], R4 ;  /* 0x00049c0401007387 */ /* 0x0003e80000100800 */
[----:B------:R1:W-:Y:S02]  /*d790*/  STL [R1+0x498], R6 ;  /* 0x0004980601007387 */ /* 0x0003e40000100800 */
.L_x_31:
[----:B------:R-:W-:Y:S05]  /*d7a0*/  @!P1 BRA `(.L_x_32) ;  /* 0x0000000000049947 */ /* 0x000fea0003800000 */
[----:B------:R-:W-:Y:S01]  /*d7b0*/  BPT.TRAP 0x1 ;  /* 0x000000040000795c */ /* 0x000fe20000300000 */
.L_x_32:
[----:B-1----:R-:W2:Y:S04]  /*d7c0*/  LDL R4, [R1+0x4a0] ;  /* 0x0004a00001047983 */ /* 0x002ea80000100800 */
[----:B------:R-:W3:Y:S01]  /*d7d0*/  LDL R6, [R1+0x4a8] ;  /* 0x0004a80001067983 */ /* 0x000ee20000100800 */
[----:B--2---:R-:W-:-:S13]  /*d7e0*/  ISETP.NE.AND P0, PT, R4, RZ, PT ;  /* 0x000000ff0400720c */ /* 0x004fda0003f05270 */
[----:B------:R-:W-:-:S05]  /*d7f0*/  VOTEU.ANY UP0, P0 ;  /* 0x00000000003f7886 */ /* 0x000fca0000000100 */
[----:B------:R-:W-:-:S04]  /*d800*/  @UP0 ULEA UR5, UR11, UR48, 0x3 ;  /* 0x000000300b050291 */ /* 0x000fc8000f8e183f */
[----:B------:R-:W-:Y:S02]  /*d810*/  @UP0 UIADD3 UR5, UR5, 0x30, URZ ;  /* 0x0000003005050890 */ /* 0x000fe4000fffe03f */
[----:B------:R-:W-:-:S04]  /*d820*/  UISETP.GT.U32.AND UP0, UPT, UR45, 0x1, UPT ;  /* 0x000000012d00788c */ /* 0x000fc8000bf04070 */
[----:B------:R-:W-:-:S04]  /*d830*/  MOV R4, UR5 ;  /* 0x0000000500047c02 */ /* 0x000fc80008000f00 */
[----:B---3--:R-:W-:-:S04]  /*d840*/  @P0 PRMT R4, R6, 0x654, R4 ;  /* 0x0000065406040816 */ /* 0x008fc80000000004 */
[----:B------:R1:W-:Y:S01]  /*d850*/  @P0 SYNCS.ARRIVE.TRANS64.RED.A1T0 RZ, [R4+URZ], RZ ;  /* 0x000000ff04ff09a7 */ /* 0x0003e2000810043f */
[----:B------:R-:W-:-:S13]  /*d860*/  PLOP3.LUT P0, PT, PT, PT, UP0, 0x80, 0x0 ;  /* 0x000000000000781c */ /* 0x000fda0003f0f008 */
[----:B-1----:R-:W-:Y:S05]  /*d870*/  @P0 BRA `(.L_x_33) ;  /* 0x0000000000040947 */ /* 0x002fea0003800000 */
[----:B------:R-:W-:Y:S01]  /*d880*/  BPT.TRAP 0x1 ;  /* 0x000000040000795c */ /* 0x000fe20000300000 */
.L_x_33:
[----:B------:R-:W-:Y:S01]  /*d890*/  UIADD3 UR10, UR10, 0x1, URZ ;  /* 0x000000010a0a7890 */ /* 0x000fe2000fffe03f */
[C---:B-----5:R-:W-:Y:S01]  /*d8a0*/  ISETP.GT.AND P0, PT, R3.reuse, 0x1, PT ;  /* 0x000000010300780c */ /* 0x060fe20003f04270 */
[----:B------:R-:W-:Y:S01]  /*d8b0*/  UIADD3 UR11, UR11, 0x1, URZ ;  /* 0x000000010b0b7890 */ /* 0x000fe2000fffe03f */
[----:B------:R-:W-:Y:S01]  /*d8c0*/  IADD3 R3, R3, -0x1, RZ ;  /* 0xffffffff03037810 */ /* 0x000fe20007ffe0ff */
[----:B------:R-:W-:Y:S02]  /*d8d0*/  UISETP.NE.AND UP0, UPT, UR10, 0x6, UPT ;  /* 0x000000060a00788c */ /* 0x000fe4000bf05270 */
[----:B------:R-:W-:Y:S02]  /*d8e0*/  UISETP.NE.AND UP1, UPT, UR11, 0x6, UPT ;  /* 0x000000060b00788c */ /* 0x000fe4000bf25270 */
[----:B------:R-:W-:Y:S02]  /*d8f0*/  USEL UR5, URZ, 0x1, UP0 ;  /* 0x000000013f057887 */ /* 0x000fe40008000000 */
[----:B------:R-:W-:-:S02]  /*d900*/  USEL UR10, UR10, URZ, UP0 ;  /* 0x0000003f0a0a7287 */ /* 0x000fc40008000000 */
[----:B------:R-:W-:Y:S02]  /*d910*/  USEL UR11, UR11, URZ, UP1 ;  /* 0x0000003f0b0b7287 */ /* 0x000fe40008800000 */
[----:B------:R-:W-:Y:S01]  /*d920*/  LOP3.LUT R0, R0, UR5, RZ, 0x3c, !PT ;  /* 0x0000000500007c12 */ /* 0x000fe2000f8e3cff */
[----:B------:R-:W-:Y:S01]  /*d930*/  UMOV UR5, 0x1 ;  /* 0x0000000100057882 */ /* 0x000fe20000000000 */
[----:B------:R-:W-:Y:S08]  /*d940*/  @P0 BRA `(.L_x_34) ;  /* 0xffffffa0001c0947 */ /* 0x000ff0000383ffff */
.L_x_26:
[----:B------:R-:W-:-:S04]  /*d950*/  UISETP.NE.AND UP0, UPT, UR8, URZ, UPT ;  /* 0x0000003f0800728c */ /* 0x000fc8000bf05270 */
[----:B------:R-:W-:-:S06]  /*d960*/  USEL UR4, URZ, 0x1, !UP0 ;  /* 0x000000013f047887 */ /* 0x000fcc000c000000 */
[----:B------:R-:W-:-:S13]  /*d970*/  ISETP.NE.AND P0, PT, RZ, UR4, PT ;  /* 0x00000004ff007c0c */ /* 0x000fda000bf05270 */
[----:B------:R-:W-:Y:S05]  /*d980*/  @!P0 BRA `(.L_x_35) ;  /* 0x0000003800788947 */ /* 0x000fea0003800000 */
[----:B------:R1:W-:Y:S04]  /*d990*/  STL [R1+0x654], R55 ;  /* 0x0006543701007387 */ /* 0x0003e80000100800 */
[----:B-1----:R-:W3:Y:S04]  /*d9a0*/  LDL.LU R55, [R1] ;  /* 0x0000000001377983 */ /* 0x002ee80000300800 */
[----:B------:R1:W-:Y:S04]  /*d9b0*/  STL [R1+0x650], R56 ;  /* 0x0006503801007387 */ /* 0x0003e80000100800 */
[----:B-1----:R-:W4:Y:S04]  /*d9c0*/  LDL.LU R56, [R1+0x4] ;  /* 0x0000040001387983 */ /* 0x002f280000300800 */
[----:B------:R1:W-:Y:S04]  /*d9d0*/  STL [R1+0x64c], R57 ;  /* 0x00064c3901007387 */ /* 0x0003e80000100800 */
[----:B-1----:R-:W2:Y:S04]  /*d9e0*/  LDL.LU R57, [R1+0x8] ;  /* 0x0000080001397983 */ /* 0x002ea80000300800 */
        /* <DEDUP_REMOVED lines=130> */
[----:B------:R-:W2:Y:S04]  /*e210*/  LDL.LU R0, [R1+0x21c] ;  /* 0x00021c0001007983 */ /* 0x000ea80000300800 */
        /* <DEDUP_REMOVED lines=72> */
[----:B-----5:R1:W-:Y:S04]  /*e6a0*/  STL [R1+0x4d0], R19 ;  /* 0x0004d01301007387 */ /* 0x0203e80000100800 */
[----:B-1----:R-:W2:Y:S04]  /*e6b0*/  LDL.LU R19, [R1+0x124] ;  /* 0x0001240001137983 */ /* 0x002ea80000300800 */
[----:B------:R1:W-:Y:S01]  /*e6c0*/  STL [R1+0x4cc], R18 ;  /* 0x0004cc1201007387 */ /* 0x0003e20000100800 */
[----:B---3--:R-:W-:-:S03]  /*e6d0*/  FADD R22, R55, R22 ;  /* 0x0000001637167221 */ /* 0x008fc60000000000 */
[----:B-1----:R-:W3:Y:S04]  /*e6e0*/  LDL.LU R18, [R1+0x120] ;  /* 0x0001200001127983 */ /* 0x002ee80000300800 */
[----:B------:R1:W-:Y:S01]  /*e6f0*/  STL [R1+0x4c8], R17 ;  /* 0x0004c81101007387 */ /* 0x0003e20000100800 */
[----:B----4-:R-:W-:Y:S01]  /*e700*/  FADD R23, R56, R23 ;  /* 0x0000001738177221 */ /* 0x010fe20000000000 */
[----:B--2---:R-:W-:Y:S02]  /*e710*/  FADD R152, R57, R152 ;  /* 0x0000009839987221 */ /* 0x004fe40000000000 */
[----:B-1----:R-:W2:Y:S04]  /*e720*/  LDL.LU R17, [R1+0x11c] ;  /* 0x00011c0001117983 */ /* 0x002ea80000300800 */
[----:B------:R1:W-:Y:S01]  /*e730*/  STL [R1+0x4c4], R16 ;  /* 0x0004c41001007387 */ /* 0x0003e20000100800 */
[----:B------:R-:W-:Y:S01]  /*e740*/  FADD R153, R58, R153 ;  /* 0x000000993a997221 */ /* 0x000fe20000000000 */
[----:B------:R-:W-:-:S02]  /*e750*/  FADD R154, R59, R154 ;  /* 0x0000009a3b9a7221 */ /* 0x000fc40000000000 */
[----:B-1----:R-:W4:Y:S04]  /*e760*/  LDL.LU R16, [R1+0x118] ;  /* 0x0001180001107983 */ /* 0x002f280000300800 */
[----:B------:R1:W-:Y:S01]  /*e770*/  STL [R1+0x4c0], R5 ;  /* 0x0004c00501007387 */ /* 0x0003e20000100800 */
[----:B------:R-:W-:Y:S01]  /*e780*/  FADD R155, R60, R155 ;  /* 0x0000009b3c9b7221 */ /* 0x000fe20000000000 */
[----:B------:R-:W-:Y:S02]  /*e790*/  FADD R156, R61, R156 ;  /* 0x0000009c3d9c7221 */ /* 0x000fe40000000000 */
[----:B-1----:R-:W3:Y:S04]  /*e7a0*/  LDL.LU R5, [R1+0x114] ;  /* 0x0001140001057983 */ /* 0x002ee80000300800 */
[----:B------:R1:W-:Y:S01]  /*e7b0*/  STL [R1+0x4bc], R2 ;  /* 0x0004bc0201007387 */ /* 0x0003e20000100800 */
[----:B------:R-:W-:Y:S01]  /*e7c0*/  FADD R157, R62, R157 ;  /* 0x0000009d3e9d7221 */ /* 0x000fe20000000000 */
[----:B------:R-:W-:-:S02]  /*e7d0*/  FADD R158, R63, R158 ;  /* 0x0000009e3f9e7221 */ /* 0x000fc40000000000 */
[----:B-1----:R-:W2:Y:S04]  /*e7e0*/  LDL.LU R2, [R1+0x110] ;  /* 0x0001100001027983 */ /* 0x002ea80000300800 */
[----:B------:R-:W4:Y:S04]  /*e7f0*/  LDL.LU R55, [R1+0x654] ;  /* 0x0006540001377983 */ /* 0x000f280000300800 */
[----:B------:R-:W4:Y:S04]  /*e800*/  LDL.LU R56, [R1+0x650] ;  /* 0x0006500001387983 */ /* 0x000f280000300800 */
[----:B------:R-:W4:Y:S04]  /*e810*/  LDL.LU R57, [R1+0x64c] ;  /* 0x00064c0001397983 */ /* 0x000f280000300800 */
[----:B------:R-:W4:Y:S04]  /*e820*/  LDL.LU R58, [R1+0x648] ;  /* 0x00064800013a7983 */ /* 0x000f280000300800 */
        /* <DEDUP_REMOVED lines=115> */
[----:B------:R-:W-:Y:S01]  /*ef60*/  FADD R215, R120, R215 ;  /* 0x000000d778d77221 */ /* 0x000fe20000000000 */
[----:B------:R-:W-:Y:S02]  /*ef70*/  FADD R134, R135, R134 ;  /* 0x0000008687867221 */ /* 0x000fe40000000000 */
[----:B------:R-:W4:Y:S01]  /*ef80*/  LDL.LU R117, [R1+0x55c] ;  /* 0x00055c0001757983 */ /* 0x000f220000300800 */
[----:B------:R-:W-:Y:S01]  /*ef90*/  FADD R216, R121, R216 ;  /* 0x000000d879d87221 */ /* 0x000fe20000000000 */
[----:B------:R-:W-:Y:S02]  /*efa0*/  FADD R132, R133, R132 ;  /* 0x0000008485847221 */ /* 0x000fe40000000000 */
[----:B------:R-:W4:Y:S01]  /*efb0*/  LDL.LU R118, [R1+0x558] ;  /* 0x0005580001767983 */ /* 0x000f220000300800 */
[----:B------:R-:W-:Y:S01]  /*efc0*/  FADD R217, R122, R217 ;  /* 0x000000d97ad97221 */ /* 0x000fe20000000000 */
[----:B------:R-:W-:-:S02]  /*efd0*/  FADD R130, R131, R130 ;  /* 0x0000008283827221 */ /* 0x000fc40000000000 */
        /* <DEDUP_REMOVED lines=8> */
[----:B------:R-:W-:Y:S01]  /*f060*/  FADD R21, R3, R21 ;  /* 0x0000001503157221 */ /* 0x000fe20000000000 */
[----:B------:R-:W-:Y:S01]  /*f070*/  FADD R15, R20, R15 ;  /* 0x0000000f140f7221 */ /* 0x000fe20000000000 */
[----:B------:R-:W-:Y:S01]  /*f080*/  STL [R1+0x200], R136 ;  /* 0x0002008801007387 */ /* 0x000fe20000100800 */
        /* <DEDUP_REMOVED lines=23> */
[----:B------:R1:W-:Y:S01]  /*f200*/  STL [R1+0x218], R124 ;  /* 0x0002187c01007387 */ /* 0x0003e20000100800 */
[----:B------:R-:W-:Y:S01]  /*f210*/  FADD R224, R151, R224 ;  /* 0x000000e097e07221 */ /* 0x000fe20000000000 */
[----:B--2---:R-:W-:Y:S01]  /*f220*/  FADD R218, R2, R218 ;  /* 0x000000da02da7221 */ /* 0x004fe20000000000 */
[----:B---3--:R-:W-:Y:S01]  /*f230*/  FADD R219, R5, R219 ;  /* 0x000000db05db7221 */ /* 0x008fe20000000000 */
[----:B------:R-:W-:Y:S01]  /*f240*/  STL [R1+0x21c], R0 ;  /* 0x00021c0001007387 */ /* 0x000fe20000100800 */
[----:B----4-:R-:W-:Y:S01]  /*f250*/  FADD R220, R16, R220 ;  /* 0x000000dc10dc7221 */ /* 0x010fe20000000000 */
[----:B------:R-:W-:Y:S01]  /*f260*/  FADD R221, R17, R221 ;  /* 0x000000dd11dd7221 */ /* 0x000fe20000000000 */
[----:B------:R-:W-:Y:S01]  /*f270*/  FADD R222, R18, R222 ;  /* 0x000000de12de7221 */ /* 0x000fe20000000000 */
[----:B------:R-:W-:Y:S01]  /*f280*/  STL [R1+0x220], R21 ;  /* 0x0002201501007387 */ /* 0x000fe20000100800 */
[----:B------:R-:W-:-:S03]  /*f290*/  FADD R223, R19, R223 ;  /* 0x000000df13df7221 */ /* 0x000fc60000000000 */
[----:B------:R-:W-:Y:S04]  /*f2a0*/  STL [R1+0x224], R15 ;  /* 0x0002240f01007387 */ /* 0x000fe80000100800 */
[----:B------:R-:W-:Y:S04]  /*f2b0*/  STL [R1+0x228], R13 ;  /* 0x0002280d01007387 */ /* 0x000fe80000100800 */
[----:B------:R-:W-:Y:S04]  /*f2c0*/  STL [R1+0x22c], R11 ;  /* 0x00022c0b01007387 */ /* 0x000fe80000100800 */
[----:B------:R-:W2:Y:S04]  /*f2d0*/  LDL.LU R123, [R1+0x19c] ;  /* 0x00019c00017b7983 */ /* 0x000ea80000300800 */
[----:B------:R-:W-:Y:S04]  /*f2e0*/  STL [R1+0x230], R9 ;  /* 0x0002300901007387 */ /* 0x000fe80000100800 */
[----:B------:R-:W2:Y:S04]  /*f2f0*/  LDL.LU R8, [R1+0x23c] ;  /* 0x00023c0001087983 */ /* 0x000ea80000300800 */
[----:B------:R3:W-:Y:S04]  /*f300*/  STL [R1+0x234], R7 ;  /* 0x0002340701007387 */ /* 0x0007e80000100800 */
[----:B-1----:R-:W4:Y:S04]  /*f310*/  LDL.LU R124, [R1+0x1a0] ;  /* 0x0001a000017c7983 */ /* 0x002f280000300800 */
[----:B------:R1:W-:Y:S04]  /*f320*/  STL [R1+0x238], R4 ;  /* 0x0002380401007387 */ /* 0x0003e80000100800 */
[----:B---3--:R-:W4:Y:S04]  /*f330*/  LDL.LU R7, [R1+0x240] ;  /* 0x0002400001077983 */ /* 0x008f280000300800 */
[----:B------:R-:W3:Y:S04]  /*f340*/  LDL.LU R125, [R1+0x1a4] ;  /* 0x0001a400017d7983 */ /* 0x000ee80000300800 */
[----:B------:R-:W3:Y:S04]  /*f350*/  LDL.LU R6, [R1+0x244] ;  /* 0x0002440001067983 */ /* 0x000ee80000300800 */
[----:B------:R-:W3:Y:S04]  /*f360*/  LDL.LU R126, [R1+0x1a8] ;  /* 0x0001a800017e7983 */ /* 0x000ee80000300800 */
[----:B-1----:R-:W3:Y:S04]  /*f370*/  LDL.LU R4, [R1+0x248] ;  /* 0x0002480001047983 */ /* 0x002ee80000300800 */
[----:B------:R-:W3:Y:S04]  /*f380*/  LDL.LU R127, [R1+0x1ac] ;  /* 0x0001ac00017f7983 */ /* 0x000ee80000300800 */
        /* <DEDUP_REMOVED lines=40> */
[----:B------:R-:W3:Y:S01]  /*f610*/  LDL.LU R9, [R1+0x29c] ;  /* 0x00029c0001097983 */ /* 0x000ee20000300800 */
[----:B--2---:R-:W-:-:S03]  /*f620*/  FADD R8, R123, R8 ;  /* 0x000000087b087221 */ /* 0x004fc60000000000 */
[----:B------:R-:W2:Y:S04]  /*f630*/  LDL.LU R123, [R1+0x544] ;  /* 0x00054400017b7983 */ /* 0x000ea80000300800 */
[----:B------:R1:W-:Y:S04]  /*f640*/  STL [R1+0x23c], R8 ;  /* 0x00023c0801007387 */ /* 0x0003e80000100800 */
[----:B-1----:R-:W2:Y:S01]  /*f650*/  LDL.LU R8, [R1+0x2a0] ;  /* 0x0002a00001087983 */ /* 0x002ea20000300800 */
[----:B----4-:R-:W-:-:S03]  /*f660*/  FADD R7, R124, R7 ;  /* 0x000000077c077221 */ /* 0x010fc60000000000 */
[----:B------:R-:W4:Y:S01]  /*f670*/  LDL.LU R124, [R1+0x540] ;  /* 0x00054000017c7983 */ /* 0x000f220000300800 */
[----:B---3--:R-:W-:-:S03]  /*f680*/  FADD R6, R125, R6 ;  /* 0x000000067d067221 */ /* 0x008fc60000000000 */
[----:B------:R1:W-:Y:S01]  /*f690*/  STL [R1+0x240], R7 ;  /* 0x0002400701007387 */ /* 0x0003e20000100800 */
[----:B------:R-:W-:-:S03]  /*f6a0*/  FADD R4, R126, R4 ;  /* 0x000000047e047221 */ /* 0x000fc60000000000 */
[----:B-1----:R-:W3:Y:S04]  /*f6b0*/  LDL.LU R7, [R1+0x2a4] ;  /* 0x0002a40001077983 */ /* 0x002ee80000300800 */
[----:B------:R-:W4:Y:S01]  /*f6c0*/  LDL.LU R125, [R1+0x53c] ;  /* 0x00053c00017d7983 */ /* 0x000f220000300800 */
[----:B------:R-:W-:-:S03]  /*f6d0*/  FADD R128, R127, R128 ;  /* 0x000000807f807221 */ /* 0x000fc60000000000 */
[----:B------:R1:W-:Y:S01]  /*f6e0*/  STL [R1+0x244], R6 ;  /* 0x0002440601007387 */ /* 0x0003e20000100800 */
[----:B------:R-:W-:-:S03]  /*f6f0*/  FADD R130, R129, R130 ;  /* 0x0000008281827221 */ /* 0x000fc60000000000 */
[----:B-1----:R-:W4:Y:S04]  /*f700*/  LDL.LU R6, [R1+0x2a8] ;  /* 0x0002a80001067983 */ /* 0x002f280000300800 */
[----:B------:R-:W4:Y:S04]  /*f710*/  LDL.LU R126, [R1+0x538] ;  /* 0x00053800017e7983 */ /* 0x000f280000300800 */
[----:B------:R1:W-:Y:S01]  /*f720*/  STL [R1+0x248], R4 ;  /* 0x0002480401007387 */ /* 0x0003e20000100800 */
[----:B------:R-:W-:Y:S01]  /*f730*/  FADD R132, R131, R132 ;  /* 0x0000008483847221 */ /* 0x000fe20000000000 */
[----:B------:R-:W-:-:S02]  /*f740*/  FADD R134, R133, R134 ;  /* 0x0000008685867221 */ /* 0x000fc40000000000 */
[----:B-1----:R-:W4:Y:S04]  /*f750*/  LDL.LU R4, [R1+0x2ac] ;  /* 0x0002ac0001047983 */ /* 0x002f280000300800 */
[----:B------:R-:W4:Y:S04]  /*f760*/  LDL.LU R127, [R1+0x534] ;  /* 0x00053400017f7983 */ /* 0x000f280000300800 */
[----:B------:R1:W-:Y:S01]  /*f770*/  STL [R1+0x24c], R128 ;  /* 0x00024c8001007387 */ /* 0x0003e20000100800 */
[----:B------:R-:W-:-:S03]  /*f780*/  FADD R136, R135, R136 ;  /* 0x0000008887887221 */ /* 0x000fc60000000000 */
        /* <DEDUP_REMOVED lines=49> */
[----:B------:R-:W-:Y:S04]  /*faa0*/  STL [R1+0x27c], R2 ;  /* 0x00027c0201007387 */ /* 0x000fe80000100800 */
[----:B------:R-:W-:Y:S04]  /*fab0*/  STL [R1+0x280], R16 ;  /* 0x0002801001007387 */ /* 0x000fe80000100800 */
[----:B------:R1:W-:Y:S04]  /*fac0*/  STL [R1+0x284], R18 ;  /* 0x0002841201007387 */ /* 0x0003e80000100800 */
[----:B------:R4:W-:Y:S01]  /*fad0*/  STL [R1+0x288], R0 ;  /* 0x0002880001007387 */ /* 0x0009e20000100800 */
[----:B------:R-:W-:-:S03]  /*fae0*/  FADD R11, R12, R11 ;  /* 0x0000000b0c0b7221 */ /* 0x000fc60000000000 */
[----:B------:R-:W4:Y:S04]  /*faf0*/  LDL.LU R19, [R1+0x2b0] ;  /* 0x0002b00001137983 */ /* 0x000f280000300800 */
[----:B------:R4:W-:Y:S04]  /*fb00*/  STL [R1+0x28c], R21 ;  /* 0x00028c1501007387 */ /* 0x0009e80000100800 */
[----:B------:R4:W-:Y:S01]  /*fb10*/  STL [R1+0x290], R15 ;  /* 0x0002900f01007387 */ /* 0x0009e20000100800 */
[----:B------:R-:W-:-:S03]  /*fb20*/  FADD R9, R10, R9 ;  /* 0x000000090a097221 */ /* 0x000fc60000000000 */
[----:B-1----:R-:W4:Y:S04]  /*fb30*/  LDL.LU R18, [R1+0x2b4] ;  /* 0x0002b40001127983 */ /* 0x002f280000300800 */
[----:B------:R1:W-:Y:S01]  /*fb40*/  STL [R1+0x294], R13 ;  /* 0x0002940d01007387 */ /* 0x0003e20000100800 */
[----:B--2---:R-:W-:-:S03]  /*fb50*/  FADD R8, R24, R8 ;  /* 0x0000000818087221 */ /* 0x004fc60000000000 */
[----:B------:R-:W2:Y:S04]  /*fb60*/  LDL.LU R17, [R1+0x2b8] ;  /* 0x0002b80001117983 */ /* 0x000ea80000300800 */
[----:B------:R1:W-:Y:S04]  /*fb70*/  STL [R1+0x298], R11 ;  /* 0x0002980b01007387 */ /* 0x0003e80000100800 */
[----:B------:R-:W2:Y:S01]  /*fb80*/  LDL.LU R16, [R1+0x2bc] ;  /* 0x0002bc0001107983 */ /* 0x000ea20000300800 */
[----:B---3--:R-:W-:-:S03]  /*fb90*/  FADD R7, R25, R7 ;  /* 0x0000000719077221 */ /* 0x008fc60000000000 */
[----:B------:R3:W-:Y:S04]  /*fba0*/  STL [R1+0x29c], R9 ;  /* 0x00029c0901007387 */ /* 0x0007e80000100800 */
[----:B------:R-:W2:Y:S04]  /*fbb0*/  LDL.LU R5, [R1+0x2c0] ;  /* 0x0002c00001057983 */ /* 0x000ea80000300800 */
[----:B------:R3:W-:Y:S01]  /*fbc0*/  STL [R1+0x2a0], R8 ;  /* 0x0002a00801007387 */ /* 0x0007e20000100800 */
[----:B----4-:R-:W-:-:S03]  /*fbd0*/  FADD R6, R26, R6 ;  /* 0x000000061a067221 */ /* 0x010fc60000000000 */
[----:B------:R-:W4:Y:S04]  /*fbe0*/  LDL.LU R2, [R1+0x2c4] ;  /* 0x0002c40001027983 */ /* 0x000f280000300800 */
[----:B------:R3:W-:Y:S01]  /*fbf0*/  STL [R1+0x2a4], R7 ;  /* 0x0002a40701007387 */ /* 0x0007e20000100800 */
[----:B------:R-:W-:-:S03]  /*fc00*/  FADD R4, R27, R4 ;  /* 0x000000041b047221 */ /* 0x000fc60000000000 */
[----:B------:R-:W4:Y:S04]  /*fc10*/  LDL.LU R27, [R1+0x2e0] ;  /* 0x0002e000011b7983 */ /* 0x000f280000300800 */
[----:B------:R3:W-:Y:S04]  /*fc20*/  STL [R1+0x2a8], R6 ;  /* 0x0002a80601007387 */ /* 0x0007e80000100800 */
        /* <DEDUP_REMOVED lines=12> */
[----:B------:R-:W4:Y:S04]  /*fcf0*/  LDL.LU R11, [R1+0x310] ;  /* 0x00031000010b7983 */ /* 0x000f280000300800 */
[----:B------:R-:W4:Y:S04]  /*fd00*/  LDL.LU R10, [R1+0x314] ;  /* 0x00031400010a7983 */ /* 0x000f280000300800 */
[----:B---3--:R-:W3:Y:S04]  /*fd10*/  LDL.LU R9, [R1+0x318] ;  /* 0x0003180001097983 */ /* 0x008ee80000300800 */
[----:B------:R-:W3:Y:S04]  /*fd20*/  LDL.LU R8, [R1+0x31c] ;  /* 0x00031c0001087983 */ /* 0x000ee80000300800 */
[----:B------:R-:W3:Y:S04]  /*fd30*/  LDL.LU R7, [R1+0x320] ;  /* 0x0003200001077983 */ /* 0x000ee80000300800 */
[----:B------:R-:W3:Y:S04]  /*fd40*/  LDL.LU R6, [R1+0x324] ;  /* 0x0003240001067983 */ /* 0x000ee80000300800 */
[----:B------:R-:W3:Y:S01]  /*fd50*/  LDL.LU R4, [R1+0x328] ;  /* 0x0003280001047983 */ /* 0x000ee20000300800 */
[----:B------:R-:W-:-:S05]  /*fd60*/  FADD R19, R28, R19 ;  /* 0x000000131c137221 */ /* 0x000fca0000000000 */
[----:B------:R1:W-:Y:S01]  /*fd70*/  STL [R1+0x2b0], R19 ;  /* 0x0002b01301007387 */ /* 0x0003e20000100800 */
[----:B------:R-:W-:-:S03]  /*fd80*/  FADD R18, R29, R18 ;  /* 0x000000121d127221 */ /* 0x000fc60000000000 */
[----:B-1----:R1:W5:Y:S04]  /*fd90*/  LDL.LU R19, [R1+0x4d0] ;  /* 0x0004d00001137983 */ /* 0x0023680000300800 */
[----:B------:R-:W3:Y:S01]  /*fda0*/  LDL.LU R28, [R1+0x2dc] ;  /* 0x0002dc00011c7983 */ /* 0x000ee20000300800 */
[----:B--2---:R-:W-:-:S03]  /*fdb0*/  FADD R17, R30, R17 ;  /* 0x000000111e117221 */ /* 0x004fc60000000000 */
[----:B------:R2:W-:Y:S01]  /*fdc0*/  STL [R1+0x2b4], R18 ;  /* 0x0002b41201007387 */ /* 0x0005e20000100800 */
[----:B------:R-:W-:-:S03]  /*fdd0*/  FADD R16, R31, R16 ;  /* 0x000000101f107221 */ /* 0x000fc60000000000 */
[----:B--2---:R1:W5:Y:S04]  /*fde0*/  LDL.LU R18, [R1+0x4cc] ;  /* 0x0004cc0001127983 */ /* 0x0043680000300800 */
[----:B------:R-:W2:Y:S01]  /*fdf0*/  LDL.LU R29, [R1+0x2d8] ;  /* 0x0002d800011d7983 */ /* 0x000ea20000300800 */
[----:B------:R-:W-:-:S03]  /*fe00*/  FADD R5, R32, R5 ;  /* 0x0000000520057221 */ /* 0x000fc60000000000 */
[----:B------:R1:W-:Y:S01]  /*fe10*/  STL [R1+0x2b8], R17 ;  /* 0x0002b81101007387 */ /* 0x0003e20000100800 */
[----:B----4-:R-:W-:-:S03]  /*fe20*/  FADD R2, R33, R2 ;  /* 0x0000000221027221 */ /* 0x010fc60000000000 */
[----:B-1----:R1:W5:Y:S04]  /*fe30*/  LDL.LU R17, [R1+0x4c8] ;  /* 0x0004c80001117983 */ /* 0x0023680000300800 */
[----:B------:R-:W4:Y:S04]  /*fe40*/  LDL.LU R30, [R1+0x2d4] ;  /* 0x0002d400011e7983 */ /* 0x000f280000300800 */
[----:B------:R1:W-:Y:S04]  /*fe50*/  STL [R1+0x2bc], R16 ;  /* 0x0002bc1001007387 */ /* 0x0003e80000100800 */
[----:B-1----:R1:W5:Y:S04]  /*fe60*/  LDL.LU R16, [R1+0x4c4] ;  /* 0x0004c40001107983 */ /* 0x0023680000300800 */
[----:B------:R-:W4:Y:S04]  /*fe70*/  LDL.LU R31, [R1+0x2d0] ;  /* 0x0002d000011f7983 */ /* 0x000f280000300800 */
[----:B------:R1:W-:Y:S04]  /*fe80*/  STL [R1+0x2c0], R5 ;  /* 0x0002c00501007387 */ /* 0x0003e80000100800 */
[----:B-1----:R1:W5:Y:S04]  /*fe90*/  LDL.LU R5, [R1+0x4c0] ;  /* 0x0004c00001057983 */ /* 0x0023680000300800 */
[----:B------:R-:W4:Y:S04]  /*fea0*/  LDL.LU R32, [R1+0x2cc] ;  /* 0x0002cc0001207983 */ /* 0x000f280000300800 */
[----:B------:R1:W-:Y:S04]  /*feb0*/  STL [R1+0x2c4], R2 ;  /* 0x0002c40201007387 */ /* 0x0003e80000100800 */
[----:B-1----:R1:W5:Y:S04]  /*fec0*/  LDL.LU R2, [R1+0x4bc] ;  /* 0x0004bc0001027983 */ /* 0x0023680000300800 */
[----:B------:R-:W4:Y:S01]  /*fed0*/  LDL.LU R33, [R1+0x2c8] ;  /* 0x0002c80001217983 */ /* 0x000f220000300800 */
[----:B------:R-:W-:Y:S01]  /*fee0*/  FADD R27, R40, R27 ;  /* 0x0000001b281b7221 */ /* 0x000fe20000000000 */
        /* <DEDUP_REMOVED lines=13> */
[----:B---3--:R-:W-:Y:S01]  /*ffc0*/  FADD R9, R54, R9 ;  /* 0x0000000936097221 */ /* 0x008fe20000000000 */
[----:B------:R-:W-:Y:S01]  /*ffd0*/  FADD R8, R55, R8 ;  /* 0x0000000837087221 */ /* 0x000fe20000000000 */
[----:B------:R-:W-:Y:S01]  /*ffe0*/  FADD R7, R56, R7 ;  /* 0x0000000738077221 */ /* 0x000fe20000000000 */
[----:B------:R-:W-:Y:S01]  /*fff0*/  FADD R6, R57, R6 ;  /* 0x0000000639067221 */ /* 0x000fe20000000000 */
[----:B------:R-:W-:Y:S01]  /*10000*/  FADD R4, R58, R4 ;  /* 0x000000043a047221 */ /* 0x000fe20000000000 */
[----:B------:R-:W-:Y:S01]  /*10010*/  FADD R28, R39, R28 ;  /* 0x0000001c271c7221 */ /* 0x000fe20000000000 */
[----:B--2---:R-:W-:Y:S01]  /*10020*/  FADD R29, R38, R29 ;  /* 0x0000001d261d7221 */ /* 0x004fe20000000000 */
[----:B----4-:R-:W-:Y:S01]  /*10030*/  FADD R30, R37, R30 ;  /* 0x0000001e251e7221 */ /* 0x010fe20000000000 */
[----:B------:R-:W-:Y:S01]  /*10040*/  FADD R31, R36, R31 ;  /* 0x0000001f241f7221 */ /* 0x000fe20000000000 */
[----:B------:R-:W-:Y:S01]  /*10050*/  FADD R32, R35, R32 ;  /* 0x0000002023207221 */ /* 0x000fe20000000000 */
[----:B------:R-:W-:-:S05]  /*10060*/  FADD R33, R34, R33 ;  /* 0x0000002122217221 */ /* 0x000fca0000000000 */
[----:B------:R2:W-:Y:S04]  /*10070*/  STL [R1+0x2c8], R33 ;  /* 0x0002c82101007387 */ /* 0x0005e80000100800 */
        /* <DEDUP_REMOVED lines=21> */
[----:B------:R-:W4:Y:S04]  /*101d0*/  LDL.LU R39, [R1+0x32c] ;  /* 0x00032c0001277983 */ /* 0x000f280000300800 */
[----:B------:R1:W-:Y:S04]  /*101e0*/  STL [R1+0x320], R7 ;  /* 0x0003200701007387 */ /* 0x0003e80000100800 */
[----:B------:R-:W4:Y:S04]  /*101f0*/  LDL.LU R38, [R1+0x330] ;  /* 0x0003300001267983 */ /* 0x000f280000300800 */
[----:B------:R1:W-:Y:S04]  /*10200*/  STL [R1+0x324], R6 ;  /* 0x0003240601007387 */ /* 0x0003e80000100800 */
[----:B------:R-:W4:Y:S04]  /*10210*/  LDL.LU R37, [R1+0x334] ;  /* 0x0003340001257983 */ /* 0x000f280000300800 */
[----:B------:R1:W-:Y:S04]  /*10220*/  STL [R1+0x328], R4 ;  /* 0x0003280401007387 */ /* 0x0003e80000100800 */
[----:B------:R-:W4:Y:S04]  /*10230*/  LDL.LU R36, [R1+0x338] ;  /* 0x0003380001247983 */ /* 0x000f280000300800 */
[----:B------:R-:W4:Y:S04]  /*10240*/  LDL.LU R35, [R1+0x33c] ;  /* 0x00033c0001237983 */ /* 0x000f280000300800 */
[----:B------:R-:W4:Y:S04]  /*10250*/  LDL.LU R34, [R1+0x340] ;  /* 0x0003400001227983 */ /* 0x000f280000300800 */
[----:B--2---:R-:W2:Y:S04]  /*10260*/  LDL.LU R33, [R1+0x344] ;  /* 0x0003440001217983 */ /* 0x004ea80000300800 */
[----:B---3--:R-:W3:Y:S04]  /*10270*/  LDL.LU R32, [R1+0x348] ;  /* 0x0003480001207983 */ /* 0x008ee80000300800 */
[----:B----4-:R-:W4:Y:S04]  /*10280*/  LDL.LU R31, [R1+0x34c] ;  /* 0x00034c00011f7983 */ /* 0x010f280000300800 */
        /* <DEDUP_REMOVED lines=22> */
[----:B------:R-:W-:-:S05]  /*103f0*/  FADD R39, R59, R39 ;  /* 0x000000273b277221 */ /* 0x000fca0000000000 */
[----:B------:R1:W-:Y:S01]  /*10400*/  STL [R1+0x32c], R39 ;  /* 0x00032c2701007387 */ /* 0x0003e20000100800 */
[----:B------:R-:W-:-:S05]  /*10410*/  FADD R38, R60, R38 ;  /* 0x000000263c267221 */ /* 0x000fca0000000000 */
[----:B------:R1:W-:Y:S01]  /*10420*/  STL [R1+0x330], R38 ;  /* 0x0003302601007387 */ /* 0x0003e20000100800 */
[----:B------:R-:W-:-:S05]  /*10430*/  FADD R37, R61, R37 ;  /* 0x000000253d257221 */ /* 0x000fca0000000000 */
[----:B------:R1:W-:Y:S01]  /*10440*/  STL [R1+0x334], R37 ;  /* 0x0003342501007387 */ /* 0x0003e20000100800 */
[----:B------:R-:W-:Y:S01]  /*10450*/  FADD R36, R62, R36 ;  /* 0x000000243e247221 */ /* 0x000fe20000000000 */
[----:B------:R-:W-:-:S04]  /*10460*/  FADD R35, R63, R35 ;  /* 0x000000233f237221 */ /* 0x000fc80000000000 */
[----:B------:R1:W-:Y:S01]  /*10470*/  STL [R1+0x338], R36 ;  /* 0x0003382401007387 */ /* 0x0003e20000100800 */
[----:B------:R-:W-:-:S03]  /*10480*/  FADD R34, R64, R34 ;  /* 0x0000002240227221 */ /* 0x000fc60000000000 */
[----:B------:R1:W-:Y:S01]  /*10490*/  STL [R1+0x33c], R35 ;  /* 0x00033c2301007387 */ /* 0x0003e20000100800 */
[----:B--2---:R-:W-:-:S03]  /*104a0*/  FADD R33, R65, R33 ;  /* 0x0000002141217221 */ /* 0x004fc60000000000 */
        /* <DEDUP_REMOVED lines=49> */
[----:B------:R-:W4:Y:S04]  /*107c0*/  LDL.LU R38, [R1+0x3ac] ;  /* 0x0003ac0001267983 */ /* 0x000f280000300800 */
[----:B------:R1:W-:Y:S04]  /*107d0*/  STL [R1+0x3a0], R6 ;  /* 0x0003a00601007387 */ /* 0x0003e80000100800 */
[----:B------:R-:W4:Y:S04]  /*107e0*/  LDL.LU R37, [R1+0x3b0] ;  /* 0x0003b00001257983 */ /* 0x000f280000300800 */
[----:B------:R1:W-:Y:S04]  /*107f0*/  STL [R1+0x3a4], R4 ;  /* 0x0003a40401007387 */ /* 0x0003e80000100800 */
[----:B------:R-:W4:Y:S04]  /*10800*/  LDL.LU R36, [R1+0x3b4] ;  /* 0x0003b40001247983 */ /* 0x000f280000300800 */
[----:B------:R-:W4:Y:S04]  /*10810*/  LDL.LU R35, [R1+0x3b8] ;  /* 0x0003b80001237983 */ /* 0x000f280000300800 */
[----:B--2---:R-:W2:Y:S04]  /*10820*/  LDL.LU R34, [R1+0x3bc] ;  /* 0x0003bc0001227983 */ /* 0x004ea80000300800 */
[----:B---3--:R-:W3:Y:S04]  /*10830*/  LDL.LU R33, [R1+0x3c0] ;  /* 0x0003c00001217983 */ /* 0x008ee80000300800 */
        /* <DEDUP_REMOVED lines=24> */
[----:B------:R-:W-:Y:S01]  /*109c0*/  FADD R39, R90, R39 ;  /* 0x000000275a277221 */ /* 0x000fe20000000000 */
[----:B------:R-:W-:-:S04]  /*109d0*/  FADD R38, R91, R38 ;  /* 0x000000265b267221 */ /* 0x000fc80000000000 */
[----:B------:R1:W-:Y:S01]  /*109e0*/  STL [R1+0x3a8], R39 ;  /* 0x0003a82701007387 */ /* 0x0003e20000100800 */
[----:B------:R-:W-:-:S03]  /*109f0*/  FADD R37, R92, R37 ;  /* 0x000000255c257221 */ /* 0x000fc60000000000 */
[----:B------:R1:W-:Y:S01]  /*10a00*/  STL [R1+0x3ac], R38 ;  /* 0x0003ac2601007387 */ /* 0x0003e20000100800 */
[----:B------:R-:W-:-:S03]  /*10a10*/  FADD R36, R93, R36 ;  /* 0x000000245d247221 */ /* 0x000fc60000000000 */
        /* <DEDUP_REMOVED lines=144> */
[----:B------:R-:W-:Y:S01]  /*11320*/  FADD R6, R150, R6 ;  /* 0x0000000696067221 */ /* 0x000fe20000000000 */
[----:B------:R-:W-:-:S05]  /*11330*/  FADD R4, R4, R151 ;  /* 0x0000009704047221 */ /* 0x000fca0000000000 */
[----:B------:R1:W-:Y:S04]  /*11340*/  STL [R1+0x49c], R4 ;  /* 0x00049c0401007387 */ /* 0x0003e80000100800 */
[----:B------:R1:W-:Y:S04]  /*11350*/  STL [R1+0x494], R7 ;  /* 0x0004940701007387 */ /* 0x0003e80000100800 */
[----:B------:R1:W-:Y:S02]  /*11360*/  STL [R1+0x498], R6 ;  /* 0x0004980601007387 */ /* 0x0003e40000100800 */
.L_x_35:
[----:B-1----:R-:W1:Y:S02]  /*11370*/  LDC R0, c[0x0][0x28c] ;  /* 0x0000a300ff007b82 */ /* 0x002e640000000800 */
[----:B-1----:R-:W-:-:S13]  /*11380*/  ISETP.GE.AND P0, PT, R0, 0x1, PT ;  /* 0x000000010000780c */ /* 0x002fda0003f06270 */
[----:B------:R-:W-:Y:S05]  /*11390*/  @!P0 BRA `(.L_x_36) ;  /* 0x0000000000648947 */ /* 0x000fea0003800000 */
[----:B------:R-:W-:-:S06]  /*113a0*/  UISETP.NE.AND UP0, UPT, UR49, 0x3, UPT ;  /* 0x000000033100788c */ /* 0x000fcc000bf05270 */
[----:B------:R-:W-:-:S13]  /*113b0*/  PLOP3.LUT P0, PT, PT, PT, UP0, 0x80, 0x0 ;  /* 0x000000000000781c */ /* 0x000fda0003f0f008 */
[----:B------:R-:W-:Y:S05]  /*113c0*/  @!P0 BRA `(.L_x_37) ;  /* 0x0000000000048947 */ /* 0x000fea0003800000 */
[----:B------:R-:W-:Y:S01]  /*113d0*/  BPT.TRAP 0x1 ;  /* 0x000000040000795c */ /* 0x000fe20000300000 */
.L_x_37:
[----:B------:R-:W3:Y:S01]  /*113e0*/  LDL R0, [R1+0x4a0] ;  /* 0x0004a00001007983 */ /* 0x000ee20000100800 */
[----:B------:R-:W-:Y:S01]  /*113f0*/  BSSY B0, `(.L_x_38) ;  /* 0x000000f000007945 */ /* 0x000fe20003800000 */
[----:B---3--:R-:W-:-:S13]  /*11400*/  ISETP.NE.AND P0, PT, R0, RZ, PT ;  /* 0x000000ff0000720c */ /* 0x008fda0003f05270 */
[----:B------:R-:W-:Y:S05]  /*11410*/  @!P0 BRA `(.L_x_39) ;  /* 0x0000000000308947 */ /* 0x000fea0003800000 */
[----:B------:R-:W3:Y:S01]  /*11420*/  LDL R3, [R1+0x4a8] ;  /* 0x0004a80001037983 */ /* 0x000ee20000100800 */
[----:B------:R-:W-:-:S04]  /*11430*/  UISETP.LT.AND UP0, UPT, UR50, 0x1, UPT ;  /* 0x000000013200788c */ /* 0x000fc8000bf01270 */
[----:B------:R-:W-:-:S04]  /*11440*/  USEL UR6, UR50, 0x1, UP0 ;  /* 0x0000000132067887 */ /* 0x000fc80008000000 */
[----:B------:R-:W-:-:S04]  /*11450*/  UIADD3 UR6, UR51, UR50, -UR6 ;  /* 0x0000003233067290 */ /* 0x000fc8000fffe806 */
[----:B------:R-:W-:-:S04]  /*11460*/  UIMAD.WIDE.U32 UR4, UR6, -0x55555555, URZ ;  /* 0xaaaaaaab060478a5 */ /* 0x000fc8000f8e003f */
[----:B------:R-:W-:-:S04]  /*11470*/  USHF.R.U32.HI UR4, URZ, 0x2, UR5 ;  /* 0x000000023f047899 */ /* 0x000fc80008011605 */
[----:B------:R-:W-:-:S04]  /*11480*/  UIMAD UR6, UR4, -0x6, UR6 ;  /* 0xfffffffa040678a4 */ /* 0x000fc8000f8e0206 */
[----:B------:R-:W-:-:S04]  /*11490*/  ULEA UR6, UR6, UR48, 0x3 ;  /* 0x0000003006067291 */ /* 0x000fc8000f8e183f */
[----:B------:R-:W-:-:S06]  /*114a0*/  UIADD3 UR6, UR6, 0x30, URZ ;  /* 0x0000003006067890 */ /* 0x000fcc000fffe03f */
[----:B------:R-:W-:-:S04]  /*114b0*/  MOV R0, UR6 ;  /* 0x0000000600007c02 */ /* 0x000fc80008000f00 */
[----:B---3--:R-:W-:-:S04]  /*114c0*/  PRMT R0, R3, 0x654, R0 ;  /* 0x0000065403007816 */ /* 0x008fc80000000000 */
[----:B------:R1:W-:Y:S03]  /*114d0*/  SYNCS.ARRIVE.TRANS64.RED.A1T0 RZ, [R0+URZ], RZ ;  /* 0x000000ff00ff79a7 */ /* 0x0003e6000810043f */
.L_x_39:
[----:B------:R-:W-:Y:S05]  /*114e0*/  BSYNC B0 ;  /* 0x0000000000007941 */ /* 0x000fea0003800000 */
.L_x_38:
[----:B------:R-:W-:-:S06]  /*114f0*/  UISETP.GT.U32.AND UP0, UPT, UR45, 0x1, UPT ;  /* 0x000000012d00788c */ /* 0x000fcc000bf04070 */
[----:B------:R-:W-:-:S13]  /*11500*/  PLOP3.LUT P0, PT, PT, PT, UP0, 0x80, 0x0 ;  /* 0x000000000000781c */ /* 0x000fda0003f0f008 */
[----:B------:R-:W-:Y:S05]  /*11510*/  @P0 BRA `(.L_x_36) ;  /* 0x0000000000040947 */ /* 0x000fea0003800000 */
[----:B------:R-:W-:Y:S01]  /*11520*/  BPT.TRAP 0x1 ;  /* 0x000000040000795c */ /* 0x000fe20000300000 */
.L_x_36:
[----:B------:R-:W-:Y:S01]  /*11530*/  UIADD3 UR51, UR50, UR51, URZ ;  /* 0x0000003332337290 */ /* 0x000fe2000fffe03f */
[----:B-----5:R-:W-:Y:S01]  /*11540*/  R2UR UR42, R5 ;  /* 0x00000000052a72ca */ /* 0x020fe200000e0000 */
[----:B------:R-:W-:Y:S02]  /*11550*/  UIADD3 UR7, UR48, 0x100, URZ ;  /* 0x0000010030077890 */ /* 0x000fe4000fffe03f */
[----:B------:R-:W-:Y:S02]  /*11560*/  UISETP.GT.U32.AND UP0, UPT, UR51, 0x5, UPT ;  /* 0x000000053300788c */ /* 0x000fe4000bf04070 */
[----:B------:R-:W-:Y:S02]  /*11570*/  UISETP.GE.U32.AND UP1, UPT, UR50, 0x6, UPT ;  /* 0x000000063200788c */ /* 0x000fe4000bf26070 */
[----:B------:R-:W-:Y:S02]  /*11580*/  UISETP.LT.U32.AND UP0, UPT, UR50, 0x6, UP0 ;  /* 0x000000063200788c */ /* 0x000fe40008701070 */
[----:B------:R-:W-:-:S02]  /*11590*/  USHF.L.U32 UR41, UR41, 0x8, URZ ;  /* 0x0000000829297899 */ /* 0x000fc4000800063f */
[----:B------:R-:W-:Y:S02]  /*115a0*/  USEL UR6, URZ, 0x1, !UP0 ;  /* 0x000000013f067887 */ /* 0x000fe4000c000000 */
[----:B------:R-:W-:Y:S02]  /*115b0*/  ULOP3.LUT UP0, URZ, UR7, 0x9f, URZ, 0xc0, !UPT ;  /* 0x0000009f073f7892 */ /* 0x000fe4000f80c03f */
[----:B------:R-:W-:Y:S02]  /*115c0*/  ULOP3.LUT UR36, UR36, UR6, URZ, 0x3c, !UPT ;  /* 0x0000000624247292 */ /* 0x000fe4000f8e3c3f */
[----:B------:R-:W-:Y:S02]  /*115d0*/  @UP1 UIMAD.WIDE.U32 UR4, UR51, -0x55555555, URZ ;  /* 0xaaaaaaab330418a5 */ /* 0x000fe4000f8e003f */
[----:B------:R-:W-:Y:S01]  /*115e0*/  PLOP3.LUT P0, PT, PT, PT, UP0, 0x80, 0x0 ;  /* 0x000000000000781c */ /* 0x000fe20003f0f008 */
[----:B------:R-:W-:Y:S02]  /*115f0*/  USHF.L.U32 UR42, UR42, 0x8, URZ ;  /* 0x000000082a2a7899 */ /* 0x000fe4000800063f */
[----:B------:R-:W-:-:S04]  /*11600*/  @UP1 USHF.R.U32.HI UR4, URZ, 0x2, UR5 ;  /* 0x000000023f041899 */ /* 0x000fc80008011605 */
[----:B------:R-:W-:-:S06]  /*11610*/  @UP1 ULOP3.LUT UR36, UR36, 0x1, UR4, 0x78, !UPT ;  /* 0x0000000124241892 */ /* 0x000fcc000f8e7804 */
[----:B------:R-:W-:Y:S06]  /*11620*/  @!P0 BRA `(.L_x_40) ;  /* 0x0000000000408947 */ /* 0x000fec0003800000 */
[----:B------:R-:W-:Y:S01]  /*11630*/  MOV R14, 0x0 ;  /* 0x00000000000e7802 */ /* 0x000fe20000000f00 */
[----:B------:R-:W-:Y:S01]  /*11640*/  ULDC.64 UR4, c[0x4][0x70] ;  /* 0x01001c0000047ab9 */ /* 0x000fe20000000a00 */
[----:B------:R-:W-:Y:S01]  /*11650*/  ULDC.64 UR6, c[0x4][0x78] ;  /* 0x01001e0000067ab9 */ /* 0x000fe20000000a00 */
[----:B------:R-:W-:Y:S01]  /*11660*/  ULDC.64 UR8, c[0x4][0x8] ;  /* 0x0100020000087ab9 */ /* 0x000fe20000000a00 */
[----:B------:R-:W-:Y:S02]  /*11670*/  MOV R4, UR4 ;  /* 0x0000000400047c02 */ /* 0x000fe40008000f00 */
[----:B------:R-:W3:Y:S01]  /*11680*/  LDC.64 R14, c[0x4][R14] ;  /* 0x010000000e0e7b82 */ /* 0x000ee20000000a00 */
[----:B------:R-:W-:Y:S02]  /*11690*/  MOV R5, UR5 ;  /* 0x0000000500057c02 */ /* 0x000fe40008000f00 */
[----:B------:R-:W-:Y:S02]  /*116a0*/  MOV R6, UR6 ;  /* 0x0000000600067c02 */ /* 0x000fe40008000f00 */
[----:B------:R-:W-:-:S02]  /*116b0*/  MOV R7, UR7 ;  /* 0x0000000700077c02 */ /* 0x000fc40008000f00 */
[----:B------:R-:W-:Y:S02]  /*116c0*/  MOV R10, UR8 ;  /* 0x00000008000a7c02 */ /* 0x000fe40008000f00 */
[----:B------:R-:W-:Y:S02]  /*116d0*/  MOV R11, UR9 ;  /* 0x00000009000b7c02 */ /* 0x000fe40008000f00 */
[----:B------:R-:W-:Y:S02]  /*116e0*/  MOV R8, 0x70 ;  /* 0x0000007000087802 */ /* 0x000fe40000000f00 */
[----:B------:R-:W-:Y:S02]  /*116f0*/  MOV R12, 0x1 ;  /* 0x00000001000c7802 */ /* 0x000fe40000000f00 */
[----:B------:R-:W-:-:S07]  /*11700*/  MOV R13, RZ ;  /* 0x000000ff000d7202 */ /* 0x000fce0000000f00 */
[----:B------:R-:W-:-:S07]  /*11710*/  LEPC R20, `(.L_x_40) ;  /* 0x000000001014794e */ /* 0x000fce0000000000 */
[----:B-123--:R-:W-:Y:S05]  /*11720*/  CALL.ABS.NOINC R14 ;  /* 0x000000000e007343 */ /* 0x00efea0003c00000 */
.L_x_40:
[----:B------:R-:W-:-:S04]  /*11730*/  UIADD3 UR4, UR48, 0x4100, URZ ;  /* 0x0000410030047890 */ /* 0x000fc8000fffe03f */
[----:B------:R-:W-:-:S06]  /*11740*/  ULOP3.LUT UP0, URZ, UR4, 0x9f, URZ, 0xc0, !UPT ;  /* 0x0000009f043f7892 */ /* 0x000fcc000f80c03f */
[----:B------:R-:W-:-:S13]  /*11750*/  PLOP3.LUT P0, PT, PT, PT, UP0, 0x80, 0x0 ;  /* 0x000000000000781c */ /* 0x000fda0003f0f008 */
[----:B------:R-:W-:Y:S05]  /*11760*/  @!P0 BRA `(.L_x_41) ;  /* 0x0000000000408947 */ /* 0x000fea0003800000 */
        /* <DEDUP_REMOVED lines=16> */
.L_x_41:
[----:B------:R-:W3:Y:S02]  /*11870*/  LDC.64 R4, c[0x0][0x590] ;  /* 0x00016400ff047b82 */ /* 0x000ee40000000a00 */
[----:B---3--:R-:W-:-:S04]  /*11880*/  ISETP.NE.U32.AND P2, PT, R4, RZ, PT ;  /* 0x000000ff0400720c */ /* 0x008fc80003f45070 */
[----:B------:R-:W-:-:S13]  /*11890*/  ISETP.NE.AND.EX P2, PT, R5, RZ, PT, P2 ;  /* 0x000000ff0500720c */ /* 0x000fda0003f45320 */
[----:B------:R-:W-:Y:S05]  /*118a0*/  @!P2 BRA `(.L_x_42) ;  /* 0x00000000003ca947 */ /* 0x000fea0003800000 */
[----:B------:R-:W-:Y:S02]  /*118b0*/  ULDC.64 UR4, c[0x0][0x588] ;  /* 0x0001620000047ab9 */ /* 0x000fe40000000a00 */
[----:B------:R-:W-:-:S04]  /*118c0*/  ISETP.NE.U32.AND P0, PT, RZ, UR4, PT ;  /* 0x00000004ff007c0c */ /* 0x000fc8000bf05070 */
[----:B------:R-:W-:-:S13]  /*118d0*/  ISETP.NE.AND.EX P0, PT, RZ, UR5, PT, P0 ;  /* 0x00000005ff007c0c */ /* 0x000fda000bf05300 */
[----:B------:R-:W-:Y:S05]  /*118e0*/  @!P0 BRA `(.L_x_43) ;  /* 0x00000000001c8947 */ /* 0x000fea0003800000 */
[----:B------:R-:W3:Y:S01]  /*118f0*/  LDC.64 R6, c[0x0][0x588] ;  /* 0x00016200ff067b82 */ /* 0x000ee20000000a00 */
[----:B------:R-:W-:-:S04]  /*11900*/  IMAD R2, R4, UR43, RZ ;  /* 0x0000002b04027c24 */ /* 0x000fc8000f8e02ff */
[----:B---3--:R-:W-:-:S06]  /*11910*/  IMAD.WIDE R2, R2, 0x4, R6 ;  /* 0x0000000402027825 */ /* 0x008fcc00078e0206 */
[----:B------:R4:W5:Y:S01]  /*11920*/  LDG.E R2, desc[UR56][R2.64] ;  /* 0x0000003802027981 */ /* 0x000962000c1e1900 */
[----:B-1----:R-:W-:-:S05]  /*11930*/  MOV R0, 0x1 ;  /* 0x0000000100007802 */ /* 0x002fca0000000f00 */
[----:B------:R4:W-:Y:S01]  /*11940*/  STL.S16 [R1+0x4b8], R0 ;  /* 0x0004b80001007387 */ /* 0x0009e20000100600 */
[----:B------:R-:W-:Y:S05]  /*11950*/  BRA `(.L_x_42) ;  /* 0x0000000000107947 */ /* 0x000fea0003800000 */
.L_x_43:
[----:B-1----:R-:W-:Y:S01]  /*11960*/  MOV R0, 0x1 ;  /* 0x0000000100007802 */ /* 0x002fe20000000f00 */
[----:B------:R-:W-:Y:S02]  /*11970*/  ULDC UR4, c[0x0][0x580] ;  /* 0x0001600000047ab9 */ /* 0x000fe40000000800 */
[----:B------:R-:W-:Y:S02]  /*11980*/  MOV R2, UR4 ;  /* 0x0000000400027c02 */ /* 0x000fe40008000f00 */
[----:B------:R3:W-:Y:S05]  /*11990*/  STL.S16 [R1+0x4b8], R0 ;  /* 0x0004b80001007387 */ /* 0x0007ea0000100600 */
.L_x_42:
[----:B------:R-:W1:Y:S02]  /*119a0*/  LDC.64 R6, c[0x0][0x5b0] ;  /* 0x00016c00ff067b82 */ /* 0x000e640000000a00 */
[----:B-1----:R-:W-:-:S04]  /*119b0*/  ISETP.NE.U32.AND P0, PT, R6, RZ, PT ;  /* 0x000000ff0600720c */ /* 0x002fc80003f05070 */
[----:B------:R-:W-:-:S13]  /*119c0*/  ISETP.NE.AND.EX P0, PT, R7, RZ, PT, P0 ;  /* 0x000000ff0700720c */ /* 0x000fda0003f05300 */
[----:B------:R-:W-:Y:S05]  /*119d0*/  @!P0 BRA `(.L_x_44) ;  /* 0x00000000002c8947 */ /* 0x000fea0003800000 */
[----:B------:R-:W-:Y:S02]  /*119e0*/  ULDC.64 UR4, c[0x0][0x5a8] ;  /* 0x00016a0000047ab9 */ /* 0x000fe40000000a00 */
[----:B------:R-:W-:-:S04]  /*119f0*/  ISETP.NE.U32.AND P0, PT, RZ, UR4, PT ;  /* 0x00000004ff007c0c */ /* 0x000fc8000bf05070 */
[----:B------:R-:W-:-:S13]  /*11a00*/  ISETP.NE.AND.EX P0, PT, RZ, UR5, PT, P0 ;  /* 0x00000005ff007c0c */ /* 0x000fda000bf05300 */
[----:B------:R-:W-:Y:S05]  /*11a10*/  @!P0 BRA `(.L_x_45) ;  /* 0x0000000000148947 */ /* 0x000fea0003800000 */
[----:B------:R-:W1:Y:S01]  /*11a20*/  LDC.64 R8, c[0x0][0x5a8] ;  /* 0x00016a00ff087b82 */ /* 0x000e620000000a00 */
[----:B------:R-:W-:-:S04]  /*11a30*/  IMAD R6, R6, UR43, RZ ;  /* 0x0000002b06067c24 */ /* 0x000fc8000f8e02ff */
[----:B-1----:R-:W-:-:S05]  /*11a40*/  IMAD.WIDE R6, R6, 0x4, R8 ;  /* 0x0000000406067825 */ /* 0x002fca00078e0208 */
[----:B------:R1:W5:Y:S01]  /*11a50*/  LDG.E R16, desc[UR56][R6.64] ;  /* 0x0000003806107981 */ /* 0x000362000c1e1900 */
[----:B------:R-:W-:Y:S05]  /*11a60*/  BRA `(.L_x_44) ;  /* 0x0000000000087947 */ /* 0x000fea0003800000 */
.L_x_45:
[----:B------:R-:W-:Y:S02]  /*11a70*/  ULDC UR4, c[0x0][0x5a0] ;  /* 0x0001680000047ab9 */ /* 0x000fe40000000800 */
[----:B------:R-:W-:-:S07]  /*11a80*/  MOV R16, UR4 ;  /* 0x0000000400107c02 */ /* 0x000fce0008000f00 */
.L_x_44:
[----:B------:R-:W-:Y:S01]  /*11a90*/  ULDC.64 UR4, c[0x0][0x588] ;  /* 0x0001620000047ab9 */ /* 0x000fe20000000a00 */
[----:B------:R-:W-:Y:S01]  /*11aa0*/  ISETP.NE.U32.AND P3, PT, R4, RZ, PT ;  /* 0x000000ff0400720c */ /* 0x000fe20003f65070 */
[----:B------:R-:W-:Y:S02]  /*11ab0*/  UISETP.NE.U32.AND UP0, UPT, UR4, URZ, UPT ;  /* 0x0000003f0400728c */ /* 0x000fe4000bf05070 */
[----:B------:R-:W-:Y:S02]  /*11ac0*/  ISETP.NE.U32.AND P4, PT, RZ, UR4, PT ;  /* 0x00000004ff007c0c */ /* 0x000fe4000bf85070 */
[----:B------:R-:W-:Y:S01]  /*11ad0*/  ISETP.NE.AND.EX P3, PT, R5, RZ, PT, P3 ;  /* 0x000000ff0500720c */ /* 0x000fe20003f65330 */
[----:B------:R-:W-:Y:S02]  /*11ae0*/  UISETP.NE.AND.EX UP0, UPT, UR5, URZ, UPT, UP0 ;  /* 0x0000003f0500728c */ /* 0x000fe4000bf05300 */
[----:B------:R-:W-:Y:S02]  /*11af0*/  ISETP.NE.AND.EX P4, PT, RZ, UR5, PT, P4 ;  /* 0x00000005ff007c0c */ /* 0x000fe4000bf85340 */
[----:B------:R-:W-:-:S02]  /*11b00*/  PLOP3.LUT P0, PT, PT, PT, PT, 0x8, 0x0 ;  /* 0x000000000000781c */ /* 0x000fc40003f0e170 */
[----:B------:R-:W-:-:S04]  /*11b10*/  PLOP3.LUT P1, PT, PT, PT, UP0, 0x80, 0x0 ;  /* 0x000000000000781c */ /* 0x000fc80003f2f008 */
[----:B------:R-:W-:-:S05]  /*11b20*/  PLOP3.LUT P1, PT, P1, PT, PT, 0x8, 0x0 ;  /* 0x000000000000781c */ /* 0x000fca0000f2e170 */
[----:B------:R-:W-:Y:S08]  /*11b30*/  @P4 BRA P3, `(.L_x_46) ;  /* 0x0000000000284947 */ /* 0x000ff00001800000 */
[----:B------:R-:W-:Y:S04]  /*11b40*/  BSSY B0, `(.L_x_46) ;  /* 0x0000009000007945 */ /* 0x000fe80003800000 */
[----:B------:R-:W-:Y:S05]  /*11b50*/  @!P2 BRA `(.L_x_47) ;  /* 0x000000000018a947 */ /* 0x000fea0003800000 */
[----:B---34-:R-:W3:Y:S01]  /*11b60*/  LDL R0, [R1+0x4b8] ;  /* 0x0004b80001007983 */ /* 0x018ee20000100800 */
[----:B------:R-:W-:Y:S02]  /*11b70*/  PLOP3.LUT P0, PT, P1, PT, PT, 0x80, 0x0 ;  /* 0x000000000000781c */ /* 0x000fe40000f0f070 */
[----:B---3--:R-:W-:-:S13]  /*11b80*/  LOP3.LUT P3, RZ, R0, 0xff, RZ, 0xc0, !PT ;  /* 0x000000ff00ff7812 */ /* 0x008fda000786c0ff */
[----:B------:R-:W-:Y:S05]  /*11b90*/  @!P3 BRA `(.L_x_48) ;  /* 0x00000000000cb947 */ /* 0x000fea0003800000 */
[----:B-----5:R-:W-:Y:S01]  /*11ba0*/  FSETP.EQ.AND P0, PT, R2, RZ, PT ;  /* 0x000000ff0200720b */ /* 0x020fe20003f02000 */
[----:B------:R-:W-:-:S12]  /*11bb0*/  BRA `(.L_x_48) ;  /* 0x0000000000047947 */ /* 0x000fd80003800000 */
.L_x_47:
[----:B-----5:R-:W-:-:S13]  /*11bc0*/  FSETP.EQ.AND P0, PT, R2, RZ, PT ;  /* 0x000000ff0200720b */ /* 0x020fda0003f02000 */
.L_x_48:
[----:B------:R-:W-:Y:S05]  /*11bd0*/  BSYNC B0 ;  /* 0x0000000000007941 */ /* 0x000fea0003800000 */
.L_x_46:
[----:B------:R-:W-:Y:S04]  /*11be0*/  BSSY B0, `(.L_x_49) ;  /* 0x0000008000007945 */ /* 0x000fe80003800000 */
[----:B------:R-:W-:Y:S05]  /*11bf0*/  @!P2 BRA `(.L_x_50) ;  /* 0x000000000014a947 */ /* 0x000fea0003800000 */
[----:B---34-:R-:W3:Y:S02]  /*11c00*/  LDL R0, [R1+0x4b8] ;  /* 0x0004b80001007983 */ /* 0x018ee40000100800 */
[----:B---3--:R-:W-:-:S13]  /*11c10*/  LOP3.LUT P2, RZ, R0, 0xff, RZ, 0xc0, !PT ;  /* 0x000000ff00ff7812 */ /* 0x008fda000784c0ff */
[----:B------:R-:W-:Y:S05]  /*11c20*/  @!P2 BRA `(.L_x_51) ;  /* 0x00000000000ca947 */ /* 0x000fea0003800000 */
[----:B-----5:R-:W-:Y:S01]  /*11c30*/  FSETP.EQ.AND P1, PT, R2, RZ, PT ;  /* 0x000000ff0200720b */ /* 0x020fe20003f22000 */
[----:B------:R-:W-:-:S12]  /*11c40*/  BRA `(.L_x_51) ;  /* 0x0000000000047947 */ /* 0x000fd80003800000 */
.L_x_50:
[----:B-----5:R-:W-:-:S13]  /*11c50*/  FSETP.EQ.AND P1, PT, R2, RZ, PT ;  /* 0x000000ff0200720b */ /* 0x020fda0003f22000 */
.L_x_51:
[----:B------:R-:W-:Y:S05]  /*11c60*/  BSYNC B0 ;  /* 0x0000000000007941 */ /* 0x000fea0003800000 */
.L_x_49:
[----:B------:R-:W-:Y:S01]  /*11c70*/  BSSY B0, `(.L_x_52) ;  /* 0x000003a000007945 */ /* 0x000fe20003800000 */
[----:B---34-:R-:W-:Y:S02]  /*11c80*/  MOV R0, RZ ;  /* 0x000000ff00007202 */ /* 0x018fe40000000f00 */
[----:B-1----:R-:W-:Y:S02]  /*11c90*/  CS2R R6, SRZ ;  /* 0x0000000000067805 */ /* 0x002fe4000001ff00 */
[----:B------:R-:W-:Y:S01]  /*11ca0*/  MOV R3, RZ ;  /* 0x000000ff00037202 */ /* 0x000fe20000000f00 */
[----:B------:R-:W-:Y:S06]  /*11cb0*/  @P0 BRA `(.L_x_53) ;  /* 0x0000000000d40947 */ /* 0x000fec0003800000 */
[----:B------:R-:W-:-:S04]  /*11cc0*/  MOV R0, UR44 ;  /* 0x0000002c00007c02 */ /* 0x000fc80008000f00 */
[----:B------:R-:W-:-:S13]  /*11cd0*/  ISETP.NE.AND P3, PT, R0, 0x3, PT ;  /* 0x000000030000780c */ /* 0x000fda0003f65270 */
[----:B------:R-:W-:Y:S05]  /*11ce0*/  @!P3 BRA `(.L_x_54) ;  /* 0x000000000004b947 */ /* 0x000fea0003800000 */
[----:B------:R-:W-:Y:S01]  /*11cf0*/  BPT.TRAP 0x1 ;  /* 0x000000040000795c */ /* 0x000fe20000300000 */
.L_x_54:
[----:B------:R-:W-:Y:S01]  /*11d00*/  LEA R4, R18, UR48, 0x3 ;  /* 0x0000003012047c11 */ /* 0x000fe2000f8e18ff */
[----:B------:R-:W-:Y:S01]  /*11d10*/  BSSY B1, `(.L_x_55) ;  /* 0x0000004000017945 */ /* 0x000fe20003800000 */
[----:B------:R-:W-:-:S04]  /*11d20*/  SHF.L.U32 R0, R19, 0x1f, RZ ;  /* 0x0000001f13007819 */ /* 0x000fc800000006ff */
[----:B------:R-:W1:Y:S02]  /*11d30*/  SYNCS.PHASECHK.TRANS64.TRYWAIT P2, [R4+URZ+0x60], R0 ;  /* 0x00006000040075a7 */ /* 0x000e64000804017f */
[----:B-1----:R-:W-:Y:S05]  /*11d40*/  @!P2 BRA `(.L_x_56) ;  /* 0x0000026400d8a947 */ /* 0x002fea0003800000 */
.L_x_1145:
[----:B------:R-:W-:Y:S05]  /*11d50*/  BSYNC B1 ;  /* 0x0000000000017941 */ /* 0x000fea0003800000 */
.L_x_55:
[----:B------:R-:W-:Y:S01]  /*11d60*/  BSSY B1, `(.L_x_57) ;  /* 0x0000019000017945 */ /* 0x000fe20003800000 */
[----:B-1----:R-:W-:Y:S02]  /*11d70*/  MOV R0, RZ ;  /* 0x000000ff00007202 */ /* 0x002fe40000000f00 */
[----:B------:R-:W-:Y:S02]  /*11d80*/  CS2R R6, SRZ ;  /* 0x0000000000067805 */ /* 0x000fe4000001ff00 */
[----:B------:R-:W-:Y:S01]  /*11d90*/  MOV R3, RZ ;  /* 0x000000ff00037202 */ /* 0x000fe20000000f00 */
[----:B------:R-:W-:Y:S06]  /*11da0*/  @P1 BRA `(.L_x_58) ;  /* 0x0000000000501947 */ /* 0x000fec0003800000 */
[----:B------:R-:W-:Y:S01]  /*11db0*/  LEA R0, R18, R17, 0xc ;  /* 0x0000001112007211 */ /* 0x000fe200078e60ff */
[----:B------:R-:W1:Y:S04]  /*11dc0*/  S2R R5, SR_TID.X ;  /* 0x0000000000057919 */ /* 0x000e680000002100 */
[----:B------:R-:W-:Y:S04]  /*11dd0*/  LDS.U16 R3, [R0+UR48+0x200] ;  /* 0x0002003000037984 */ /* 0x000fe80008000400 */
[----:B------:R-:W3:Y:S04]  /*11de0*/  LDS.U16 R7, [R0+UR48+0x100] ;  /* 0x0001003000077984 */ /* 0x000ee80008000400 */
[----:B------:R-:W-:Y:S01]  /*11df0*/  LDS.U16 R6, [R0+UR48+0x108] ;  /* 0x0001083000067984 */ /* 0x000fe20008000400 */
[----:B-1----:R-:W-:-:S04]  /*11e00*/  SHF.R.U32.HI R5, RZ, 0x4, R5 ;  /* 0x00000004ff057819 */ /* 0x002fc80000011605 */
[----:B------:R-:W-:Y:S02]  /*11e10*/  LOP3.LUT P2, RZ, R5, 0x1, RZ, 0xc0, !PT ;  /* 0x0000000105ff7812 */ /* 0x000fe4000784c0ff */
[----:B------:R-:W-:-:S04]  /*11e20*/  MOV R5, 0x8 ;  /* 0x0000000800057802 */ /* 0x000fc80000000f00 */
[----:B------:R-:W-:Y:S02]  /*11e30*/  SEL R5, R5, 0xfffffff8, !P2 ;  /* 0xfffffff805057807 */ /* 0x000fe40005000000 */
[----:B---3--:R-:W-:Y:S02]  /*11e40*/  PRMT R7, R7, 0x5410, R3 ;  /* 0x0000541007077816 */ /* 0x008fe40000000003 */
[----:B------:R1:W3:Y:S02]  /*11e50*/  LDS.U16 R3, [R0+UR48+0x208] ;  /* 0x0002083000037984 */ /* 0x0002e40008000400 */
[----:B-1----:R-:W-:-:S04]  /*11e60*/  IADD3 R0, R0, UR48, RZ ;  /* 0x0000003000007c10 */ /* 0x002fc8000fffe0ff */
[----:B------:R-:W-:-:S05]  /*11e70*/  LEA R0, R5, R0, 0x1 ;  /* 0x0000000005007211 */ /* 0x000fca00078e08ff */
[----:B------:R-:W-:Y:S01]  /*11e80*/  LDS.U16 R5, [R0+0x200] ;  /* 0x0002000000057984 */ /* 0x000fe20000000400 */
[----:B---3--:R-:W-:-:S03]  /*11e90*/  PRMT R6, R6, 0x5410, R3 ;  /* 0x0000541006067816 */ /* 0x008fc60000000003 */
[----:B------:R-:W1:Y:S02]  /*11ea0*/  LDS.U16 R3, [R0+0x100] ;  /* 0x0001000000037984 */ /* 0x000e640000000400 */
[----:B-1----:R-:W-:Y:S02]  /*11eb0*/  PRMT R3, R3, 0x5410, R5 ;  /* 0x0000541003037816 */ /* 0x002fe40000000005 */
[----:B------:R-:W-:Y:S04]  /*11ec0*/  LDS.U16 R5, [R0+0x208] ;  /* 0x0002080000057984 */ /* 0x000fe80000000400 */
[----:B------:R-:W1:Y:S02]  /*11ed0*/  LDS.U16 R0, [R0+0x108] ;  /* 0x0001080000007984 */ /* 0x000e640000000400 */
[----:B-1----:R-:W-:-:S07]  /*11ee0*/  PRMT R0, R0, 0x5410, R5 ;  /* 0x0000541000007816 */ /* 0x002fce0000000005 */
.L_x_58:
[----:B------:R-:W-:Y:S05]  /*11ef0*/  BSYNC B1 ;  /* 0x0000000000017941 */ /* 0x000fea0003800000 */
.L_x_57:
[----:B------:R-:W-:Y:S01]  /*11f00*/  @!PT LDS RZ, [RZ] ;  /* 0x00000000fffff984 */ /* 0x000fe20000000800 */
[----:B------:R-:W-:Y:S01]  /*11f10*/  @!PT LDS RZ, [RZ] ;  /* 0x00000000fffff984 */ /* 0x000fe20000000800 */
[----:B------:R-:W-:Y:S01]  /*11f20*/  @!PT LDS RZ, [RZ] ;  /* 0x00000000fffff984 */ /* 0x000fe20000000800 */
[----:B------:R-:W-:Y:S01]  /*11f30*/  @!PT LDS RZ, [RZ] ;  /* 0x00000000fffff984 */ /* 0x000fe20000000800 */
[----:B------:R1:W-:Y:S06]  /*11f40*/  MEMBAR.ALL.CTA ;  /* 0x0000000000007992 */ /* 0x0003ec0000008000 */
[----:B-1----:R-:W1:Y:S01]  /*11f50*/  FENCE.VIEW.ASYNC.S ;  /* 0x00000000000073c6 */ /* 0x002e620000000000 */
[----:B------:R-:W-:Y:S05]  /*11f60*/  @!P3 BRA `(.L_x_59) ;  /* 0x000000000004b947 */ /* 0x000fea0003800000 */
[----:B------:R-:W-:Y:S01]  /*11f70*/  BPT.TRAP 0x1 ;  /* 0x000000040000795c */ /* 0x000fe20000300000 */
.L_x_59:
[----:B------:R-:W3:Y:S01]  /*11f80*/  S2R R5, SR_CgaCtaId ;  /* 0x0000000000057919 */ /* 0x000ee20000008800 */
[----:B------:R-:W-:Y:S02]  /*11f90*/  IADD3 R4, R4, 0x80, RZ ;  /* 0x0000008004047810 */ /* 0x000fe40007ffe0ff */
[----:B------:R-:W-:-:S04]  /*11fa0*/  IADD3 R18, R18, 0x1, RZ ;  /* 0x0000000112127810 */ /* 0x000fc80007ffe0ff */
[----:B------:R-:W-:-:S04]  /*11fb0*/  ISETP.NE.AND P2, PT, R18, 0x4, PT ;  /* 0x000000041200780c */ /* 0x000fc80003f45270 */
[----:B------:R-:W-:Y:S02]  /*11fc0*/  SEL R18, R18, RZ, P2 ;  /* 0x000000ff12127207 */ /* 0x000fe40001000000 */
[----:B---3--:R-:W-:-:S04]  /*11fd0*/  PRMT R4, R5, 0x654, R4 ;  /* 0x0000065405047816 */ /* 0x008fc80000000004 */
[----:B-1----:R1:W-:Y:S02]  /*11fe0*/  SYNCS.ARRIVE.TRANS64.RED.A1T0 RZ, [R4+URZ], RZ ;  /* 0x000000ff04ff79a7 */ /* 0x0023e4000810043f */
[----:B-1----:R-:W-:-:S04]  /*11ff0*/  SEL R4, RZ, 0x1, P2 ;  /* 0x00000001ff047807 */ /* 0x002fc80001000000 */
[----:B------:R-:W-:-:S07]  /*12000*/  LOP3.LUT R19, R19, R4, RZ, 0x3c, !PT ;  /* 0x0000000413137212 */ /* 0x000fce00078e3cff */
.L_x_53:
[----:B------:R-:W-:Y:S05]  /*12010*/  BSYNC B0 ;  /* 0x0000000000007941 */ /* 0x000fea0003800000 */
.L_x_52:
[----:B------:R-:W-:Y:S01]  /*12020*/  F2FP.F16.E4M3.UNPACK_B R4, R7 ;  /* 0x00000007ff04723e */ /* 0x000fe200020006ff */
[C---:B-----5:R-:W-:Y:S01]  /*12030*/  FMUL R42, R16.reuse, R23 ;  /* 0x00000017102a7220 */ /* 0x060fe20000400000 */
[C---:B------:R-:W-:Y:S01]  /*12040*/  FMUL R43, R16.reuse, R22 ;  /* 0x00000016102b7220 */ /* 0x040fe20000400000 */
[C---:B------:R-:W-:Y:S01]  /*12050*/  FMUL R40, R16.reuse, R153 ;  /* 0x0000009910287220 */ /* 0x040fe20000400000 */
[C---:B------:R-:W-:Y:S01]  /*12060*/  FMUL R41, R16.reuse, R152 ;  /* 0x0000009810297220 */ /* 0x040fe20000400000 */
[--C-:B------:R-:W-:Y:S02]  /*12070*/  HADD2.F32 R5, -RZ, R4.reuse.H0_H0 ;  /* 0x20000004ff057230 */ /* 0x100fe40000004100 */
[C---:B------:R-:W-:Y:S01]  /*12080*/  FMUL R38, R16.reuse, R155 ;  /* 0x0000009b10267220 */ /* 0x040fe20000400000 */
[----:B------:R-:W-:Y:S02]  /*12090*/  HADD2.F32 R4, -RZ, R4.H1_H1 ;  /* 0x30000004ff047230 */ /* 0x000fe40000004100 */
[C---:B------:R-:W-:Y:S01]  /*120a0*/  FMUL R39, R16.reuse, R154 ;  /* 0x0000009a10277220 */ /* 0x040fe20000400000 */
[----:B------:R-:W-:Y:S01]  /*120b0*/  FMUL R36, R16, R157 ;  /* 0x0000009d10247220 */ /* 0x000fe20000400000 */
[----:B------:R-:W-:Y:S01]  /*120c0*/  FFMA R43, R2, R5, R43 ;  /* 0x00000005022b7223 */ /* 0x000fe2000000002b */
[----:B------:R-:W-:Y:S01]  /*120d0*/  FMUL R37, R16, R156 ;  /* 0x0000009c10257220 */ /* 0x000fe20000400000 */
[----:B------:R-:W-:Y:S01]  /*120e0*/  FFMA R42, R2, R4, R42 ;  /* 0x00000004022a7223 */ /* 0x000fe2000000002a */
[----:B------:R-:W-:Y:S01]  /*120f0*/  F2FP.F16.E4M3.UNPACK_B R4, R7.H1 ;  /* 0x00000007ff04723e */ /* 0x000fe200030006ff */
[C---:B------:R-:W-:Y:S01]  /*12100*/  FMUL R34, R16.reuse, R159 ;  /* 0x0000009f10227220 */ /* 0x040fe20000400000 */
[C---:B------:R-:W-:Y:S01]  /*12110*/  FMUL R35, R16.reuse, R158 ;  /* 0x0000009e10237220 */ /* 0x040fe20000400000 */
[C---:B------:R-:W-:Y:S01]  /*12120*/  FMUL R31, R16.reuse, R161 ;  /* 0x000000a1101f7220 */ /* 0x040fe20000400000 */
[----:B------:R-:W-:Y:S01]  /*12130*/  FMUL R32, R16, R160 ;  /* 0x000000a010207220 */ /* 0x000fe20000400000 */
[----:B------:R-:W-:-:S02]  /*12140*/  HADD2.F32 R5, -RZ, R4.H0_H0 ;  /* 0x20000004ff057230 */ /* 0x000fc40000004100 */
[C---:B------:R-:W-:Y:S01]  /*12150*/  FMUL R28, R16.reuse, R163 ;  /* 0x000000a3101c7220 */ /* 0x040fe20000400000 */
[----:B------:R-:W-:Y:S01]  /*12160*/  HADD2.F32 R4, -RZ, R4.H1_H1 ;  /* 0x30000004ff047230 */ /* 0x000fe20000004100 */
[----:B------:R-:W-:Y:S01]  /*12170*/  MOV R44, 0x3bbb989d ;  /* 0x3bbb989d002c7802 */ /* 0x000fe20000000f00 */
[----:B------:R-:W-:Y:S01]  /*12180*/  FMUL R29, R16, R162 ;  /* 0x000000a2101d7220 */ /* 0x000fe20000400000 */
[C---:B------:R-:W-:Y:S01]  /*12190*/  FFMA R41, R2.reuse, R5, R41 ;  /* 0x0000000502297223 */ /* 0x040fe20000000029 */
[----:B------:R-:W-:Y:S01]  /*121a0*/  MOV R45, 0x437c0000 ;  /* 0x437c0000002d7802 */ /* 0x000fe20000000f00 */
[----:B------:R-:W-:Y:S01]  /*121b0*/  FFMA R40, R2, R4, R40 ;  /* 0x0000000402287223 */ /* 0x000fe20000000028 */
[----:B------:R-:W-:Y:S01]  /*121c0*/  F2FP.F16.E4M3.UNPACK_B R4, R6 ;  /* 0x00000006ff04723e */ /* 0x000fe200020006ff */
[----:B------:R-:W-:Y:S01]  /*121d0*/  FFMA.SAT R9, -R43, R44, 0.5 ;  /* 0x3f0000002b097423 */ /* 0x000fe2000000212c */
[----:B------:R-:W-:Y:S01]  /*121e0*/  FMUL R33, R16, R164 ;  /* 0x000000a410217220 */ /* 0x000fe20000400000 */
[-C--:B------:R-:W-:Y:S01]  /*121f0*/  FFMA.SAT R8, -R42, R44.reuse, 0.5 ;  /* 0x3f0000002a087423 */ /* 0x080fe2000000212c */
[----:B------:R-:W-:Y:S01]  /*12200*/  FFMA.SAT R12, -R40, R44, 0.5 ;  /* 0x3f000000280c7423 */ /* 0x000fe2000000212c */
[----:B------:R-:W-:-:S02]  /*12210*/  HADD2.F32 R5, -RZ, R4.H0_H0 ;  /* 0x20000004ff057230 */ /* 0x000fc40000004100 */
[-C--:B------:R-:W-:Y:S01]  /*12220*/  FFMA.RM R9, R9, R45.reuse, 12582913 ;  /* 0x4b40000109097423 */ /* 0x080fe2000000402d */
[----:B------:R-:W-:Y:S02]  /*12230*/  HADD2.F32 R4, -RZ, R4.H1_H1 ;  /* 0x30000004ff047230 */ /* 0x000fe40000004100 */
[----:B------:R-:W-:Y:S01]  /*12240*/  FFMA.RM R8, R8, R45, 12582913 ;  /* 0x4b40000108087423 */ /* 0x000fe2000000402d */
[----:B------:R-:W-:Y:S01]  /*12250*/  FMUL R30, R16, R165 ;  /* 0x000000a5101e7220 */ /* 0x000fe20000400000 */
[C---:B------:R-:W-:Y:S01]  /*12260*/  FFMA R39, R2.reuse, R5, R39 ;  /* 0x0000000502277223 */ /* 0x040fe20000000027 */
[----:B------:R-:W-:Y:S01]  /*12270*/  BSSY B1, `(.L_x_60) ;  /* 0x00000a2000017945 */ /* 0x000fe20003800000 */
[----:B------:R-:W-:Y:S01]  /*12280*/  FFMA R38, R2, R4, R38 ;  /* 0x0000000402267223 */ /* 0x000fe20000000026 */
[----:B------:R-:W-:Y:S01]  /*12290*/  F2FP.F16.E4M3.UNPACK_B R4, R6.H1 ;  /* 0x00000006ff04723e */ /* 0x000fe200030006ff */
[C---:B------:R-:W-:Y:S01]  /*122a0*/  FADD R11, R8.reuse, -12583039 ;  /* 0xcb40007f080b7421 */ /* 0x040fe20000000000 */
[----:B------:R-:W-:Y:S01]  /*122b0*/  SHF.L.U32 R27, R8, 0x17, RZ ;  /* 0x00000017081b7819 */ /* 0x000fe200000006ff */
[----:B------:R-:W-:-:S02]  /*122c0*/  FFMA.SAT R8, -R38, R44, 0.5 ;  /* 0x3f00000026087423 */ /* 0x000fc4000000212c */
[--C-:B------:R-:W-:Y:S02]  /*122d0*/  HADD2.F32 R5, -RZ, R4.reuse.H0_H0 ;  /* 0x20000004ff057230 */ /* 0x100fe40000004100 */
[----:B------:R-:W-:Y:S01]  /*122e0*/  FFMA R11, -R42, 1.4426950216293334961, -R11 ;  /* 0x3fb8aa3b2a0b7823 */ /* 0x000fe2000000090b */
[----:B------:R-:W-:Y:S02]  /*122f0*/  HADD2.F32 R4, -RZ, R4.H1_H1 ;  /* 0x30000004ff047230 */ /* 0x000fe40000004100 */
[----:B------:R-:W-:Y:S01]  /*12300*/  FFMA.RM R8, R8, R45, 12582913 ;  /* 0x4b40000108087423 */ /* 0x000fe2000000402d */
[----:B------:R-:W-:Y:S01]  /*12310*/  FFMA R37, R2, R5, R37 ;  /* 0x0000000502257223 */ /* 0x000fe20000000025 */
[----:B------:R-:W-:Y:S01]  /*12320*/  FFMA R13, -R42, 1.925963033500011079e-08, R11 ;  /* 0x32a570602a0d7823 */ /* 0x000fe2000000010b */
[----:B------:R-:W-:Y:S01]  /*12330*/  FFMA R36, R2, R4, R36 ;  /* 0x0000000402247223 */ /* 0x000fe20000000024 */
[----:B------:R-:W-:Y:S02]  /*12340*/  F2FP.F16.E4M3.UNPACK_B R4, R3 ;  /* 0x00000003ff04723e */ /* 0x000fe400020006ff */
[----:B------:R-:W1:Y:S01]  /*12350*/  MUFU.EX2 R14, R13 ;  /* 0x0000000d000e7308 */ /* 0x000e620000000800 */
[----:B------:R-:W-:-:S02]  /*12360*/  SHF.L.U32 R23, R8, 0x17, RZ ;  /* 0x0000001708177819 */ /* 0x000fc400000006ff */
[--C-:B------:R-:W-:Y:S02]  /*12370*/  HADD2.F32 R5, -RZ, R4.reuse.H0_H0 ;  /* 0x20000004ff057230 */ /* 0x100fe40000004100 */
[----:B------:R-:W-:-:S03]  /*12380*/  HADD2.F32 R4, -RZ, R4.H1_H1 ;  /* 0x30000004ff047230 */ /* 0x000fc60000004100 */
[C---:B------:R-:W-:Y:S02]  /*12390*/  FFMA R35, R2.reuse, R5, R35 ;  /* 0x0000000502237223 */ /* 0x040fe40000000023 */
[----:B------:R-:W-:Y:S01]  /*123a0*/  FFMA R34, R2, R4, R34 ;  /* 0x0000000402227223 */ /* 0x000fe20000000022 */
[----:B------:R-:W-:-:S05]  /*123b0*/  F2FP.F16.E4M3.UNPACK_B R4, R3.H1 ;  /* 0x00000003ff04723e */ /* 0x000fca00030006ff */
[--C-:B------:R-:W-:Y:S02]  /*123c0*/  HADD2.F32 R5, -RZ, R4.reuse.H0_H0 ;  /* 0x20000004ff057230 */ /* 0x100fe40000004100 */
[----:B-1----:R-:W-:Y:S01]  /*123d0*/  FFMA R27, R27, R14, 1 ;  /* 0x3f8000001b1b7423 */ /* 0x002fe2000000000e */
[----:B------:R-:W-:Y:S02]  /*123e0*/  HADD2.F32 R4, -RZ, R4.H1_H1 ;  /* 0x30000004ff047230 */ /* 0x000fe40000004100 */
[----:B------:R-:W-:-:S03]  /*123f0*/  FFMA R32, R2, R5, R32 ;  /* 0x0000000502207223 */ /* 0x000fc60000000020 */
[----:B------:R-:W-:Y:S01]  /*12400*/  FFMA R31, R2, R4, R31 ;  /* 0x00000004021f7223 */ /* 0x000fe2000000001f */
[----:B------:R-:W-:-:S05]  /*12410*/  F2FP.F16.E4M3.UNPACK_B R4, R0 ;  /* 0x00000000ff04723e */ /* 0x000fca00020006ff */
[--C-:B------:R-:W-:Y:S02]  /*12420*/  HADD2.F32 R5, -RZ, R4.reuse.H0_H0 ;  /* 0x20000004ff057230 */ /* 0x100fe40000004100 */
[----:B------:R-:W-:-:S03]  /*12430*/  HADD2.F32 R4, -RZ, R4.H1_H1 ;  /* 0x30000004ff047230 */ /* 0x000fc60000004100 */
[C---:B------:R-:W-:Y:S02]  /*12440*/  FFMA R29, R2.reuse, R5, R29 ;  /* 0x00000005021d7223 */ /* 0x040fe4000000001d */
[----:B------:R-:W-:Y:S01]  /*12450*/  FFMA R28, R2, R4, R28 ;  /* 0x00000004021c7223 */ /* 0x000fe2000000001c */
[----:B------:R-:W-:-:S05]  /*12460*/  F2FP.F16.E4M3.UNPACK_B R4, R0.H1 ;  /* 0x00000000ff04723e */ /* 0x000fca00030006ff */
[----:B------:R-:W-:-:S05]  /*12470*/  HADD2.F32 R5, -RZ, R4.H0_H0 ;  /* 0x20000004ff057230 */ /* 0x000fca0000004100 */
[----:B------:R-:W-:Y:S01]  /*12480*/  FFMA R33, R2, R5, R33 ;  /* 0x0000000502217223 */ /* 0x000fe20000000021 */
[C---:B------:R-:W-:Y:S01]  /*12490*/  FADD R5, R9.reuse, -12583039 ;  /* 0xcb40007f09057421 */ /* 0x040fe20000000000 */
[----:B------:R-:W-:-:S03]  /*124a0*/  SHF.L.U32 R9, R9, 0x17, RZ ;  /* 0x0000001709097819 */ /* 0x000fc600000006ff */
[----:B------:R-:W-:-:S04]  /*124b0*/  FFMA R5, -R43, 1.4426950216293334961, -R5 ;  /* 0x3fb8aa3b2b057823 */ /* 0x000fc80000000905 */
[----:B------:R-:W-:Y:S01]  /*124c0*/  FFMA R10, -R43, 1.925963033500011079e-08, R5 ;  /* 0x32a570602b0a7823 */ /* 0x000fe20000000105 */
[----:B------:R-:W-:-:S03]  /*124d0*/  FFMA.SAT R5, -R41, R44, 0.5 ;  /* 0x3f00000029057423 */ /* 0x000fc6000000212c */
[----:B------:R1:W3:Y:S01]  /*124e0*/  MUFU.EX2 R15, R10 ;  /* 0x0000000a000f7308 */ /* 0x0002e20000000800 */
[----:B------:R-:W-:-:S05]  /*124f0*/  FFMA.RM R5, R5, R45, 12582913 ;  /* 0x4b40000105057423 */ /* 0x000fca000000402d */
[C---:B------:R-:W-:Y:S01]  /*12500*/  SHF.L.U32 R26, R5.reuse, 0x17, RZ ;  /* 0x00000017051a7819 */ /* 0x040fe200000006ff */
[----:B-1----:R-:W-:-:S04]  /*12510*/  FADD R10, R5, -12583039 ;  /* 0xcb40007f050a7421 */ /* 0x002fc80000000000 */
[----:B------:R-:W-:Y:S01]  /*12520*/  FFMA R11, -R41, 1.4426950216293334961, -R10 ;  /* 0x3fb8aa3b290b7823 */ /* 0x000fe2000000090a */
[----:B------:R-:W-:-:S03]  /*12530*/  FFMA.RM R10, R12, R45, 12582913 ;  /* 0x4b4000010c0a7423 */ /* 0x000fc6000000402d */
[----:B------:R-:W-:Y:S01]  /*12540*/  FFMA R12, -R41, 1.925963033500011079e-08, R11 ;  /* 0x32a57060290c7823 */ /* 0x000fe2000000010b */
[----:B------:R-:W-:Y:S01]  /*12550*/  FADD R11, R10, -12583039 ;  /* 0xcb40007f0a0b7421 */ /* 0x000fe20000000000 */
[----:B---3--:R-:W-:Y:S01]  /*12560*/  FFMA R5, R9, R15, 1 ;  /* 0x3f80000009057423 */ /* 0x008fe2000000000f */
[----:B------:R-:W-:Y:S01]  /*12570*/  FFMA.SAT R9, -R39, R44, 0.5 ;  /* 0x3f00000027097423 */ /* 0x000fe2000000212c */
[----:B------:R1:W3:Y:S01]  /*12580*/  MUFU.EX2 R13, R12 ;  /* 0x0000000c000d7308 */ /* 0x0002e20000000800 */
[----:B------:R-:W-:Y:S01]  /*12590*/  FFMA R11, -R40, 1.4426950216293334961, -R11 ;  /* 0x3fb8aa3b280b7823 */ /* 0x000fe2000000090b */
[----:B------:R-:W-:Y:S01]  /*125a0*/  SHF.L.U32 R25, R10, 0x17, RZ ;  /* 0x000000170a197819 */ /* 0x000fe200000006ff */
[----:B------:R-:W-:-:S05]  /*125b0*/  FFMA.RM R9, R9, R45, 12582913 ;  /* 0x4b40000109097423 */ /* 0x000fca000000402d */
[----:B------:R-:W-:Y:S01]  /*125c0*/  SHF.L.U32 R24, R9, 0x17, RZ ;  /* 0x0000001709187819 */ /* 0x000fe200000006ff */
[----:B-1----:R-:W-:Y:S02]  /*125d0*/  HADD2.F32 R12, -RZ, R4.H1_H1 ;  /* 0x30000004ff0c7230 */ /* 0x002fe40000004100 */
[----:B------:R-:W-:Y:S01]  /*125e0*/  FFMA R4, -R40, 1.925963033500011079e-08, R11 ;  /* 0x32a5706028047823 */ /* 0x000fe2000000010b */
[----:B------:R-:W-:Y:S01]  /*125f0*/  FADD R11, R8, -12583039 ;  /* 0xcb40007f080b7421 */ /* 0x000fe20000000000 */
[----:B------:R-:W-:Y:S01]  /*12600*/  FFMA.SAT R8, -R34, R44, 0.5 ;  /* 0x3f00000022087423 */ /* 0x000fe2000000212c */
[----:B------:R-:W-:Y:S02]  /*12610*/  FFMA R30, R2, R12, R30 ;  /* 0x0000000c021e7223 */ /* 0x000fe4000000001e */
[----:B------:R-:W-:Y:S01]  /*12620*/  FFMA R11, -R38, 1.4426950216293334961, -R11 ;  /* 0x3fb8aa3b260b7823 */ /* 0x000fe2000000090b */
[----:B------:R-:W1:Y:S01]  /*12630*/  MUFU.EX2 R4, R4 ;  /* 0x0000000400047308 */ /* 0x000e620000000800 */
[----:B------:R-:W-:Y:S01]  /*12640*/  FFMA.SAT R12, -R36, R44, 0.5 ;  /* 0x3f000000240c7423 */ /* 0x000fe2000000212c */
[----:B---3--:R-:W-:Y:S01]  /*12650*/  FFMA R26, R26, R13, 1 ;  /* 0x3f8000001a1a7423 */ /* 0x008fe2000000000d */
[----:B------:R-:W-:Y:S01]  /*12660*/  FFMA R13, -R38, 1.925963033500011079e-08, R11 ;  /* 0x32a57060260d7823 */ /* 0x000fe2000000010b */
[----:B------:R-:W-:-:S05]  /*12670*/  FFMA.RM R8, R8, R45, 12582913 ;  /* 0x4b40000108087423 */ /* 0x000fca000000402d */
[----:B------:R-:W-:Y:S01]  /*12680*/  SHF.L.U32 R15, R8, 0x17, RZ ;  /* 0x00000017080f7819 */ /* 0x000fe200000006ff */
[----:B------:R-:W3:Y:S01]  /*12690*/  MUFU.EX2 R13, R13 ;  /* 0x0000000d000d7308 */ /* 0x000ee20000000800 */
[----:B-1----:R-:W-:Y:S01]  /*126a0*/  FFMA R25, R25, R4, 1 ;  /* 0x3f80000019197423 */ /* 0x002fe20000000004 */
[----:B------:R-:W-:-:S04]  /*126b0*/  FADD R4, R9, -12583039 ;  /* 0xcb40007f09047421 */ /* 0x000fc80000000000 */
[----:B------:R-:W-:-:S04]  /*126c0*/  FFMA R4, -R39, 1.4426950216293334961, -R4 ;  /* 0x3fb8aa3b27047823 */ /* 0x000fc80000000904 */
[----:B------:R-:W-:Y:S01]  /*126d0*/  FFMA R10, -R39, 1.925963033500011079e-08, R4 ;  /* 0x32a57060270a7823 */ /* 0x000fe20000000104 */
[----:B------:R-:W-:Y:S01]  /*126e0*/  FFMA.SAT R4, -R37, R44, 0.5 ;  /* 0x3f00000025047423 */ /* 0x000fe2000000212c */
[----:B---3--:R-:W-:Y:S02]  /*126f0*/  FFMA R23, R23, R13, 1 ;  /* 0x3f80000017177423 */ /* 0x008fe4000000000d */
[----:B------:R1:W3:Y:S01]  /*12700*/  MUFU.EX2 R14, R10 ;  /* 0x0000000a000e7308 */ /* 0x0002e20000000800 */
[----:B------:R-:W-:-:S05]  /*12710*/  FFMA.RM R4, R4, R45, 12582913 ;  /* 0x4b40000104047423 */ /* 0x000fca000000402d */
[C---:B------:R-:W-:Y:S01]  /*12720*/  SHF.L.U32 R22, R4.reuse, 0x17, RZ ;  /* 0x0000001704167819 */ /* 0x040fe200000006ff */
[----:B-1----:R-:W-:Y:S01]  /*12730*/  FADD R10, R4, -12583039 ;  /* 0xcb40007f040a7421 */ /* 0x002fe20000000000 */
[----:B------:R-:W-:-:S03]  /*12740*/  FFMA.SAT R4, -R35, R44, 0.5 ;  /* 0x3f00000023047423 */ /* 0x000fc6000000212c */
[C---:B------:R-:W-:Y:S01]  /*12750*/  FFMA R11, -R37.reuse, 1.4426950216293334961, -R10 ;  /* 0x3fb8aa3b250b7823 */ /* 0x040fe2000000090a */
[-C--:B------:R-:W-:Y:S01]  /*12760*/  FFMA.RM R4, R4, R45.reuse, 12582913 ;  /* 0x4b40000104047423 */ /* 0x080fe2000000402d */
[-C--:B------:R-:W-:Y:S02]  /*12770*/  FFMA.RM R10, R12, R45.reuse, 12582913 ;  /* 0x4b4000010c0a7423 */ /* 0x080fe4000000402d */
[----:B------:R-:W-:Y:S01]  /*12780*/  FFMA R12, -R37, 1.925963033500011079e-08, R11 ;  /* 0x32a57060250c7823 */ /* 0x000fe2000000010b */
[C---:B------:R-:W-:Y:S01]  /*12790*/  FADD R9, R4.reuse, -12583039 ;  /* 0xcb40007f04097421 */ /* 0x040fe20000000000 */
[----:B------:R-:W-:Y:S01]  /*127a0*/  SHF.L.U32 R20, R4, 0x17, RZ ;  /* 0x0000001704147819 */ /* 0x000fe200000006ff */
[----:B------:R-:W-:Y:S01]  /*127b0*/  FFMA.SAT R4, -R32, R44, 0.5 ;  /* 0x3f00000020047423 */ /* 0x000fe2000000212c */
[C---:B------:R-:W-:Y:S01]  /*127c0*/  FADD R11, R10.reuse, -12583039 ;  /* 0xcb40007f0a0b7421 */ /* 0x040fe20000000000 */
[C---:B------:R-:W-:Y:S01]  /*127d0*/  FFMA R9, -R35.reuse, 1.4426950216293334961, -R9 ;  /* 0x3fb8aa3b23097823 */ /* 0x040fe20000000909 */
[----:B------:R-:W-:Y:S01]  /*127e0*/  SHF.L.U32 R21, R10, 0x17, RZ ;  /* 0x000000170a157819 */ /* 0x000fe200000006ff */
[-C--:B------:R-:W-:Y:S01]  /*127f0*/  FFMA.RM R4, R4, R45.reuse, 12582913 ;  /* 0x4b40000104047423 */ /* 0x080fe2000000402d */
[----:B---3--:R-:W-:Y:S01]  /*12800*/  FFMA R24, R24, R14, 1 ;  /* 0x3f80000018187423 */ /* 0x008fe2000000000e */
[----:B------:R-:W-:Y:S01]  /*12810*/  FFMA R10, -R35, 1.925963033500011079e-08, R9 ;  /* 0x32a57060230a7823 */ /* 0x000fe20000000109 */
[----:B------:R-:W-:Y:S01]  /*12820*/  FADD R9, R8, -12583039 ;  /* 0xcb40007f08097421 */ /* 0x000fe20000000000 */
[C---:B------:R-:W-:Y:S01]  /*12830*/  FADD R8, R4.reuse, -12583039 ;  /* 0xcb40007f04087421 */ /* 0x040fe20000000000 */
[----:B------:R-:W-:Y:S01]  /*12840*/  SHF.L.U32 R14, R4, 0x17, RZ ;  /* 0x00000017040e7819 */ /* 0x000fe200000006ff */
[----:B------:R-:W-:Y:S01]  /*12850*/  FFMA.SAT R4, -R31, R44, 0.5 ;  /* 0x3f0000001f047423 */ /* 0x000fe2000000212c */
[----:B------:R-:W1:Y:S01]  /*12860*/  MUFU.EX2 R12, R12 ;  /* 0x0000000c000c7308 */ /* 0x000e620000000800 */
[----:B------:R-:W-:Y:S01]  /*12870*/  FFMA R8, -R32, 1.4426950216293334961, -R8 ;  /* 0x3fb8aa3b20087823 */ /* 0x000fe20000000908 */
[----:B------:R-:W-:Y:S01]  /*12880*/  FFMA R11, -R36, 1.4426950216293334961, -R11 ;  /* 0x3fb8aa3b240b7823 */ /* 0x000fe2000000090b */
[----:B------:R-:W-:Y:S01]  /*12890*/  FFMA.RM R4, R4, R45, 12582913 ;  /* 0x4b40000104047423 */ /* 0x000fe2000000402d */
[----:B------:R-:W-:Y:S01]  /*128a0*/  FFMA R9, -R34, 1.4426950216293334961, -R9 ;  /* 0x3fb8aa3b22097823 */ /* 0x000fe20000000909 */
[----:B------:R-:W-:Y:S01]  /*128b0*/  FFMA R8, -R32, 1.925963033500011079e-08, R8 ;  /* 0x32a5706020087823 */ /* 0x000fe20000000108 */
[----:B------:R-:W-:-:S02]  /*128c0*/  FFMA R11, -R36, 1.925963033500011079e-08, R11 ;  /* 0x32a57060240b7823 */ /* 0x000fc4000000010b */
[----:B------:R-:W-:Y:S01]  /*128d0*/  SHF.L.U32 R13, R4, 0x17, RZ ;  /* 0x00000017040d7819 */ /* 0x000fe200000006ff */
[----:B------:R-:W-:Y:S01]  /*128e0*/  FFMA R9, -R34, 1.925963033500011079e-08, R9 ;  /* 0x32a5706022097823 */ /* 0x000fe20000000109 */
[----:B------:R-:W3:Y:S01]  /*128f0*/  MUFU.EX2 R10, R10 ;  /* 0x0000000a000a7308 */ /* 0x000ee20000000800 */
[----:B-1----:R-:W-:-:S07]  /*12900*/  FFMA R22, R22, R12, 1 ;  /* 0x3f80000016167423 */ /* 0x002fce000000000c */
[----:B------:R-:W1:Y:S08]  /*12910*/  MUFU.EX2 R8, R8 ;  /* 0x0000000800087308 */ /* 0x000e700000000800 */
[----:B------:R-:W4:Y:S01]  /*12920*/  MUFU.EX2 R11, R11 ;  /* 0x0000000b000b7308 */ /* 0x000f220000000800 */
[----:B---3--:R-:W-:-:S07]  /*12930*/  FFMA R20, R20, R10, 1 ;  /* 0x3f80000014147423 */ /* 0x008fce000000000a */
[----:B------:R-:W3:Y:S01]  /*12940*/  MUFU.EX2 R9, R9 ;  /* 0x0000000900097308 */ /* 0x000ee20000000800 */
[----:B-1----:R-:W-:Y:S01]  /*12950*/  FFMA R14, R14, R8, 1 ;  /* 0x3f8000000e0e7423 */ /* 0x002fe20000000008 */
[----:B------:R-:W-:Y:S01]  /*12960*/  FADD R8, R4, -12583039 ;  /* 0xcb40007f04087421 */ /* 0x000fe20000000000 */
[----:B------:R-:W-:-:S03]  /*12970*/  FFMA.SAT R4, -R29, R44, 0.5 ;  /* 0x3f0000001d047423 */ /* 0x000fc6000000212c */
[----:B------:R-:W-:Y:S01]  /*12980*/  FFMA R8, -R31, 1.4426950216293334961, -R8 ;  /* 0x3fb8aa3b1f087823 */ /* 0x000fe20000000908 */
[----:B------:R-:W-:Y:S01]  /*12990*/  FFMA.RM R4, R4, R45, 12582913 ;  /* 0x4b40000104047423 */ /* 0x000fe2000000402d */
[----:B----4-:R-:W-:Y:S02]  /*129a0*/  FFMA R21, R21, R11, 1 ;  /* 0x3f80000015157423 */ /* 0x010fe4000000000b */
[----:B------:R-:W-:Y:S02]  /*129b0*/  FFMA R8, -R31, 1.925963033500011079e-08, R8 ;  /* 0x32a570601f087823 */ /* 0x000fe40000000108 */
[----:B------:R-:W-:-:S04]  /*129c0*/  SHF.L.U32 R12, R4, 0x17, RZ ;  /* 0x00000017040c7819 */ /* 0x000fc800000006ff */
[----:B------:R-:W1:Y:S01]  /*129d0*/  MUFU.EX2 R8, R8 ;  /* 0x0000000800087308 */ /* 0x000e620000000800 */
[----:B---3--:R-:W-:Y:S01]  /*129e0*/  FFMA R15, R15, R9, 1 ;  /* 0x3f8000000f0f7423 */ /* 0x008fe20000000009 */
[----:B-1----:R-:W-:Y:S01]  /*129f0*/  FFMA R13, R13, R8, 1 ;  /* 0x3f8000000d0d7423 */ /* 0x002fe20000000008 */
[----:B------:R-:W-:Y:S01]  /*12a00*/  FADD R8, R4, -12583039 ;  /* 0xcb40007f04087421 */ /* 0x000fe20000000000 */
[----:B------:R-:W-:-:S03]  /*12a10*/  FFMA.SAT R4, -R28, R44, 0.5 ;  /* 0x3f0000001c047423 */ /* 0x000fc6000000212c */
[----:B------:R-:W-:Y:S01]  /*12a20*/  FFMA R8, -R29, 1.4426950216293334961, -R8 ;  /* 0x3fb8aa3b1d087823 */ /* 0x000fe20000000908 */
[----:B------:R-:W-:-:S03]  /*12a30*/  FFMA.RM R4, R4, R45, 12582913 ;  /* 0x4b40000104047423 */ /* 0x000fc6000000402d */
[----:B------:R-:W-:Y:S02]  /*12a40*/  FFMA R8, -R29, 1.925963033500011079e-08, R8 ;  /* 0x32a570601d087823 */ /* 0x000fe40000000108 */
[----:B------:R-:W-:-:S04]  /*12a50*/  SHF.L.U32 R11, R4, 0x17, RZ ;  /* 0x00000017040b7819 */ /* 0x000fc800000006ff */
[----:B------:R-:W1:Y:S02]  /*12a60*/  MUFU.EX2 R8, R8 ;  /* 0x0000000800087308 */ /* 0x000e640000000800 */
[----:B-1----:R-:W-:Y:S01]  /*12a70*/  FFMA R12, R12, R8, 1 ;  /* 0x3f8000000c0c7423 */ /* 0x002fe20000000008 */
[----:B------:R-:W-:Y:S01]  /*12a80*/  FADD R8, R4, -12583039 ;  /* 0xcb40007f04087421 */ /* 0x000fe20000000000 */
[----:B------:R-:W-:-:S03]  /*12a90*/  FFMA.SAT R4, -R30, R44, 0.5 ;  /* 0x3f0000001e047423 */ /* 0x000fc6000000212c */
[----:B------:R-:W-:Y:S01]  /*12aa0*/  FFMA R8, -R28, 1.4426950216293334961, -R8 ;  /* 0x3fb8aa3b1c087823 */ /* 0x000fe20000000908 */
[----:B------:R-:W-:-:S03]  /*12ab0*/  FFMA.RM R9, R4, R45, 12582913 ;  /* 0x4b40000104097423 */ /* 0x000fc6000000402d */
[----:B------:R-:W-:-:S06]  /*12ac0*/  FFMA R8, -R28, 1.925963033500011079e-08, R8 ;  /* 0x32a570601c087823 */ /* 0x000fcc0000000108 */
[----:B------:R-:W1:Y:S02]  /*12ad0*/  MUFU.EX2 R8, R8 ;  /* 0x0000000800087308 */ /* 0x000e640000000800 */
[----:B-1----:R-:W-:Y:S01]  /*12ae0*/  FFMA R11, R11, R8, 1 ;  /* 0x3f8000000b0b7423 */ /* 0x002fe20000000008 */
[----:B------:R-:W-:-:S04]  /*12af0*/  FFMA.SAT R8, -R33, R44, 0.5 ;  /* 0x3f00000021087423 */ /* 0x000fc8000000212c */
[----:B------:R-:W-:-:S04]  /*12b00*/  FFMA.RM R8, R8, R45, 12582913 ;  /* 0x4b40000108087423 */ /* 0x000fc8000000402d */
[C---:B------:R-:W-:Y:S01]  /*12b10*/  FADD R4, R8.reuse, -12583039 ;  /* 0xcb40007f08047421 */ /* 0x040fe20000000000 */
[----:B------:R-:W-:-:S03]  /*12b20*/  SHF.L.U32 R10, R8, 0x17, RZ ;  /* 0x00000017080a7819 */ /* 0x000fc600000006ff */
[----:B------:R-:W-:-:S04]  /*12b30*/  FFMA R4, -R33, 1.4426950216293334961, -R4 ;  /* 0x3fb8aa3b21047823 */ /* 0x000fc80000000904 */
[----:B------:R-:W-:-:S06]  /*12b40*/  FFMA R4, -R33, 1.925963033500011079e-08, R4 ;  /* 0x32a5706021047823 */ /* 0x000fcc0000000104 */
[----:B------:R-:W1:Y:S02]  /*12b50*/  MUFU.EX2 R4, R4 ;  /* 0x0000000400047308 */ /* 0x000e640000000800 */
[----:B-1----:R-:W-:Y:S01]  /*12b60*/  FFMA R10, R10, R4, 1 ;  /* 0x3f8000000a0a7423 */ /* 0x002fe20000000004 */
[C---:B------:R-:W-:Y:S01]  /*12b70*/  FADD R4, R9.reuse, -12583039 ;  /* 0xcb40007f09047421 */ /* 0x040fe20000000000 */
[----:B------:R-:W-:-:S03]  /*12b80*/  SHF.L.U32 R9, R9, 0x17, RZ ;  /* 0x0000001709097819 */ /* 0x000fc600000006ff */
[----:B------:R-:W-:-:S04]  /*12b90*/  FFMA R4, -R30, 1.4426950216293334961, -R4 ;  /* 0x3fb8aa3b1e047823 */ /* 0x000fc80000000904 */
[----:B------:R-:W-:-:S06]  /*12ba0*/  FFMA R4, -R30, 1.925963033500011079e-08, R4 ;  /* 0x32a570601e047823 */ /* 0x000fcc0000000104 */
[----:B------:R-:W1:Y:S02]  /*12bb0*/  MUFU.EX2 R4, R4 ;  /* 0x0000000400047308 */ /* 0x000e640000000800 */
[----:B-1----:R-:W-:Y:S01]  /*12bc0*/  FFMA R9, R9, R4, 1 ;  /* 0x3f80000009097423 */ /* 0x002fe20000000004 */
[----:B------:R-:W-:-:S04]  /*12bd0*/  IADD3 R4, R5, 0x1800000, RZ ;  /* 0x0180000005047810 */ /* 0x000fc80007ffe0ff */
[----:B------:R-:W-:-:S04]  /*12be0*/  LOP3.LUT R4, R4, 0x7f800000, RZ, 0xc0, !PT ;  /* 0x7f80000004047812 */ /* 0x000fc800078ec0ff */
[----:B------:R-:W-:-:S13]  /*12bf0*/  ISETP.GT.U32.AND P2, PT, R4, 0x1ffffff, PT ;  /* 0x01ffffff0400780c */ /* 0x000fda0003f44070 */
[----:B------:R-:W-:Y:S05]  /*12c00*/  @P2 BRA `(.L_x_61) ;  /* 0x0000000000102947 */ /* 0x000fea0003800000 */
[----:B------:R-:W-:-:S07]  /*12c10*/  MOV R4, 0x12c30 ;  /* 0x00012c3000047802 */ /* 0x000fce0000000f00 */
[----:B--2---:R-:W-:Y:S05]  /*12c20*/  CALL.REL.NOINC `($__internal_0_$__cuda_sm20_rcp_rn_f32_slowpath) ;  /* 0x0000026400ec7944 */ /* 0x004fea0003c00000 */
[----:B------:R-:W-:Y:S01]  /*12c30*/  MOV R44, R8 ;  /* 0x00000008002c7202 */ /* 0x000fe20000000f00 */
[----:B------:R-:W-:Y:S06]  /*12c40*/  BRA `(.L_x_62) ;  /* 0x0000000000107947 */ /* 0x000fec0003800000 */
.L_x_61:
[----:B------:R-:W1:Y:S02]  /*12c50*/  MUFU.RCP R44, R5 ;  /* 0x00000005002c7308 */ /* 0x000e640000001000 */
[----:B-1----:R-:W-:-:S04]  /*12c60*/  FFMA R5, R5, R44, -1 ;  /* 0xbf80000005057423 */ /* 0x002fc8000000002c */
[----:B------:R-:W-:-:S04]  /*12c70*/  FADD.FTZ R5, -R5, -RZ ;  /* 0x800000ff05057221 */ /* 0x000fc80000010100 */
[----:B------:R-:W-:-:S07]  /*12c80*/  FFMA R44, R44, R5, R44 ;  /* 0x000000052c2c7223 */ /* 0x000fce000000002c */
.L_x_62:
[----:B------:R-:W-:Y:S05]  /*12c90*/  BSYNC B1 ;  /* 0x0000000000017941 */ /* 0x000fea0003800000 */
.L_x_60:
[----:B------:R-:W-:Y:S01]  /*12ca0*/  IADD3 R4, R27, 0x1800000, RZ ;  /* 0x018000001b047810 */ /* 0x000fe20007ffe0ff */
[----:B------:R-:W-:Y:S03]  /*12cb0*/  BSSY B1, `(.L_x_63) ;  /* 0x000000d000017945 */ /* 0x000fe60003800000 */
[----:B------:R-:W-:-:S04]  /*12cc0*/  LOP3.LUT R4, R4, 0x7f800000, RZ, 0xc0, !PT ;  /* 0x7f80000004047812 */ /* 0x000fc800078ec0ff */
[----:B------:R-:W-:-:S13]  /*12cd0*/  ISETP.GT.U32.AND P2, PT, R4, 0x1ffffff, PT ;  /* 0x01ffffff0400780c */ /* 0x000fda0003f44070 */
[----:B------:R-:W-:Y:S05]  /*12ce0*/  @P2 BRA `(.L_x_64) ;  /* 0x0000000000142947 */ /* 0x000fea0003800000 */
[----:B------:R-:W-:Y:S02]  /*12cf0*/  MOV R5, R27 ;  /* 0x0000001b00057202 */ /* 0x000fe40000000f00 */
[----:B------:R-:W-:-:S07]  /*12d00*/  MOV R4, 0x12d20 ;  /* 0x00012d2000047802 */ /* 0x000fce0000000f00 */
[----:B--2---:R-:W-:Y:S05]  /*12d10*/  CALL.REL.NOINC `($__internal_0_$__cuda_sm20_rcp_rn_f32_slowpath) ;  /* 0x0000026400b07944 */ /* 0x004fea0003c00000 */
[----:B------:R-:W-:Y:S01]  /*12d20*/  MOV R27, R8 ;  /* 0x00000008001b7202 */ /* 0x000fe20000000f00 */
[----:B------:R-:W-:Y:S06]  /*12d30*/  BRA `(.L_x_65) ;  /* 0x0000000000107947 */ /* 0x000fec0003800000 */
.L_x_64:
[----:B------:R-:W1:Y:S02]  /*12d40*/  MUFU.RCP R4, R27 ;  /* 0x0000001b00047308 */ /* 0x000e640000001000 */
[----:B-1----:R-:W-:-:S04]  /*12d50*/  FFMA R27, R27, R4, -1 ;  /* 0xbf8000001b1b7423 */ /* 0x002fc80000000004 */
[----:B------:R-:W-:-:S04]  /*12d60*/  FADD.FTZ R27, -R27, -RZ ;  /* 0x800000ff1b1b7221 */ /* 0x000fc80000010100 */
[----:B------:R-:W-:-:S07]  /*12d70*/  FFMA R27, R4, R27, R4 ;  /* 0x0000001b041b7223 */ /* 0x000fce0000000004 */
.L_x_65:
[----:B------:R-:W-:Y:S05]  /*12d80*/  BSYNC B1 ;  /* 0x0000000000017941 */ /* 0x000fea0003800000 */
.L_x_63:
        /* <DEDUP_REMOVED lines=10> */
.L_x_67:
[----:B------:R-:W1:Y:S02]  /*12e30*/  MUFU.RCP R4, R26 ;  /* 0x0000001a00047308 */ /* 0x000e640000001000 */
[----:B-1----:R-:W-:-:S04]  /*12e40*/  FFMA R26, R26, R4, -1 ;  /* 0xbf8000001a1a7423 */ /* 0x002fc80000000004 */
[----:B------:R-:W-:-:S04]  /*12e50*/  FADD.FTZ R26, -R26, -RZ ;  /* 0x800000ff1a1a7221 */ /* 0x000fc80000010100 */
[----:B------:R-:W-:-:S07]  /*12e60*/  FFMA R26, R4, R26, R4 ;  /* 0x0000001a041a7223 */ /* 0x000fce0000000004 */
.L_x_68:
[----:B------:R-:W-:Y:S05]  /*12e70*/  BSYNC B1 ;  /* 0x0000000000017941 */ /* 0x000fea0003800000 */
.L_x_66:
        /* <DEDUP_REMOVED lines=10> */
.L_x_70:
[----:B------:R-:W1:Y:S02]  /*12f20*/  MUFU.RCP R4, R25 ;  /* 0x0000001900047308 */ /* 0x000e640000001000 */
[----:B-1----:R-:W-:-:S04]  /*12f30*/  FFMA R25, R25, R4, -1 ;  /* 0xbf80000019197423 */ /* 0x002fc80000000004 */
[----:B------:R-:W-:-:S04]  /*12f40*/  FADD.FTZ R25, -R25, -RZ ;  /* 0x800000ff19197221 */ /* 0x000fc80000010100 */
[----:B------:R-:W-:-:S07]  /*12f50*/  FFMA R25, R4, R25, R4 ;  /* 0x0000001904197223 */ /* 0x000fce0000000004 */
.L_x_71:
[----:B------:R-:W-:Y:S05]  /*12f60*/  BSYNC B1 ;  /* 0x0000000000017941 */ /* 0x000fea0003800000 */
.L_x_69:
        /* <DEDUP_REMOVED lines=10> */
.L_x_73:
[----:B------:R-:W1:Y:S02]  /*13010*/  MUFU.RCP R4, R24 ;  /* 0x0000001800047308 */ /* 0x000e640000001000 */
[----:B-1----:R-:W-:-:S04]  /*13020*/  FFMA R24, R24, R4, -1 ;  /* 0xbf80000018187423 */ /* 0x002fc80000000004 */
[----:B------:R-:W-:-:S04]  /*13030*/  FADD.FTZ R24, -R24, -RZ ;  /* 0x800000ff18187221 */ /* 0x000fc80000010100 */
[----:B------:R-:W-:-:S07]  /*13040*/  FFMA R24, R4, R24, R4 ;  /* 0x0000001804187223 */ /* 0x000fce0000000004 */
.L_x_74:
[----:B------:R-:W-:Y:S05]  /*13050*/  BSYNC B1 ;  /* 0x0000000000017941 */ /* 0x000fea0003800000 */
.L_x_72:
        /* <DEDUP_REMOVED lines=10> */
.L_x_76:
[----:B------:R-:W1:Y:S02]  /*13100*/  MUFU.RCP R4, R23 ;  /* 0x0000001700047308 */ /* 0x000e640000001000 */
[----:B-1----:R-:W-:-:S04]  /*13110*/  FFMA R23, R23, R4, -1 ;  /* 0xbf80000017177423 */ /* 0x002fc80000000004 */
[----:B------:R-:W-:-:S04]  /*13120*/  FADD.FTZ R23, -R23, -RZ ;  /* 0x800000ff17177221 */ /* 0x000fc80000010100 */
[----:B------:R-:W-:-:S07]  /*13130*/  FFMA R23, R4, R23, R4 ;  /* 0x0000001704177223 */ /* 0x000fce0000000004 */
.L_x_77:
[----:B------:R-:W-:Y:S05]  /*13140*/  BSYNC B1 ;  /* 0x0000000000017941 */ /* 0x000fea0003800000 */
.L_x_75:
        /* <DEDUP_REMOVED lines=10> */
.L_x_79:
[----:B------:R-:W1:Y:S02]  /*131f0*/  MUFU.RCP R4, R22 ;  /* 0x0000001600047308 */ /* 0x000e640000001000 */
[----:B-1----:R-:W-:-:S04]  /*13200*/  FFMA R22, R22, R4, -1 ;  /* 0xbf80000016167423 */ /* 0x002fc80000000004 */
[----:B------:R-:W-:-:S04]  /*13210*/  FADD.FTZ R22, -R22, -RZ ;  /* 0x800000ff16167221 */ /* 0x000fc80000010100 */
[----:B------:R-:W-:-:S07]  /*13220*/  FFMA R22, R4, R22, R4 ;  /* 0x0000001604167223 */ /* 0x000fce0000000004 */
.L_x_80:
[----:B------:R-:W-:Y:S05]  /*13230*/  BSYNC B1 ;  /* 0x0000000000017941 */ /* 0x000fea0003800000 */
.L_x_78:
        /* <DEDUP_REMOVED lines=10> */
.L_x_82:
[----:B------:R-:W1:Y:S02]  /*132e0*/  MUFU.RCP R4, R21 ;  /* 0x0000001500047308 */ /* 0x000e640000001000 */
[----:B-1----:R-:W-:-:S04]  /*132f0*/  FFMA R21, R21, R4, -1 ;  /* 0xbf80000015157423 */ /* 0x002fc80000000004 */
[----:B------:R-:W-:-:S04]  /*13300*/  FADD.FTZ R21, -R21, -RZ ;  /* 0x800000ff15157221 */ /* 0x000fc80000010100 */
[----:B------:R-:W-:-:S07]  /*13310*/  FFMA R21, R4, R21, R4 ;  /* 0x0000001504157223 */ /* 0x000fce0000000004 */
.L_x_83:
[----:B------:R-:W-:Y:S05]  /*13320*/  BSYNC B1 ;  /* 0x0000000000017941 */ /* 0x000fea0003800000 */
.L_x_81:
        /* <DEDUP_REMOVED lines=10> */
.L_x_85:
[----:B------:R-:W1:Y:S02]  /*133d0*/  MUFU.RCP R4, R20 ;  /* 0x0000001400047308 */ /* 0x000e640000001000 */
[----:B-1----:R-:W-:-:S04]  /*133e0*/  FFMA R20, R20, R4, -1 ;  /* 0xbf80000014147423 */ /* 0x002fc80000000004 */
[----:B------:R-:W-:-:S04]  /*133f0*/  FADD.FTZ R20, -R20, -RZ ;  /* 0x800000ff14147221 */ /* 0x000fc80000010100 */
[----:B------:R-:W-:-:S07]  /*13400*/  FFMA R20, R4, R20, R4 ;  /* 0x0000001404147223 */ /* 0x000fce0000000004 */
.L_x_86:
[----:B------:R-:W-:Y:S05]  /*13410*/  BSYNC B1 ;  /* 0x0000000000017941 */ /* 0x000fea0003800000 */
.L_x_84:
        /* <DEDUP_REMOVED lines=10> */
.L_x_88:
[----:B------:R-:W1:Y:S02]  /*134c0*/  MUFU.RCP R4, R15 ;  /* 0x0000000f00047308 */ /* 0x000e640000001000 */
[----:B-1----:R-:W-:-:S04]  /*134d0*/  FFMA R15, R15, R4, -1 ;  /* 0xbf8000000f0f7423 */ /* 0x002fc80000000004 */
[----:B------:R-:W-:-:S04]  /*134e0*/  FADD.FTZ R15, -R15, -RZ ;  /* 0x800000ff0f0f7221 */ /* 0x000fc80000010100 */
[----:B------:R-:W-:-:S07]  /*134f0*/  FFMA R15, R4, R15, R4 ;  /* 0x0000000f040f7223 */ /* 0x000fce0000000004 */
.L_x_89:
[----:B------:R-:W-:Y:S05]  /*13500*/  BSYNC B1 ;  /* 0x0000000000017941 */ /* 0x000fea0003800000 */
.L_x_87:
        /* <DEDUP_REMOVED lines=10> */
.L_x_91:
[----:B------:R-:W1:Y:S02]  /*135b0*/  MUFU.RCP R4, R14 ;  /* 0x0000000e00047308 */ /* 0x000e640000001000 */
[----:B-1----:R-:W-:-:S04]  /*135c0*/  FFMA R14, R14, R4, -1 ;  /* 0xbf8000000e0e7423 */ /* 0x002fc80000000004 */
[----:B------:R-:W-:-:S04]  /*135d0*/  FADD.FTZ R14, -R14, -RZ ;  /* 0x800000ff0e0e7221 */ /* 0x000fc80000010100 */
[----:B------:R-:W-:-:S07]  /*135e0*/  FFMA R14, R4, R14, R4 ;  /* 0x0000000e040e7223 */ /* 0x000fce0000000004 */
.L_x_92:
[----:B------:R-:W-:Y:S05]  /*135f0*/  BSYNC B1 ;  /* 0x0000000000017941 */ /* 0x000fea0003800000 */
.L_x_90:
        /* <DEDUP_REMOVED lines=10> */
.L_x_94:
[----:B------:R-:W1:Y:S02]  /*136a0*/  MUFU.RCP R4, R13 ;  /* 0x0000000d00047308 */ /* 0x000e640000001000 */
[----:B-1----:R-:W-:-:S04]  /*136b0*/  FFMA R13, R13, R4, -1 ;  /* 0xbf8000000d0d7423 */ /* 0x002fc80000000004 */
[----:B------:R-:W-:-:S04]  /*136c0*/  FADD.FTZ R13, -R13, -RZ ;  /* 0x800000ff0d0d7221 */ /* 0x000fc80000010100 */
[----:B------:R-:W-:-:S07]  /*136d0*/  FFMA R13, R4, R13, R4 ;  /* 0x0000000d040d7223 */ /* 0x000fce0000000004 */
.L_x_95:
[----:B------:R-:W-:Y:S05]  /*136e0*/  BSYNC B1 ;  /* 0x0000000000017941 */ /* 0x000fea0003800000 */
.L_x_93:
        /* <DEDUP_REMOVED lines=10> */
.L_x_97:
[----:B------:R-:W1:Y:S02]  /*13790*/  MUFU.RCP R4, R12 ;  /* 0x0000000c00047308 */ /* 0x000e640000001000 */
[----:B-1----:R-:W-:-:S04]  /*137a0*/  FFMA R12, R12, R4, -1 ;  /* 0xbf8000000c0c7423 */ /* 0x002fc80000000004 */
[----:B------:R-:W-:-:S04]  /*137b0*/  FADD.FTZ R12, -R12, -RZ ;  /* 0x800000ff0c0c7221 */ /* 0x000fc80000010100 */
[----:B------:R-:W-:-:S07]  /*137c0*/  FFMA R12, R4, R12, R4 ;  /* 0x0000000c040c7223 */ /* 0x000fce0000000004 */
.L_x_98:
[----:B------:R-:W-:Y:S05]  /*137d0*/  BSYNC B1 ;  /* 0x0000000000017941 */ /* 0x000fea0003800000 */
.L_x_96:
        /* <DEDUP_REMOVED lines=10> */
.L_x_100:
[----:B------:R-:W1:Y:S02]  /*13880*/  MUFU.RCP R4, R11 ;  /* 0x0000000b00047308 */ /* 0x000e640000001000 */
[----:B-1----:R-:W-:-:S04]  /*13890*/  FFMA R11, R11, R4, -1 ;  /* 0xbf8000000b0b7423 */ /* 0x002fc80000000004 */
[----:B------:R-:W-:-:S04]  /*138a0*/  FADD.FTZ R11, -R11, -RZ ;  /* 0x800000ff0b0b7221 */ /* 0x000fc80000010100 */
[----:B------:R-:W-:-:S07]  /*138b0*/  FFMA R11, R4, R11, R4 ;  /* 0x0000000b040b7223 */ /* 0x000fce0000000004 */
.L_x_101:
[----:B------:R-:W-:Y:S05]  /*138c0*/  BSYNC B1 ;  /* 0x0000000000017941 */ /* 0x000fea0003800000 */
.L_x_99:
        /* <DEDUP_REMOVED lines=10> */
.L_x_103:
[----:B------:R-:W1:Y:S02]  /*13970*/  MUFU.RCP R4, R10 ;  /* 0x0000000a00047308 */ /* 0x000e640000001000 */
[----:B-1----:R-:W-:-:S04]  /*13980*/  FFMA R10, R10, R4, -1 ;  /* 0xbf8000000a0a7423 */ /* 0x002fc80000000004 */
[----:B------:R-:W-:-:S04]  /*13990*/  FADD.FTZ R10, -R10, -RZ ;  /* 0x800000ff0a0a7221 */ /* 0x000fc80000010100 */
[----:B------:R-:W-:-:S07]  /*139a0*/  FFMA R10, R4, R10, R4 ;  /* 0x0000000a040a7223 */ /* 0x000fce0000000004 */
.L_x_104:
[----:B------:R-:W-:Y:S05]  /*139b0*/  BSYNC B1 ;  /* 0x0000000000017941 */ /* 0x000fea0003800000 */
.L_x_102:
        /* <DEDUP_REMOVED lines=10> */
.L_x_106:
[----:B------:R-:W1:Y:S02]  /*13a60*/  MUFU.RCP R4, R9 ;  /* 0x0000000900047308 */ /* 0x000e640000001000 */
[----:B-1----:R-:W-:-:S04]  /*13a70*/  FFMA R9, R9, R4, -1 ;  /* 0xbf80000009097423 */ /* 0x002fc80000000004 */
[----:B------:R-:W-:-:S04]  /*13a80*/  FADD.FTZ R9, -R9, -RZ ;  /* 0x800000ff09097221 */ /* 0x000fc80000010100 */
[----:B------:R-:W-:-:S07]  /*13a90*/  FFMA R4, R4, R9, R4 ;  /* 0x0000000904047223 */ /* 0x000fce0000000004 */
.L_x_107:
[----:B------:R-:W-:Y:S05]  /*13aa0*/  BSYNC B1 ;  /* 0x0000000000017941 */ /* 0x000fea0003800000 */
.L_x_105:
[----:B------:R-:W1:Y:S01]  /*13ab0*/  S2R R9, SR_TID.X ;  /* 0x0000000000097919 */ /* 0x000e620000002100 */
[----:B------:R-:W-:Y:S01]  /*13ac0*/  FMUL R44, R43, R44 ;  /* 0x0000002c2b2c7220 */ /* 0x000fe20000400000 */
        /* <DEDUP_REMOVED lines=15> */
[----:B------:R-:W-:-:S02]  /*13bc0*/  F2FP.SATFINITE.E4M3.F32.PACK_AB_MERGE_C R14, R27, R44, RZ ;  /* 0x0000002c1b0e723e */ /* 0x000fc400048070ff */
[----:B------:R-:W-:Y:S02]  /*13bd0*/  F2FP.SATFINITE.E4M3.F32.PACK_AB_MERGE_C R13, R25, R26, RZ ;  /* 0x0000001a190d723e */ /* 0x000fe400048070ff */
[----:B------:R-:W-:Y:S02]  /*13be0*/  F2FP.SATFINITE.E4M3.F32.PACK_AB_MERGE_C R12, R23, R24, RZ ;  /* 0x00000018170c723e */ /* 0x000fe400048070ff */
[----:B------:R-:W-:Y:S02]  /*13bf0*/  F2FP.SATFINITE.E4M3.F32.PACK_AB_MERGE_C R11, R21, R22, RZ ;  /* 0x00000016150b723e */ /* 0x000fe400048070ff */
[----:B------:R-:W-:Y:S02]  /*13c00*/  F2FP.SATFINITE.E4M3.F32.PACK_AB_MERGE_C R10, R15, R20, RZ ;  /* 0x000000140f0a723e */ /* 0x000fe400048070ff */
[----:B------:R-:W-:Y:S02]  /*13c10*/  F2FP.SATFINITE.E4M3.F32.PACK_AB_MERGE_C R8, R8, R32, RZ ;  /* 0x000000200808723e */ /* 0x000fe400048070ff */
[----:B------:R-:W-:-:S02]  /*13c20*/  F2FP.SATFINITE.E4M3.F32.PACK_AB_MERGE_C R5, R5, R29, RZ ;  /* 0x0000001d0505723e */ /* 0x000fc400048070ff */
[----:B------:R-:W-:Y:S02]  /*13c30*/  F2FP.SATFINITE.E4M3.F32.PACK_AB_MERGE_C R4, R4, R33, RZ ;  /* 0x000000210404723e */ /* 0x000fe400048070ff */
[----:B-1----:R-:W-:-:S04]  /*13c40*/  LOP3.LUT R45, R9, 0xff, RZ, 0xc0, !PT ;  /* 0x000000ff092d7812 */ /* 0x002fc800078ec0ff */
[----:B------:R-:W-:-:S04]  /*13c50*/  IADD3 R45, R45, 0x1f, RZ ;  /* 0x0000001f2d2d7810 */ /* 0x000fc80007ffe0ff */
[----:B------:R-:W-:Y:S02]  /*13c60*/  ISETP.GT.U32.AND P5, PT, R45, 0x3e, PT ;  /* 0x0000003e2d00780c */ /* 0x000fe40003fa4070 */
[----:B------:R-:W-:Y:S02]  /*13c70*/  SHF.R.U32.HI R45, RZ, 0x4, R9 ;  /* 0x00000004ff2d7819 */ /* 0x000fe40000011609 */
[----:B------:R-:W-:Y:S02]  /*13c80*/  IADD3 R9, R17, UR48, RZ ;  /* 0x0000003011097c10 */ /* 0x000fe4000fffe0ff */
[----:B------:R-:W-:Y:S02]  /*13c90*/  LOP3.LUT P2, RZ, R45, 0x1, RZ, 0xc0, !PT ;  /* 0x000000012dff7812 */ /* 0x000fe4000784c0ff */
[----:B------:R-:W-:-:S04]  /*13ca0*/  MOV R45, 0x8 ;  /* 0x00000008002d7802 */ /* 0x000fc80000000f00 */
[----:B------:R-:W-:-:S04]  /*13cb0*/  SEL R45, R45, 0xfffffff8, !P2 ;  /* 0xfffffff82d2d7807 */ /* 0x000fc80005000000 */
[----:B------:R-:W-:Y:S01]  /*13cc0*/  LEA R9, R45, R9, 0x1 ;  /* 0x000000092d097211 */ /* 0x000fe200078e08ff */
[----:B------:R-:W-:Y:S06]  /*13cd0*/  @P5 BRA `(.L_x_108) ;  /* 0x0000000000045947 */ /* 0x000fec0003800000 */
[----:B------:R-:W-:-:S04]  /*13ce0*/  DEPBAR.LE SB0, 0x1 ;  /* 0x000080400000791a */ /* 0x000fc80000000000 */
.L_x_108:
[----:B------:R-:W-:Y:S05]  /*13cf0*/  WARPSYNC.ALL ;  /* 0x0000000000007948 */ /* 0x000fea0003800000 */
[----:B------:R-:W-:Y:S06]  /*13d00*/  BAR.SYNC.DEFER_BLOCKING 0x1, 0x100 ;  /* 0x0044000000007b1d */ /* 0x000fec0000010000 */
[----:B------:R-:W-:Y:S01]  /*13d10*/  BSSY B0, `(.L_x_109) ;  /* 0x0000016000007945 */ /* 0x000fe20003800000 */
[----:B------:R1:W-:Y:S04]  /*13d20*/  STS.U16 [R17+UR48+0x4100], R14 ;  /* 0x0041000e11007988 */ /* 0x0003e80008000430 */
[----:B------:R1:W-:Y:S04]  /*13d30*/  STS.U16 [R17+UR48+0x4200], R13 ;  /* 0x0042000d11007988 */ /* 0x0003e80008000430 */
[----:B------:R1:W-:Y:S04]  /*13d40*/  STS.U16 [R17+UR48+0x4108], R12 ;  /* 0x0041080c11007988 */ /* 0x0003e80008000430 */
[----:B------:R1:W-:Y:S04]  /*13d50*/  STS.U16 [R17+UR48+0x4208], R11 ;  /* 0x0042080b11007988 */ /* 0x0003e80008000430 */
[----:B------:R1:W-:Y:S04]  /*13d60*/  STS.U16 [R9+0x4100], R10 ;  /* 0x0041000a09007388 */ /* 0x0003e80000000400 */
[----:B------:R1:W-:Y:S04]  /*13d70*/  STS.U16 [R9+0x4200], R8 ;  /* 0x0042000809007388 */ /* 0x0003e80000000400 */
[----:B------:R1:W-:Y:S04]  /*13d80*/  STS.U16 [R9+0x4108], R5 ;  /* 0x0041080509007388 */ /* 0x0003e80000000400 */
[----:B------:R1:W-:Y:S01]  /*13d90*/  STS.U16 [R9+0x4208], R4 ;  /* 0x0042080409007388 */ /* 0x0003e20000000400 */
[----:B------:R-:W-:Y:S01]  /*13da0*/  @!PT LDS RZ, [RZ] ;  /* 0x00000000fffff984 */ /* 0x000fe20000000800 */
[----:B------:R-:W-:Y:S01]  /*13db0*/  @!PT LDS RZ, [RZ] ;  /* 0x00000000fffff984 */ /* 0x000fe20000000800 */
[----:B------:R-:W-:Y:S01]  /*13dc0*/  @!PT LDS RZ, [RZ] ;  /* 0x00000000fffff984 */ /* 0x000fe20000000800 */
[----:B------:R-:W-:Y:S01]  /*13dd0*/  @!PT LDS RZ, [RZ] ;  /* 0x00000000fffff984 */ /* 0x000fe20000000800 */
[----:B------:R3:W-:Y:S06]  /*13de0*/  MEMBAR.ALL.CTA ;  /* 0x0000000000007992 */ /* 0x0007ec0000008000 */
[----:B---3--:R-:W3:Y:S02]  /*13df0*/  FENCE.VIEW.ASYNC.S ;  /* 0x00000000000073c6 */ /* 0x008ee40000000000 */
[----:B---3--:R-:W-:Y:S06]  /*13e00*/  BAR.SYNC.DEFER_BLOCKING 0x1, 0x100 ;  /* 0x0044000000007b1d */ /* 0x008fec0000010000 */
[----:B-1----:R-:W-:Y:S05]  /*13e10*/  @P5 BRA `(.L_x_110) ;  /* 0x0000000000145947 */ /* 0x002fea0003800000 */
[----:B------:R-:W-:Y:S02]  /*13e20*/  UIADD3 UR4, UP0, UR58, 0x4f0, URZ ;  /* 0x000004f03a047890 */ /* 0x000fe4000ff1e03f */
[----:B------:R-:W-:Y:S02]  /*13e30*/  UIADD3 UR40, UR48, 0x4100, URZ ;  /* 0x0000410030287890 */ /* 0x000fe4000fffe03f */
[----:B------:R-:W-:-:S09]  /*13e40*/  UIADD3.X UR5, URZ, UR59, URZ, UP0, !UPT ;  /* 0x0000003b3f057290 */ /* 0x000fd200087fe43f */
[----:B------:R1:W-:Y:S02]  /*13e50*/  UTMASTG.3D [UR40], [UR4] ;  /* 0x00000028040073b5 */ /* 0x0003e40008010000 */
[----:B-1----:R0:W-:Y:S02]  /*13e60*/  UTMACMDFLUSH ;  /* 0x00000000000079b7 */ /* 0x0021e40000000000 */
.L_x_110:
[----:B------:R-:W-:Y:S05]  /*13e70*/  BSYNC B0 ;  /* 0x0000000000007941 */ /* 0x000fea0003800000 */
.L_x_109:
[----:B------:R-:W-:Y:S04]  /*13e80*/  BSSY B0, `(.L_x_111) ;  /* 0x0000034000007945 */ /* 0x000fe80003800000 */
[----:B------:R-:W-:Y:S05]  /*13e90*/  @P0 BRA `(.L_x_112) ;  /* 0x0000000000c80947 */ /* 0x000fea0003800000 */
[----:B------:R-:W-:-:S04]  /*13ea0*/  MOV R4, UR44 ;  /* 0x0000002c00047c02 */ /* 0x000fc80008000f00 */
[----:B------:R-:W-:-:S13]  /*13eb0*/  ISETP.NE.AND P3, PT, R4, 0x3, PT ;  /* 0x000000030400780c */ /* 0x000fda0003f65270 */
[----:B------:R-:W-:Y:S05]  /*13ec0*/  @!P3 BRA `(.L_x_113) ;  /* 0x000000000004b947 */ /* 0x000fea0003800000 */
[----:B------:R-:W-:Y:S01]  /*13ed0*/  BPT.TRAP 0x1 ;  /* 0x000000040000795c */ /* 0x000fe20000300000 */
.L_x_113:
[----:B------:R-:W-:Y:S01]  /*13ee0*/  LEA R4, R18, UR48, 0x3 ;  /* 0x0000003012047c11 */ /* 0x000fe2000f8e18ff */
[----:B------:R-:W-:Y:S01]  /*13ef0*/  BSSY B1, `(.L_x_114) ;  /* 0x0000004000017945 */ /* 0x000fe20003800000 */
[----:B------:R-:W-:-:S04]  /*13f00*/  SHF.L.U32 R5, R19, 0x1f, RZ ;  /* 0x0000001f13057819 */ /* 0x000fc800000006ff */
[----:B------:R-:W1:Y:S02]  /*13f10*/  SYNCS.PHASECHK.TRANS64.TRYWAIT P2, [R4+URZ+0x60], R5 ;  /* 0x00006005040075a7 */ /* 0x000e64000804017f */
[----:B-1----:R-:W-:Y:S05]  /*13f20*/  @!P2 BRA `(.L_x_115) ;  /* 0x000002440074a947 */ /* 0x002fea0003800000 */
.L_x_1146:
[----:B------:R-:W-:Y:S05]  /*13f30*/  BSYNC B1 ;  /* 0x0000000000017941 */ /* 0x000fea0003800000 */
.L_x_114:
[----:B------:R-:W-:Y:S04]  /*13f40*/  BSSY B1, `(.L_x_116) ;  /* 0x0000016000017945 */ /* 0x000fe80003800000 */
[----:B------:R-:W-:Y:S05]  /*13f50*/  @P1 BRA `(.L_x_117) ;  /* 0x0000000000501947 */ /* 0x000fea0003800000 */
[----:B------:R-:W-:Y:S01]  /*13f60*/  LEA R0, R18, R17, 0xc ;  /* 0x0000001112007211 */ /* 0x000fe200078e60ff */
[----:B------:R-:W3:Y:S04]  /*13f70*/  S2R R8, SR_TID.X ;  /* 0x0000000000087919 */ /* 0x000ee80000002100 */
[----:B------:R-:W-:Y:S04]  /*13f80*/  LDS.U16 R3, [R0+UR48+0x200] ;  /* 0x0002003000037984 */ /* 0x000fe80008000400 */
[----:B------:R-:W4:Y:S04]  /*13f90*/  LDS.U16 R7, [R0+UR48+0x100] ;  /* 0x0001003000077984 */ /* 0x000f280008000400 */
[----:B------:R-:W-:Y:S01]  /*13fa0*/  LDS.U16 R6, [R0+UR48+0x108] ;  /* 0x0001083000067984 */ /* 0x000fe20008000400 */
[----:B---3--:R-:W-:-:S04]  /*13fb0*/  SHF.R.U32.HI R8, RZ, 0x4, R8 ;  /* 0x00000004ff087819 */ /* 0x008fc80000011608 */
[----:B------:R-:W-:Y:S02]  /*13fc0*/  LOP3.LUT P2, RZ, R8, 0x1, RZ, 0xc0, !PT ;  /* 0x0000000108ff7812 */ /* 0x000fe4000784c0ff */
[----:B------:R-:W-:-:S04]  /*13fd0*/  MOV R8, 0x8 ;  /* 0x0000000800087802 */ /* 0x000fc80000000f00 */
[----:B------:R-:W-:Y:S02]  /*13fe0*/  SEL R8, R8, 0xfffffff8, !P2 ;  /* 0xfffffff808087807 */ /* 0x000fe40005000000 */
[----:B----4-:R-:W-:Y:S02]  /*13ff0*/  PRMT R7, R7, 0x5410, R3 ;  /* 0x0000541007077816 */ /* 0x010fe40000000003 */
[----:B------:R3:W4:Y:S02]  /*14000*/  LDS.U16 R3, [R0+UR48+0x208] ;  /* 0x0002083000037984 */ /* 0x0007240008000400 */
[----:B---3--:R-:W-:-:S04]  /*14010*/  IADD3 R0, R0, UR48, RZ ;  /* 0x0000003000007c10 */ /* 0x008fc8000fffe0ff */
[----:B------:R-:W-:-:S05]  /*14020*/  LEA R0, R8, R0, 0x1 ;  /* 0x0000000008007211 */ /* 0x000fca00078e08ff */
[----:B-1----:R-:W-:Y:S01]  /*14030*/  LDS.U16 R5, [R0+0x200] ;  /* 0x0002000000057984 */ /* 0x002fe20000000400 */
[----:B----4-:R-:W-:-:S03]  /*14040*/  PRMT R6, R6, 0x5410, R3 ;  /* 0x0000541006067816 */ /* 0x010fc60000000003 */
[----:B------:R-:W1:Y:S02]  /*14050*/  LDS.U16 R3, [R0+0x100] ;  /* 0x0001000000037984 */ /* 0x000e640000000400 */
[----:B-1----:R-:W-:Y:S02]  /*14060*/  PRMT R3, R3, 0x5410, R5 ;  /* 0x0000541003037816 */ /* 0x002fe40000000005 */
[----:B------:R-:W-:Y:S04]  /*14070*/  LDS.U16 R5, [R0+0x208] ;  /* 0x0002080000057984 */ /* 0x000fe80000000400 */
[----:B------:R-:W1:Y:S02]  /*14080*/  LDS.U16 R0, [R0+0x108] ;  /* 0x0001080000007984 */ /* 0x000e640000000400 */
[----:B-1----:R-:W-:-:S07]  /*14090*/  PRMT R0, R0, 0x5410, R5 ;  /* 0x0000541000007816 */ /* 0x002fce0000000005 */
.L_x_117:
[----:B------:R-:W-:Y:S05]  /*140a0*/  BSYNC B1 ;  /* 0x0000000000017941 */ /* 0x000fea0003800000 */
.L_x_116:
[----:B------:R-:W-:Y:S01]  /*140b0*/  @!PT LDS RZ, [RZ] ;  /* 0x00000000fffff984 */ /* 0x000fe20000000800 */
[----:B------:R-:W-:Y:S01]  /*140c0*/  @!PT LDS RZ, [RZ] ;  /* 0x00000000fffff984 */ /* 0x000fe20000000800 */
[----:B------:R-:W-:Y:S01]  /*140d0*/  @!PT LDS RZ, [RZ] ;  /* 0x00000000fffff984 */ /* 0x000fe20000000800 */
[----:B------:R-:W-:Y:S01]  /*140e0*/  @!PT LDS RZ, [RZ] ;  /* 0x00000000fffff984 */ /* 0x000fe20000000800 */
[----:B------:R3:W-:Y:S06]  /*140f0*/  MEMBAR.ALL.CTA ;  /* 0x0000000000007992 */ /* 0x0007ec0000008000 */
[----:B---3--:R-:W3:Y:S01]  /*14100*/  FENCE.VIEW.ASYNC.S ;  /* 0x00000000000073c6 */ /* 0x008ee20000000000 */
[----:B------:R-:W-:Y:S05]  /*14110*/  @!P3 BRA `(.L_x_118) ;  /* 0x000000000004b947 */ /* 0x000fea0003800000 */
[----:B------:R-:W-:Y:S01]  /*14120*/  BPT.TRAP 0x1 ;  /* 0x000000040000795c */ /* 0x000fe20000300000 */
.L_x_118:
[----:B-1----:R-:W1:Y:S01]  /*14130*/  S2R R5, SR_CgaCtaId ;  /* 0x0000000000057919 */ /* 0x002e620000008800 */
[----:B------:R-:W-:Y:S02]  /*14140*/  IADD3 R4, R4, 0x80, RZ ;  /* 0x0000008004047810 */ /* 0x000fe40007ffe0ff */
[----:B------:R-:W-:-:S04]  /*14150*/  IADD3 R18, R18, 0x1, RZ ;  /* 0x0000000112127810 */ /* 0x000fc80007ffe0ff */
[----:B------:R-:W-:-:S04]  /*14160*/  ISETP.NE.AND P2, PT, R18, 0x4, PT ;  /* 0x000000041200780c */ /* 0x000fc80003f45270 */
[----:B------:R-:W-:Y:S02]  /*14170*/  SEL R18, R18, RZ, P2 ;  /* 0x000000ff12127207 */ /* 0x000fe40001000000 */
[----:B-1----:R-:W-:-:S04]  /*14180*/  PRMT R4, R5, 0x654, R4 ;  /* 0x0000065405047816 */ /* 0x002fc80000000004 */
[----:B---3--:R1:W-:Y:S02]  /*14190*/  SYNCS.ARRIVE.TRANS64.RED.A1T0 RZ, [R4+URZ], RZ ;  /* 0x000000ff04ff79a7 */ /* 0x0083e4000810043f */
[----:B-1----:R-:W-:-:S04]  /*141a0*/  SEL R4, RZ, 0x1, P2 ;  /* 0x00000001ff047807 */ /* 0x002fc80001000000 */
[----:B------:R-:W-:-:S07]  /*141b0*/  LOP3.LUT R19, R19, R4, RZ, 0x3c, !PT ;  /* 0x0000000413137212 */ /* 0x000fce00078e3cff */
.L_x_112:
[----:B------:R-:W-:Y:S05]  /*141c0*/  BSYNC B0 ;  /* 0x0000000000007941 */ /* 0x000fea0003800000 */
.L_x_111:
[----:B------:R-:W3:Y:S04]  /*141d0*/  LDL.LU R5, [R1+0x2a0] ;  /* 0x0002a00001057983 */ /* 0x000ee80000300800 */
[----:B------:R-:W4:Y:S04]  /*141e0*/  LDL.LU R12, [R1+0x2a4] ;  /* 0x0002a400010c7983 */ /* 0x000f280000300800 */
[----:B------:R-:W5:Y:S04]  /*141f0*/  LDL.LU R11, [R1+0x2a8] ;  /* 0x0002a800010b7983 */ /* 0x000f680000300800 */
[----:B------:R-:W2:Y:S04]  /*14200*/  LDL.LU R10, [R1+0x2ac] ;  /* 0x0002ac00010a7983 */ /* 0x000ea80000300800 */
[----:B------:R-:W2:Y:S04]  /*14210*/  LDL.LU R22, [R1+0x2b0] ;  /* 0x0002b00001167983 */ /* 0x000ea80000300800 */
[----:B------:R-:W2:Y:S01]  /*14220*/  LDL.LU R8, [R1+0x2b4] ;  /* 0x0002b40001087983 */ /* 0x000ea20000300800 */
[----:B------:R-:W-:-:S03]  /*14230*/  F2FP.F16.E4M3.UNPACK_B R4, R7 ;  /* 0x00000007ff04723e */ /* 0x000fc600020006ff */
[----:B------:R-:W2:Y:S04]  /*14240*/  LDL.LU R21, [R1+0x2b8] ;  /* 0x0002b80001157983 */ /* 0x000ea80000300800 */
[----:B------:R-:W2:Y:S04]  /*14250*/  LDL.LU R20, [R1+0x2bc] ;  /* 0x0002bc0001147983 */ /* 0x000ea80000300800 */
[----:B------:R-:W2:Y:S04]  /*14260*/  LDL.LU R15, [R1+0x2c0] ;  /* 0x0002c000010f7983 */ /* 0x000ea80000300800 */
[----:B------:R-:W2:Y:S04]  /*14270*/  LDL.LU R14, [R1+0x2c4] ;  /* 0x0002c400010e7983 */ /* 0x000ea80000300800 */
[----:B------:R-:W2:Y:S01]  /*14280*/  LDL.LU R13, [R1+0x2c8] ;  /* 0x0002c800010d7983 */ /* 0x000ea20000300800 */
[----:B------:R-:W-:-:S02]  /*14290*/  MOV R45, 0x3bbb989d ;  /* 0x3bbb989d002d7802 */ /* 0x000fc40000000f00 */
[----:B------:R-:W-:Y:S01]  /*142a0*/  MOV R46, 0x437c0000 ;  /* 0x437c0000002e7802 */ /* 0x000fe20000000f00 */
[C---:B---3--:R-:W-:Y:S01]  /*142b0*/  FMUL R44, R16.reuse, R5 ;  /* 0x00000005102c7220 */ /* 0x048fe20000400000 */
[C---:B----4-:R-:W-:Y:S02]  /*142c0*/  FMUL R43, R16.reuse, R12 ;  /* 0x0000000c102b7220 */ /* 0x050fe40000400000 */
[----:B------:R-:W3:Y:S01]  /*142d0*/  LDL.LU R12, [R1+0x2cc] ;  /* 0x0002cc00010c7983 */ /* 0x000ee20000300800 */
[----:B-----5:R-:W-:-:S03]  /*142e0*/  FMUL R42, R16, R11 ;  /* 0x0000000b102a7220 */ /* 0x020fc60000400000 */
[----:B------:R-:W4:Y:S01]  /*142f0*/  LDL.LU R11, [R1+0x2d0] ;  /* 0x0002d000010b7983 */ /* 0x000f220000300800 */
[----:B--2---:R-:W-:-:S03]  /*14300*/  FMUL R41, R16, R10 ;  /* 0x0000000a10297220 */ /* 0x004fc60000400000 */
[----:B------:R-:W2:Y:S01]  /*14310*/  LDL.LU R10, [R1+0x2d4] ;  /* 0x0002d400010a7983 */ /* 0x000ea20000300800 */
[----:B------:R-:W-:-:S03]  /*14320*/  FMUL R39, R16, R8 ;  /* 0x0000000810277220 */ /* 0x000fc60000400000 */
[----:B------:R-:W5:Y:S01]  /*14330*/  LDL.LU R8, [R1+0x2d8] ;  /* 0x0002d80001087983 */ /* 0x000f620000300800 */
[----:B------:R-:W-:-:S03]  /*14340*/  FMUL R38, R16, R21 ;  /* 0x0000001510267220 */ /* 0x000fc60000400000 */
[----:B------:R-:W5:Y:S01]  /*14350*/  LDL.LU R21, [R1+0x2dc] ;  /* 0x0002dc0001157983 */ /* 0x000f620000300800 */
[--C-:B------:R-:W-:Y:S02]  /*14360*/  HADD2.F32 R5, -RZ, R4.reuse.H0_H0 ;  /* 0x20000004ff057230 */ /* 0x100fe40000004100 */
[----:B------:R-:W-:-:S05]  /*14370*/  HADD2.F32 R4, -RZ, R4.H1_H1 ;  /* 0x30000004ff047230 */ /* 0x000fca0000004100 */
[C---:B------:R-:W-:Y:S01]  /*14380*/  FFMA R43, R2.reuse, R4, R43 ;  /* 0x00000004022b7223 */ /* 0x040fe2000000002b */
[----:B------:R-:W-:Y:S01]  /*14390*/  F2FP.F16.E4M3.UNPACK_B R4, R7.H1 ;  /* 0x00000007ff04723e */ /* 0x000fe200030006ff */
[----:B------:R-:W-:-:S04]  /*143a0*/  FFMA R44, R2, R5, R44 ;  /* 0x00000005022c7223 */ /* 0x000fc8000000002c */
[--C-:B------:R-:W-:Y:S02]  /*143b0*/  HADD2.F32 R5, -RZ, R4.reuse.H0_H0 ;  /* 0x20000004ff057230 */ /* 0x100fe40000004100 */
[----:B------:R-:W-:-:S05]  /*143c0*/  HADD2.F32 R4, -RZ, R4.H1_H1 ;  /* 0x30000004ff047230 */ /* 0x000fca0000004100 */
[C---:B------:R-:W-:Y:S01]  /*143d0*/  FFMA R41, R2.reuse, R4, R41 ;  /* 0x0000000402297223 */ /* 0x040fe20000000029 */
[----:B------:R-:W-:Y:S01]  /*143e0*/  F2FP.F16.E4M3.UNPACK_B R4, R6 ;  /* 0x00000006ff04723e */ /* 0x000fe200020006ff */
[----:B------:R-:W-:-:S04]  /*143f0*/  FFMA R42, R2, R5, R42 ;  /* 0x00000005022a7223 */ /* 0x000fc8000000002a */
[--C-:B------:R-:W-:Y:S02]  /*14400*/  HADD2.F32 R5, -RZ, R4.reuse.H0_H0 ;  /* 0x20000004ff057230 */ /* 0x100fe40000004100 */
[----:B------:R-:W-:Y:S02]  /*14410*/  HADD2.F32 R4, -RZ, R4.H1_H1 ;  /* 0x30000004ff047230 */ /* 0x000fe40000004100 */
[----:B------:R-:W-:-:S03]  /*14420*/  FMUL R40, R16, R22 ;  /* 0x0000001610287220 */ /* 0x000fc60000400000 */
[C---:B------:R-:W-:Y:S01]  /*14430*/  FFMA R39, R2.reuse, R4, R39 ;  /* 0x0000000402277223 */ /* 0x040fe20000000027 */
[----:B------:R-:W-:Y:S01]  /*14440*/  F2FP.F16.E4M3.UNPACK_B R4, R6.H1 ;  /* 0x00000006ff04723e */ /* 0x000fe200030006ff */
[----:B------:R-:W-:Y:S01]  /*14450*/  FFMA R40, R2, R5, R40 ;  /* 0x0000000502287223 */ /* 0x000fe20000000028 */
[----:B------:R-:W-:-:S03]  /*14460*/  FMUL R37, R16, R20 ;  /* 0x0000001410257220 */ /* 0x000fc60000400000 */
[--C-:B------:R-:W-:Y:S02]  /*14470*/  HADD2.F32 R5, -RZ, R4.reuse.H0_H0 ;  /* 0x20000004ff057230 */ /* 0x100fe40000004100 */
[----:B------:R-:W-:-:S05]  /*14480*/  HADD2.F32 R4, -RZ, R4.H1_H1 ;  /* 0x30000004ff047230 */ /* 0x000fca0000004100 */
[C---:B------:R-:W-:Y:S01]  /*14490*/  FFMA R37, R2.reuse, R4, R37 ;  /* 0x0000000402257223 */ /* 0x040fe20000000025 */
[----:B------:R-:W-:Y:S01]  /*144a0*/  F2FP.F16.E4M3.UNPACK_B R4, R3 ;  /* 0x00000003ff04723e */ /* 0x000fe200020006ff */
[----:B------:R-:W-:Y:S01]  /*144b0*/  FFMA R38, R2, R5, R38 ;  /* 0x0000000502267223 */ /* 0x000fe20000000026 */
[----:B------:R-:W-:-:S03]  /*144c0*/  FMUL R35, R16, R14 ;  /* 0x0000000e10237220 */ /* 0x000fc60000400000 */
[--C-:B------:R-:W-:Y:S02]  /*144d0*/  HADD2.F32 R5, -RZ, R4.reuse.H0_H0 ;  /* 0x20000004ff057230 */ /* 0x100fe40000004100 */
[----:B------:R-:W-:Y:S02]  /*144e0*/  HADD2.F32 R4, -RZ, R4.H1_H1 ;  /* 0x30000004ff047230 */ /* 0x000fe40000004100 */
[----:B------:R-:W-:-:S03]  /*144f0*/  FMUL R36, R16, R15 ;  /* 0x0000000f10247220 */ /* 0x000fc60000400000 */
[C---:B------:R-:W-:Y:S01]  /*14500*/  FFMA R35, R2.reuse, R4, R35 ;  /* 0x0000000402237223 */ /* 0x040fe20000000023 */
[----:B------:R-:W-:Y:S01]  /*14510*/  F2FP.F16.E4M3.UNPACK_B R4, R3.H1 ;  /* 0x00000003ff04723e */ /* 0x000fe200030006ff */
[----:B------:R-:W-:-:S04]  /*14520*/  FFMA R36, R2, R5, R36 ;  /* 0x0000000502247223 */ /* 0x000fc80000000024 */
[--C-:B------:R-:W-:Y:S02]  /*14530*/  HADD2.F32 R5, -RZ, R4.reuse.H0_H0 ;  /* 0x20000004ff057230 */ /* 0x100fe40000004100 */
[----:B------:R-:W-:Y:S02]  /*14540*/  HADD2.F32 R4, -RZ, R4.H1_H1 ;  /* 0x30000004ff047230 */ /* 0x000fe40000004100 */
[----:B------:R-:W-:-:S04]  /*14550*/  FMUL R33, R16, R13 ;  /* 0x0000000d10217220 */ /* 0x000fc80000400000 */
[----:B------:R-:W-:Y:S01]  /*14560*/  FFMA R33, R2, R5, R33 ;  /* 0x0000000502217223 */ /* 0x000fe20000000021 */
[----:B------:R-:W-:Y:S01]  /*14570*/  FFMA.SAT R13, -R41, R45, 0.5 ;  /* 0x3f000000290d7423 */ /* 0x000fe2000000212d */
[----:B---3--:R-:W-:-:S04]  /*14580*/  FMUL R32, R16, R12 ;  /* 0x0000000c10207220 */ /* 0x008fc80000400000 */
[----:B------:R-:W-:Y:S01]  /*14590*/  FFMA R32, R2, R4, R32 ;  /* 0x0000000402207223 */ /* 0x000fe20000000020 */
[----:B------:R-:W-:Y:S01]  /*145a0*/  F2FP.F16.E4M3.UNPACK_B R4, R0 ;  /* 0x00000000ff04723e */ /* 0x000fe200020006ff */
[----:B--2---:R-:W-:-:S04]  /*145b0*/  FMUL R29, R16, R10 ;  /* 0x0000000a101d7220 */ /* 0x004fc80000400000 */
[--C-:B------:R-:W-:Y:S02]  /*145c0*/  HADD2.F32 R5, -RZ, R4.reuse.H0_H0 ;  /* 0x20000004ff057230 */ /* 0x100fe40000004100 */
[----:B------:R-:W-:Y:S02]  /*145d0*/  HADD2.F32 R4, -RZ, R4.H1_H1 ;  /* 0x30000004ff047230 */ /* 0x000fe40000004100 */
[----:B----4-:R-:W-:-:S03]  /*145e0*/  FMUL R30, R16, R11 ;  /* 0x0000000b101e7220 */ /* 0x010fc60000400000 */
[----:B------:R-:W-:Y:S01]  /*145f0*/  FFMA R29, R2, R4, R29 ;  /* 0x00000004021d7223 */ /* 0x000fe2000000001d */
[----:B------:R-:W-:Y:S01]  /*14600*/  F2FP.F16.E4M3.UNPACK_B R4, R0.H1 ;  /* 0x00000000ff04723e */ /* 0x000fe200030006ff */
[----:B------:R-:W-:Y:S01]  /*14610*/  FFMA.SAT R10, -R44, R45, 0.5 ;  /* 0x3f0000002c0a7423 */ /* 0x000fe2000000212d */
[----:B------:R-:W-:Y:S01]  /*14620*/  FFMA R30, R2, R5, R30 ;  /* 0x00000005021e7223 */ /* 0x000fe2000000001e */
[----:B-----5:R-:W-:Y:S02]  /*14630*/  FMUL R34, R16, R8 ;  /* 0x0000000810227220 */ /* 0x020fe40000400000 */
[----:B------:R-:W-:Y:S02]  /*14640*/  HADD2.F32 R5, -RZ, R4.H0_H0 ;  /* 0x20000004ff057230 */ /* 0x000fe40000004100 */
[----:B------:R-:W-:-:S03]  /*14650*/  FFMA.RM R10, R10, R46, 12582913 ;  /* 0x4b4000010a0a7423 */ /* 0x000fc6000000402e */
[----:B------:R-:W-:Y:S01]  /*14660*/  FFMA R34, R2, R5, R34 ;  /* 0x0000000502227223 */ /* 0x000fe20000000022 */
[----:B------:R-:W-:Y:S01]  /*14670*/  FADD R5, R10, -12583039 ;  /* 0xcb40007f0a057421 */ /* 0x000fe20000000000 */
[----:B------:R-:W-:-:S03]  /*14680*/  FFMA.SAT R8, -R43, R45, 0.5 ;  /* 0x3f0000002b087423 */ /* 0x000fc6000000212d */
[----:B------:R-:W-:Y:S01]  /*14690*/  FFMA R5, -R44, 1.4426950216293334961, -R5 ;  /* 0x3fb8aa3b2c057823 */ /* 0x000fe20000000905 */
[----:B------:R-:W-:-:S03]  /*146a0*/  FFMA.RM R8, R8, R46, 12582913 ;  /* 0x4b40000108087423 */ /* 0x000fc6000000402e */
[----:B------:R-:W-:Y:S01]  /*146b0*/  FFMA R11, -R44, 1.925963033500011079e-08, R5 ;  /* 0x32a570602c0b7823 */ /* 0x000fe20000000105 */
[----:B------:R-:W-:Y:S01]  /*146c0*/  FFMA.SAT R5, -R42, R45, 0.5 ;  /* 0x3f0000002a057423 */ /* 0x000fe2000000212d */
[----:B------:R-:W-:-:S03]  /*146d0*/  FADD R12, R8, -12583039 ;  /* 0xcb40007f080c7421 */ /* 0x000fc60000000000 */
[----:B------:R-:W-:Y:S01]  /*146e0*/  FFMA.RM R5, R5, R46, 12582913 ;  /* 0x4b40000105057423 */ /* 0x000fe2000000402e */
[C---:B------:R-:W-:Y:S01]  /*146f0*/  FFMA R12, -R43.reuse, 1.4426950216293334961, -R12 ;  /* 0x3fb8aa3b2b0c7823 */ /* 0x040fe2000000090c */
[----:B------:R1:W2:Y:S03]  /*14700*/  MUFU.EX2 R20, R11 ;  /* 0x0000000b00147308 */ /* 0x0002a60000000800 */
[----:B------:R-:W-:Y:S01]  /*14710*/  FFMA R14, -R43, 1.925963033500011079e-08, R12 ;  /* 0x32a570602b0e7823 */ /* 0x000fe2000000010c */
[----:B-1----:R-:W-:-:S04]  /*14720*/  FADD R11, R5, -12583039 ;  /* 0xcb40007f050b7421 */ /* 0x002fc80000000000 */
[----:B------:R-:W-:Y:S01]  /*14730*/  FFMA R12, -R42, 1.4426950216293334961, -R11 ;  /* 0x3fb8aa3b2a0c7823 */ /* 0x000fe2000000090b */
[----:B------:R-:W-:-:S03]  /*14740*/  FFMA.RM R11, R13, R46, 12582913 ;  /* 0x4b4000010d0b7423 */ /* 0x000fc6000000402e */
[----:B------:R-:W-:Y:S01]  /*14750*/  FFMA R13, -R42, 1.925963033500011079e-08, R12 ;  /* 0x32a570602a0d7823 */ /* 0x000fe2000000010c */
[----:B------:R-:W-:Y:S01]  /*14760*/  FADD R12, R11, -12583039 ;  /* 0xcb40007f0b0c7421 */ /* 0x000fe20000000000 */
[----:B------:R-:W-:Y:S03]  /*14770*/  MUFU.EX2 R15, R14 ;  /* 0x0000000e000f7308 */ /* 0x000fe60000000800 */
[----:B------:R-:W-:-:S05]  /*14780*/  FFMA R12, -R41, 1.4426950216293334961, -R12 ;  /* 0x3fb8aa3b290c7823 */ /* 0x000fca000000090c */
[----:B------:R1:W-:Y:S02]  /*14790*/  MUFU.EX2 R14, R13 ;  /* 0x0000000d000e7308 */ /* 0x0003e40000000800 */
[----:B-1----:R-:W-:Y:S02]  /*147a0*/  HADD2.F32 R13, -RZ, R4.H1_H1 ;  /* 0x30000004ff0d7230 */ /* 0x002fe40000004100 */
[----:B------:R-:W-:Y:S01]  /*147b0*/  FFMA R4, -R41, 1.925963033500011079e-08, R12 ;  /* 0x32a5706029047823 */ /* 0x000fe2000000010c */
[----:B------:R-:W-:-:S05]  /*147c0*/  SHF.L.U32 R10, R10, 0x17, RZ ;  /* 0x000000170a0a7819 */ /* 0x000fca00000006ff */
[----:B------:R-:W1:Y:S01]  /*147d0*/  MUFU.EX2 R4, R4 ;  /* 0x0000000400047308 */ /* 0x000e620000000800 */
[----:B------:R-:W-:Y:S01]  /*147e0*/  SHF.L.U32 R27, R5, 0x17, RZ ;  /* 0x00000017051b7819 */ /* 0x000fe200000006ff */
[----:B--2---:R-:W-:Y:S01]  /*147f0*/  FFMA R5, R10, R20, 1 ;  /* 0x3f8000000a057423 */ /* 0x004fe20000000014 */
[----:B------:R-:W-:Y:S01]  /*14800*/  FFMA.SAT R10, -R40, R45, 0.5 ;  /* 0x3f000000280a7423 */ /* 0x000fe2000000212d */
[----:B------:R-:W-:-:S03]  /*14810*/  SHF.L.U32 R26, R11, 0x17, RZ ;  /* 0x000000170b1a7819 */ /* 0x000fc600000006ff */
[----:B------:R-:W-:Y:S02]  /*14820*/  FFMA.RM R10, R10, R46, 12582913 ;  /* 0x4b4000010a0a7423 */ /* 0x000fe4000000402e */
[----:B-1----:R-:W-:Y:S02]  /*14830*/  FFMA R26, R26, R4, 1 ;  /* 0x3f8000001a1a7423 */ /* 0x002fe40000000004 */
[----:B------:R-:W-:-:S04]  /*14840*/  FADD R4, R10, -12583039 ;  /* 0xcb40007f0a047421 */ /* 0x000fc80000000000 */
[----:B------:R-:W-:Y:S01]  /*14850*/  FFMA R4, -R40, 1.4426950216293334961, -R4 ;  /* 0x3fb8aa3b28047823 */ /* 0x000fe20000000904 */
[----:B------:R-:W-:-:S03]  /*14860*/  SHF.L.U32 R28, R8, 0x17, RZ ;  /* 0x00000017081c7819 */ /* 0x000fc600000006ff */
[----:B------:R-:W-:Y:S01]  /*14870*/  FFMA R11, -R40, 1.925963033500011079e-08, R4 ;  /* 0x32a57060280b7823 */ /* 0x000fe20000000104 */
[-C--:B------:R-:W-:Y:S01]  /*14880*/  FFMA.SAT R4, -R38, R45.reuse, 0.5 ;  /* 0x3f00000026047423 */ /* 0x080fe2000000212d */
[----:B------:R-:W-:-:S03]  /*14890*/  FFMA.SAT R8, -R39, R45, 0.5 ;  /* 0x3f00000027087423 */ /* 0x000fc6000000212d */
[-C--:B------:R-:W-:Y:S01]  /*148a0*/  FFMA.RM R4, R4, R46.reuse, 12582913 ;  /* 0x4b40000104047423 */ /* 0x080fe2000000402e */
[----:B------:R-:W-:Y:S01]  /*148b0*/  FFMA.RM R8, R8, R46, 12582913 ;  /* 0x4b40000108087423 */ /* 0x000fe2000000402e */
[----:B------:R-:W-:Y:S02]  /*148c0*/  FFMA R28, R28, R15, 1 ;  /* 0x3f8000001c1c7423 */ /* 0x000fe4000000000f */
[----:B------:R1:W2:Y:S01]  /*148d0*/  MUFU.EX2 R15, R11 ;  /* 0x0000000b000f7308 */ /* 0x0002a20000000800 */
[----:B------:R-:W-:Y:S01]  /*148e0*/  SHF.L.U32 R23, R4, 0x17, RZ ;  /* 0x0000001704177819 */ /* 0x000fe200000006ff */
[----:B------:R-:W-:Y:S01]  /*148f0*/  FADD R12, R8, -12583039 ;  /* 0xcb40007f080c7421 */ /* 0x000fe20000000000 */
[----:B------:R-:W-:Y:S01]  /*14900*/  FMUL R31, R16, R21 ;  /* 0x00000015101f7220 */ /* 0x000fe20000400000 */
[----:B-1----:R-:W-:Y:S01]  /*14910*/  FADD R11, R4, -12583039 ;  /* 0xcb40007f040b7421 */ /* 0x002fe20000000000 */
[----:B------:R-:W-:Y:S01]  /*14920*/  FFMA.SAT R4, -R36, R45, 0.5 ;  /* 0x3f00000024047423 */ /* 0x000fe2000000212d */
[----:B------:R-:W-:Y:S01]  /*14930*/  FFMA R12, -R39, 1.4426950216293334961, -R12 ;  /* 0x3fb8aa3b270c7823 */ /* 0x000fe2000000090c */
[----:B------:R-:W-:-:S02]  /*14940*/  FFMA R31, R2, R13, R31 ;  /* 0x0000000d021f7223 */ /* 0x000fc4000000001f */
[----:B------:R-:W-:Y:S01]  /*14950*/  FFMA.RM R4, R4, R46, 12582913 ;  /* 0x4b40000104047423 */ /* 0x000fe2000000402e */
[-C--:B------:R-:W-:Y:S01]  /*14960*/  FFMA.SAT R13, -R37, R45.reuse, 0.5 ;  /* 0x3f000000250d7423 */ /* 0x080fe2000000212d */
[----:B------:R-:W-:Y:S01]  /*14970*/  FFMA R27, R27, R14, 1 ;  /* 0x3f8000001b1b7423 */ /* 0x000fe2000000000e */
[----:B------:R-:W-:Y:S01]  /*14980*/  SHF.L.U32 R25, R10, 0x17, RZ ;  /* 0x000000170a197819 */ /* 0x000fe200000006ff */
[----:B------:R-:W-:Y:S01]  /*14990*/  FFMA R14, -R39, 1.925963033500011079e-08, R12 ;  /* 0x32a57060270e7823 */ /* 0x000fe2000000010c */
[----:B------:R-:W-:Y:S01]  /*149a0*/  SHF.L.U32 R24, R8, 0x17, RZ ;  /* 0x0000001708187819 */ /* 0x000fe200000006ff */
[----:B------:R-:W-:Y:S01]  /*149b0*/  FADD R10, R4, -12583039 ;  /* 0xcb40007f040a7421 */ /* 0x000fe20000000000 */
[-C--:B------:R-:W-:Y:S01]  /*149c0*/  FFMA.SAT R8, -R35, R45.reuse, 0.5 ;  /* 0x3f00000023087423 */ /* 0x080fe2000000212d */
[----:B------:R-:W-:Y:S01]  /*149d0*/  FFMA R12, -R38, 1.4426950216293334961, -R11 ;  /* 0x3fb8aa3b260c7823 */ /* 0x000fe2000000090b */
[----:B------:R-:W-:Y:S01]  /*149e0*/  SHF.L.U32 R21, R4, 0x17, RZ ;  /* 0x0000001704157819 */ /* 0x000fe200000006ff */
[-C--:B------:R-:W-:Y:S01]  /*149f0*/  FFMA.RM R11, R13, R46.reuse, 12582913 ;  /* 0x4b4000010d0b7423 */ /* 0x080fe2000000402e */
[----:B------:R-:W-:Y:S01]  /*14a00*/  FFMA.SAT R4, -R33, R45, 0.5 ;  /* 0x3f00000021047423 */ /* 0x000fe2000000212d */
[----:B------:R-:W-:Y:S01]  /*14a10*/  FFMA R10, -R36, 1.4426950216293334961, -R10 ;  /* 0x3fb8aa3b240a7823 */ /* 0x000fe2000000090a */
[-C--:B------:R-:W-:Y:S01]  /*14a20*/  FFMA.RM R8, R8, R46.reuse, 12582913 ;  /* 0x4b40000108087423 */ /* 0x080fe2000000402e */
[----:B------:R-:W-:Y:S01]  /*14a30*/  FFMA R13, -R38, 1.925963033500011079e-08, R12 ;  /* 0x32a57060260d7823 */ /* 0x000fe2000000010c */
[----:B------:R-:W-:Y:S01]  /*14a40*/  FFMA.RM R4, R4, R46, 12582913 ;  /* 0x4b40000104047423 */ /* 0x000fe2000000402e */
[C---:B------:R-:W-:Y:S01]  /*14a50*/  FADD R12, R11.reuse, -12583039 ;  /* 0xcb40007f0b0c7421 */ /* 0x040fe20000000000 */
[----:B------:R-:W-:Y:S01]  /*14a60*/  SHF.L.U32 R22, R11, 0x17, RZ ;  /* 0x000000170b167819 */ /* 0x000fe200000006ff */
[----:B------:R-:W-:Y:S01]  /*14a70*/  FFMA R11, -R36, 1.925963033500011079e-08, R10 ;  /* 0x32a57060240b7823 */ /* 0x000fe2000000010a */
[C---:B------:R-:W-:Y:S01]  /*14a80*/  FADD R10, R8.reuse, -12583039 ;  /* 0xcb40007f080a7421 */ /* 0x040fe20000000000 */
[----:B------:R-:W-:Y:S01]  /*14a90*/  SHF.L.U32 R20, R8, 0x17, RZ ;  /* 0x0000001708147819 */ /* 0x000fe200000006ff */
[----:B------:R-:W-:-:S04]  /*14aa0*/  FADD R8, R4, -12583039 ;  /* 0xcb40007f04087421 */ /* 0x000fc80000000000 */
[----:B------:R-:W-:-:S04]  /*14ab0*/  FFMA R8, -R33, 1.4426950216293334961, -R8 ;  /* 0x3fb8aa3b21087823 */ /* 0x000fc80000000908 */
[----:B------:R-:W-:-:S06]  /*14ac0*/  FFMA R8, -R33, 1.925963033500011079e-08, R8 ;  /* 0x32a5706021087823 */ /* 0x000fcc0000000108 */
[----:B------:R-:W1:Y:S01]  /*14ad0*/  MUFU.EX2 R8, R8 ;  /* 0x0000000800087308 */ /* 0x000e620000000800 */
[----:B--2---:R-:W-:Y:S01]  /*14ae0*/  FFMA R25, R25, R15, 1 ;  /* 0x3f80000019197423 */ /* 0x004fe2000000000f */
[----:B------:R-:W-:Y:S01]  /*14af0*/  SHF.L.U32 R15, R4, 0x17, RZ ;  /* 0x00000017040f7819 */ /* 0x000fe200000006ff */
[----:B------:R-:W-:-:S04]  /*14b00*/  FFMA.SAT R4, -R32, R45, 0.5 ;  /* 0x3f00000020047423 */ /* 0x000fc8000000212d */
[----:B------:R-:W-:Y:S01]  /*14b10*/  FFMA.RM R4, R4, R46, 12582913 ;  /* 0x4b40000104047423 */ /* 0x000fe2000000402e */
[----:B------:R-:W2:Y:S01]  /*14b20*/  MUFU.EX2 R14, R14 ;  /* 0x0000000e000e7308 */ /* 0x000ea20000000800 */
[----:B-1----:R-:W-:Y:S02]  /*14b30*/  FFMA R15, R15, R8, 1 ;  /* 0x3f8000000f0f7423 */ /* 0x002fe40000000008 */
        /* <DEDUP_REMOVED lines=16> */
[----:B------:R-:W-:Y:S01]  /*14c40*/  FFMA.SAT R4, -R29, R45, 0.5 ;  /* 0x3f0000001d047423 */ /* 0x000fe2000000212d */
[----:B------:R-:W-:-:S03]  /*14c50*/  FFMA R12, -R37, 1.4426950216293334961, -R12 ;  /* 0x3fb8aa3b250c7823 */ /* 0x000fc6000000090c */
[----:B------:R-:W-:Y:S01]  /*14c60*/  FFMA.RM R4, R4, R46, 12582913 ;  /* 0x4b40000104047423 */ /* 0x000fe2000000402e */
[----:B------:R-:W-:Y:S01]  /*14c70*/  FFMA R12, -R37, 1.925963033500011079e-08, R12 ;  /* 0x32a57060250c7823 */ /* 0x000fe2000000010c */
[----:B-1----:R-:W-:Y:S02]  /*14c80*/  FFMA R13, R13, R8, 1 ;  /* 0x3f8000000d0d7423 */ /* 0x002fe40000000008 */
[----:B------:R-:W-:-:S04]  /*14c90*/  FADD R8, R4, -12583039 ;  /* 0xcb40007f04087421 */ /* 0x000fc80000000000 */
[C---:B------:R-:W-:Y:S01]  /*14ca0*/  FFMA R8, -R29.reuse, 1.4426950216293334961, -R8 ;  /* 0x3fb8aa3b1d087823 */ /* 0x040fe20000000908 */
[----:B------:R-:W1:Y:S03]  /*14cb0*/  MUFU.EX2 R12, R12 ;  /* 0x0000000c000c7308 */ /* 0x000e660000000800 */
[----:B------:R-:W-:Y:S01]  /*14cc0*/  FFMA R8, -R29, 1.925963033500011079e-08, R8 ;  /* 0x32a570601d087823 */ /* 0x000fe20000000108 */
[----:B------:R-:W-:-:S04]  /*14cd0*/  FFMA R10, -R35, 1.4426950216293334961, -R10 ;  /* 0x3fb8aa3b230a7823 */ /* 0x000fc8000000090a */
[----:B------:R-:W-:Y:S01]  /*14ce0*/  FFMA R10, -R35, 1.925963033500011079e-08, R10 ;  /* 0x32a57060230a7823 */ /* 0x000fe2000000010a */
[----:B------:R-:W2:Y:S08]  /*14cf0*/  MUFU.EX2 R8, R8 ;  /* 0x0000000800087308 */ /* 0x000eb00000000800 */
[----:B------:R-:W3:Y:S01]  /*14d00*/  MUFU.EX2 R10, R10 ;  /* 0x0000000a000a7308 */ /* 0x000ee20000000800 */
[----:B-1----:R-:W-:Y:S01]  /*14d10*/  FFMA R22, R22, R12, 1 ;  /* 0x3f80000016167423 */ /* 0x002fe2000000000c */
[----:B------:R-:W-:Y:S01]  /*14d20*/  SHF.L.U32 R12, R4, 0x17, RZ ;  /* 0x00000017040c7819 */ /* 0x000fe200000006ff */
[----:B------:R-:W-:-:S04]  /*14d30*/  FFMA.SAT R4, -R31, R45, 0.5 ;  /* 0x3f0000001f047423 */ /* 0x000fc8000000212d */
[----:B--2---:R-:W-:Y:S01]  /*14d40*/  FFMA R12, R12, R8, 1 ;  /* 0x3f8000000c0c7423 */ /* 0x004fe20000000008 */
[----:B------:R-:W-:-:S04]  /*14d50*/  FFMA.SAT R8, -R34, R45, 0.5 ;  /* 0x3f00000022087423 */ /* 0x000fc8000000212d */
[----:B------:R-:W-:Y:S01]  /*14d60*/  FFMA.RM R8, R8, R46, 12582913 ;  /* 0x4b40000108087423 */ /* 0x000fe2000000402e */
[----:B---3--:R-:W-:Y:S01]  /*14d70*/  FFMA R20, R20, R10, 1 ;  /* 0x3f80000014147423 */ /* 0x008fe2000000000a */
[----:B------:R-:W-:Y:S02]  /*14d80*/  FFMA.RM R10, R4, R46, 12582913 ;  /* 0x4b400001040a7423 */ /* 0x000fe4000000402e */
[----:B------:R-:W-:-:S04]  /*14d90*/  FADD R4, R8, -12583039 ;  /* 0xcb40007f08047421 */ /* 0x000fc80000000000 */
[C---:B------:R-:W-:Y:S01]  /*14da0*/  FFMA R4, -R34.reuse, 1.4426950216293334961, -R4 ;  /* 0x3fb8aa3b22047823 */ /* 0x040fe20000000904 */
[----:B------:R-:W1:Y:S03]  /*14db0*/  MUFU.EX2 R11, R11 ;  /* 0x0000000b000b7308 */ /* 0x000e660000000800 */
[----:B------:R-:W-:-:S06]  /*14dc0*/  FFMA R4, -R34, 1.925963033500011079e-08, R4 ;  /* 0x32a5706022047823 */ /* 0x000fcc0000000104 */
[----:B------:R-:W2:Y:S01]  /*14dd0*/  MUFU.EX2 R4, R4 ;  /* 0x0000000400047308 */ /* 0x000ea20000000800 */
[----:B-1----:R-:W-:Y:S01]  /*14de0*/  FFMA R21, R21, R11, 1 ;  /* 0x3f80000015157423 */ /* 0x002fe2000000000b */
[----:B------:R-:W-:-:S05]  /*14df0*/  SHF.L.U32 R11, R8, 0x17, RZ ;  /* 0x00000017080b7819 */ /* 0x000fca00000006ff */
[----:B--2---:R-:W-:Y:S01]  /*14e00*/  FFMA R11, R11, R4, 1 ;  /* 0x3f8000000b0b7423 */ /* 0x004fe20000000004 */
[----:B------:R-:W-:-:S04]  /*14e10*/  FADD R4, R10, -12583039 ;  /* 0xcb40007f0a047421 */ /* 0x000fc80000000000 */
[----:B------:R-:W-:-:S04]  /*14e20*/  FFMA R4, -R31, 1.4426950216293334961, -R4 ;  /* 0x3fb8aa3b1f047823 */ /* 0x000fc80000000904 */
[----:B------:R-:W-:-:S06]  /*14e30*/  FFMA R4, -R31, 1.925963033500011079e-08, R4 ;  /* 0x32a570601f047823 */ /* 0x000fcc0000000104 */
[----:B------:R-:W1:Y:S01]  /*14e40*/  MUFU.EX2 R4, R4 ;  /* 0x0000000400047308 */ /* 0x000e620000000800 */
[----:B------:R-:W-:-:S05]  /*14e50*/  SHF.L.U32 R10, R10, 0x17, RZ ;  /* 0x000000170a0a7819 */ /* 0x000fca00000006ff */
[----:B-1----:R-:W-:Y:S01]  /*14e60*/  FFMA R10, R10, R4, 1 ;  /* 0x3f8000000a0a7423 */ /* 0x002fe20000000004 */
[----:B------:R-:W-:-:S04]  /*14e70*/  IADD3 R4, R5, 0x1800000, RZ ;  /* 0x0180000005047810 */ /* 0x000fc80007ffe0ff */
[----:B------:R-:W-:-:S04]  /*14e80*/  LOP3.LUT R4, R4, 0x7f800000, RZ, 0xc0, !PT ;  /* 0x7f80000004047812 */ /* 0x000fc800078ec0ff */
[----:B------:R-:W-:Y:S01]  /*14e90*/  ISETP.GT.U32.AND P2, PT, R4, 0x1ffffff, PT ;  /* 0x01ffffff0400780c */ /* 0x000fe20003f44070 */
[----:B------:R-:W-:-:S12]  /*14ea0*/  BSSY B1, `(.L_x_119) ;  /* 0x000000a000017945 */ /* 0x000fd80003800000 */
[----:B------:R-:W-:Y:S05]  /*14eb0*/  @P2 BRA `(.L_x_120) ;  /* 0x0000000000102947 */ /* 0x000fea0003800000 */
[----:B------:R-:W-:-:S07]  /*14ec0*/  MOV R4, 0x14ee0 ;  /* 0x00014ee000047802 */ /* 0x000fce0000000f00 */
[----:B------:R-:W-:Y:S05]  /*14ed0*/  CALL.REL.NOINC `($__internal_0_$__cuda_sm20_rcp_rn_f32_slowpath) ;  /* 0x0000024400407944 */ /* 0x000fea0003c00000 */
[----:B------:R-:W-:Y:S01]  /*14ee0*/  MOV R45, R8 ;  /* 0x00000008002d7202 */ /* 0x000fe20000000f00 */
[----:B------:R-:W-:Y:S06]  /*14ef0*/  BRA `(.L_x_121) ;  /* 0x0000000000107947 */ /* 0x000fec0003800000 */
.L_x_120:
[----:B------:R-:W1:Y:S02]  /*14f00*/  MUFU.RCP R45, R5 ;  /* 0x00000005002d7308 */ /* 0x000e640000001000 */
[----:B-1----:R-:W-:-:S04]  /*14f10*/  FFMA R5, R5, R45, -1 ;  /* 0xbf80000005057423 */ /* 0x002fc8000000002d */
[----:B------:R-:W-:-:S04]  /*14f20*/  FADD.FTZ R5, -R5, -RZ ;  /* 0x800000ff05057221 */ /* 0x000fc80000010100 */
[----:B------:R-:W-:-:S07]  /*14f30*/  FFMA R45, R45, R5, R45 ;  /* 0x000000052d2d7223 */ /* 0x000fce000000002d */
.L_x_121:
[----:B------:R-:W-:Y:S05]  /*14f40*/  BSYNC B1 ;  /* 0x0000000000017941 */ /* 0x000fea0003800000 */
.L_x_119:
[----:B------:R-:W-:Y:S01]  /*14f50*/  IADD3 R4, R28, 0x1800000, RZ ;  /* 0x018000001c047810 */ /* 0x000fe20007ffe0ff */
[----:B------:R-:W-:Y:S03]  /*14f60*/  BSSY B1, `(.L_x_122) ;  /* 0x000000d000017945 */ /* 0x000fe60003800000 */
[----:B------:R-:W-:-:S04]  /*14f70*/  LOP3.LUT R4, R4, 0x7f800000, RZ, 0xc0, !PT ;  /* 0x7f80000004047812 */ /* 0x000fc800078ec0ff */
[----:B------:R-:W-:-:S13]  /*14f80*/  ISETP.GT.U32.AND P2, PT, R4, 0x1ffffff, PT ;  /* 0x01ffffff0400780c */ /* 0x000fda0003f44070 */
[----:B------:R-:W-:Y:S05]  /*14f90*/  @P2 BRA `(.L_x_123) ;  /* 0x0000000000142947 */ /* 0x000fea0003800000 */
[----:B------:R-:W-:Y:S02]  /*14fa0*/  MOV R5, R28 ;  /* 0x0000001c00057202 */ /* 0x000fe40000000f00 */
[----:B------:R-:W-:-:S07]  /*14fb0*/  MOV R4, 0x14fd0 ;  /* 0x00014fd000047802 */ /* 0x000fce0000000f00 */
[----:B------:R-:W-:Y:S05]  /*14fc0*/  CALL.REL.NOINC `($__internal_0_$__cuda_sm20_rcp_rn_f32_slowpath) ;  /* 0x0000024400047944 */ /* 0x000fea0003c00000 */
[----:B------:R-:W-:Y:S01]  /*14fd0*/  MOV R28, R8 ;  /* 0x00000008001c7202 */ /* 0x000fe20000000f00 */
[----:B------:R-:W-:Y:S06]  /*14fe0*/  BRA `(.L_x_124) ;  /* 0x0000000000107947 */ /* 0x000fec0003800000 */
.L_x_123:
[----:B------:R-:W1:Y:S02]  /*14ff0*/  MUFU.RCP R4, R28 ;  /* 0x0000001c00047308 */ /* 0x000e640000001000 */
[----:B-1----:R-:W-:-:S04]  /*15000*/  FFMA R28, R28, R4, -1 ;  /* 0xbf8000001c1c7423 */ /* 0x002fc80000000004 */
[----:B------:R-:W-:-:S04]  /*15010*/  FADD.FTZ R28, -R28, -RZ ;  /* 0x800000ff1c1c7221 */ /* 0x000fc80000010100 */
[----:B------:R-:W-:-:S07]  /*15020*/  FFMA R28, R4, R28, R4 ;  /* 0x0000001c041c7223 */ /* 0x000fce0000000004 */
.L_x_124:
[----:B------:R-:W-:Y:S05]  /*15030*/  BSYNC B1 ;  /* 0x0000000000017941 */ /* 0x000fea0003800000 */
.L_x_122:
        /* <DEDUP_REMOVED lines=10> */
.L_x_126:
[----:B------:R-:W1:Y:S02]  /*150e0*/  MUFU.RCP R4, R27 ;  /* 0x0000001b00047308 */ /* 0x000e640000001000 */
[----:B-1----:R-:W-:-:S04]  /*150f0*/  FFMA R27, R27, R4, -1 ;  /* 0xbf8000001b1b7423 */ /* 0x002fc80000000004 */
[----:B------:R-:W-:-:S04]  /*15100*/  FADD.FTZ R27, -R27, -RZ ;  /* 0x800000ff1b1b7221 */ /* 0x000fc80000010100 */
[----:B------:R-:W-:-:S07]  /*15110*/  FFMA R27, R4, R27, R4 ;  /* 0x0000001b041b7223 */ /* 0x000fce0000000004 */
.L_x_127:
[----:B------:R-:W-:Y:S05]  /*15120*/  BSYNC B1 ;  /* 0x0000000000017941 */ /* 0x000fea0003800000 */
.L_x_125:
        /* <DEDUP_REMOVED lines=10> */
.L_x_129:
[----:B------:R-:W1:Y:S02]  /*151d0*/  MUFU.RCP R4, R26 ;  /* 0x0000001a00047308 */ /* 0x000e640000001000 */
[----:B-1----:R-:W-:-:S04]  /*151e0*/  FFMA R26, R26, R4, -1 ;  /* 0xbf8000001a1a7423 */ /* 0x002fc80000000004 */
[----:B------:R-:W-:-:S04]  /*151f0*/  FADD.FTZ R26, -R26, -RZ ;  /* 0x800000ff1a1a7221 */ /* 0x000fc80000010100 */
[----:B------:R-:W-:-:S07]  /*15200*/  FFMA R26, R4, R26, R4 ;  /* 0x0000001a041a7223 */ /* 0x000fce0000000004 */
.L_x_130:
[----:B------:R-:W-:Y:S05]  /*15210*/  BSYNC B1 ;  /* 0x0000000000017941 */ /* 0x000fea0003800000 */
.L_x_128:
        /* <DEDUP_REMOVED lines=10> */
.L_x_132:
[----:B------:R-:W1:Y:S02]  /*152c0*/  MUFU.RCP R4, R25 ;  /* 0x0000001900047308 */ /* 0x000e640000001000 */
[----:B-1----:R-:W-:-:S04]  /*152d0*/  FFMA R25, R25, R4, -1 ;  /* 0xbf80000019197423 */ /* 0x002fc80000000004 */
[----:B------:R-:W-:-:S04]  /*152e0*/  FADD.FTZ R25, -R25, -RZ ;  /* 0x800000ff19197221 */ /* 0x000fc80000010100 */
[----:B------:R-:W-:-:S07]  /*152f0*/  FFMA R25, R4, R25, R4 ;  /* 0x0000001904197223 */ /* 0x000fce0000000004 */
.L_x_133:
[----:B------:R-:W-:Y:S05]  /*15300*/  BSYNC B1 ;  /* 0x0000000000017941 */ /* 0x000fea0003800000 */
.L_x_131:
        /* <DEDUP_REMOVED lines=10> */
.L_x_135:
[----:B------:R-:W1:Y:S02]  /*153b0*/  MUFU.RCP R4, R24 ;  /* 0x0000001800047308 */ /* 0x000e640000001000 */
[----:B-1----:R-:W-:-:S04]  /*153c0*/  FFMA R24, R24, R4, -1 ;  /* 0xbf80000018187423 */ /* 0x002fc80000000004 */
[----:B------:R-:W-:-:S04]  /*153d0*/  FADD.FTZ R24, -R24, -RZ ;  /* 0x800000ff18187221 */ /* 0x000fc80000010100 */
[----:B------:R-:W-:-:S07]  /*153e0*/  FFMA R24, R4, R24, R4 ;  /* 0x0000001804187223 */ /* 0x000fce0000000004 */
.L_x_136:
[----:B------:R-:W-:Y:S05]  /*153f0*/  BSYNC B1 ;  /* 0x0000000000017941 */ /* 0x000fea0003800000 */
.L_x_134:
        /* <DEDUP_REMOVED lines=10> */
.L_x_138:
[----:B------:R-:W1:Y:S02]  /*154a0*/  MUFU.RCP R4, R23 ;  /* 0x0000001700047308 */ /* 0x000e640000001000 */
[----:B-1----:R-:W-:-:S04]  /*154b0*/  FFMA R23, R23, R4, -1 ;  /* 0xbf80000017177423 */ /* 0x002fc80000000004 */
[----:B------:R-:W-:-:S04]  /*154c0*/  FADD.FTZ R23, -R23, -RZ ;  /* 0x800000ff17177221 */ /* 0x000fc80000010100 */
[----:B------:R-:W-:-:S07]  /*154d0*/  FFMA R23, R4, R23, R4 ;  /* 0x0000001704177223 */ /* 0x000fce0000000004 */
.L_x_139:
[----:B------:R-:W-:Y:S05]  /*154e0*/  BSYNC B1 ;  /* 0x0000000000017941 */ /* 0x000fea0003800000 */
.L_x_137:
        /* <DEDUP_REMOVED lines=10> */
.L_x_141:
[----:B------:R-:W1:Y:S02]  /*15590*/  MUFU.RCP R4, R22 ;  /* 0x0000001600047308 */ /* 0x000e640000001000 */
[----:B-1----:R-:W-:-:S04]  /*155a0*/  FFMA R22, R22, R4, -1 ;  /* 0xbf80000016167423 */ /* 0x002fc80000000004 */
[----:B------:R-:W-:-:S04]  /*155b0*/  FADD.FTZ R22, -R22, -RZ ;  /* 0x800000ff16167221 */ /* 0x000fc80000010100 */
[----:B------:R-:W-:-:S07]  /*155c0*/  FFMA R22, R4, R22, R4 ;  /* 0x0000001604167223 */ /* 0x000fce0000000004 */
.L_x_142:
[----:B------:R-:W-:Y:S05]  /*155d0*/  BSYNC B1 ;  /* 0x0000000000017941 */ /* 0x000fea0003800000 */
.L_x_140:
        /* <DEDUP_REMOVED lines=10> */
.L_x_144:
[----:B------:R-:W1:Y:S02]  /*15680*/  MUFU.RCP R4, R21 ;  /* 0x0000001500047308 */ /* 0x000e640000001000 */
[----:B-1----:R-:W-:-:S04]  /*15690*/  FFMA R21, R21, R4, -1 ;  /* 0xbf80000015157423 */ /* 0x002fc80000000004 */
[----:B------:R-:W-:-:S04]  /*156a0*/  FADD.FTZ R21, -R21, -RZ ;  /* 0x800000ff15157221 */ /* 0x000fc80000010100 */
[----:B------:R-:W-:-:S07]  /*156b0*/  FFMA R21, R4, R21, R4 ;  /* 0x0000001504157223 */ /* 0x000fce0000000004 */
.L_x_145:
[----:B------:R-:W-:Y:S05]  /*156c0*/  BSYNC B1 ;  /* 0x0000000000017941 */ /* 0x000fea0003800000 */
.L_x_143:
        /* <DEDUP_REMOVED lines=10> */
.L_x_147:
[----:B------:R-:W1:Y:S02]  /*15770*/  MUFU.RCP R4, R20 ;  /* 0x0000001400047308 */ /* 0x000e640000001000 */
[----:B-1----:R-:W-:-:S04]  /*15780*/  FFMA R20, R20, R4, -1 ;  /* 0xbf80000014147423 */ /* 0x002fc80000000004 */
[----:B------:R-:W-:-:S04]  /*15790*/  FADD.FTZ R20, -R20, -RZ ;  /* 0x800000ff14147221 */ /* 0x000fc80000010100 */
[----:B------:R-:W-:-:S07]  /*157a0*/  FFMA R20, R4, R20, R4 ;  /* 0x0000001404147223 */ /* 0x000fce0000000004 */
.L_x_148:
[----:B------:R-:W-:Y:S05]  /*157b0*/  BSYNC B1 ;  /* 0x0000000000017941 */ /* 0x000fea0003800000 */
.L_x_146:
        /* <DEDUP_REMOVED lines=10> */
.L_x_150:
[----:B------:R-:W1:Y:S02]  /*15860*/  MUFU.RCP R4, R15 ;  /* 0x0000000f00047308 */ /* 0x000e640000001000 */
[----:B-1----:R-:W-:-:S04]  /*15870*/  FFMA R15, R15, R4, -1 ;  /* 0xbf8000000f0f7423 */ /* 0x002fc80000000004 */
[----:B------:R-:W-:-:S04]  /*15880*/  FADD.FTZ R15, -R15, -RZ ;  /* 0x800000ff0f0f7221 */ /* 0x000fc80000010100 */
[----:B------:R-:W-:-:S07]  /*15890*/  FFMA R15, R4, R15, R4 ;  /* 0x0000000f040f7223 */ /* 0x000fce0000000004 */
.L_x_151:
[----:B------:R-:W-:Y:S05]  /*158a0*/  BSYNC B1 ;  /* 0x0000000000017941 */ /* 0x000fea0003800000 */
.L_x_149:
        /* <DEDUP_REMOVED lines=10> */
.L_x_153:
[----:B------:R-:W1:Y:S02]  /*15950*/  MUFU.RCP R4, R14 ;  /* 0x0000000e00047308 */ /* 0x000e640000001000 */
[----:B-1----:R-:W-:-:S04]  /*15960*/  FFMA R14, R14, R4, -1 ;  /* 0xbf8000000e0e7423 */ /* 0x002fc80000000004 */
[----:B------:R-:W-:-:S04]  /*15970*/  FADD.FTZ R14, -R14, -RZ ;  /* 0x800000ff0e0e7221 */ /* 0x000fc80000010100 */
[----:B------:R-:W-:-:S07]  /*15980*/  FFMA R14, R4, R14, R4 ;  /* 0x0000000e040e7223 */ /* 0x000fce0000000004 */
.L_x_154:
[----:B------:R-:W-:Y:S05]  /*15990*/  BSYNC B1 ;  /* 0x0000000000017941 */ /* 0x000fea0003800000 */
.L_x_152:
        /* <DEDUP_REMOVED lines=10> */
.L_x_156:
[----:B------:R-:W1:Y:S02]  /*15a40*/  MUFU.RCP R4, R13 ;  /* 0x0000000d00047308 */ /* 0x000e640000001000 */
[----:B-1----:R-:W-:-:S04]  /*15a50*/  FFMA R13, R13, R4, -1 ;  /* 0xbf8000000d0d7423 */ /* 0x002fc80000000004 */
[----:B------:R-:W-:-:S04]  /*15a60*/  FADD.FTZ R13, -R13, -RZ ;  /* 0x800000ff0d0d7221 */ /* 0x000fc80000010100 */
[----:B------:R-:W-:-:S07]  /*15a70*/  FFMA R13, R4, R13, R4 ;  /* 0x0000000d040d7223 */ /* 0x000fce0000000004 */
.L_x_157:
[----:B------:R-:W-:Y:S05]  /*15a80*/  BSYNC B1 ;  /* 0x0000000000017941 */ /* 0x000fea0003800000 */
.L_x_155:
        /* <DEDUP_REMOVED lines=10> */
.L_x_159:
[----:B------:R-:W1:Y:S02]  /*15b30*/  MUFU.RCP R4, R12 ;  /* 0x0000000c00047308 */ /* 0x000e640000001000 */
[----:B-1----:R-:W-:-:S04]  /*15b40*/  FFMA R12, R12, R4, -1 ;  /* 0xbf8000000c0c7423 */ /* 0x002fc80000000004 */
[----:B------:R-:W-:-:S04]  /*15b50*/  FADD.FTZ R12, -R12, -RZ ;  /* 0x800000ff0c0c7221 */ /* 0x000fc80000010100 */
[----:B------:R-:W-:-:S07]  /*15b60*/  FFMA R12, R4, R12, R4 ;  /* 0x0000000c040c7223 */ /* 0x000fce0000000004 */
.L_x_160:
[----:B------:R-:W-:Y:S05]  /*15b70*/  BSYNC B1 ;  /* 0x0000000000017941 */ /* 0x000fea0003800000 */
.L_x_158:
        /* <DEDUP_REMOVED lines=10> */
.L_x_162:
[----:B------:R-:W1:Y:S02]  /*15c20*/  MUFU.RCP R4, R11 ;  /* 0x0000000b00047308 */ /* 0x000e640000001000 */
[----:B-1----:R-:W-:-:S04]  /*15c30*/  FFMA R11, R11, R4, -1 ;  /* 0xbf8000000b0b7423 */ /* 0x002fc80000000004 */
[----:B------:R-:W-:-:S04]  /*15c40*/  FADD.FTZ R11, -R11, -RZ ;  /* 0x800000ff0b0b7221 */ /* 0x000fc80000010100 */
[----:B------:R-:W-:-:S07]  /*15c50*/  FFMA R11, R4, R11, R4 ;  /* 0x0000000b040b7223 */ /* 0x000fce0000000004 */
.L_x_163:
[----:B------:R-:W-:Y:S05]  /*15c60*/  BSYNC B1 ;  /* 0x0000000000017941 */ /* 0x000fea0003800000 */
.L_x_161:
        /* <DEDUP_REMOVED lines=10> */
.L_x_165:
[----:B------:R-:W1:Y:S02]  /*15d10*/  MUFU.RCP R4, R10 ;  /* 0x0000000a00047308 */ /* 0x000e640000001000 */
[----:B-1----:R-:W-:-:S04]  /*15d20*/  FFMA R10, R10, R4, -1 ;  /* 0xbf8000000a0a7423 */ /* 0x002fc80000000004 */
[----:B------:R-:W-:-:S04]  /*15d30*/  FADD.FTZ R10, -R10, -RZ ;  /* 0x800000ff0a0a7221 */ /* 0x000fc80000010100 */
[----:B------:R-:W-:-:S07]  /*15d40*/  FFMA R4, R4, R10, R4 ;  /* 0x0000000a04047223 */ /* 0x000fce0000000004 */
.L_x_166:
[----:B------:R-:W-:Y:S05]  /*15d50*/  BSYNC B1 ;  /* 0x0000000000017941 */ /* 0x000fea0003800000 */
.L_x_164:
        /* <DEDUP_REMOVED lines=23> */
[----:B------:R-:W-:Y:S01]  /*15ed0*/  F2FP.SATFINITE.E4M3.F32.PACK_AB_MERGE_C R4, R4, R34, RZ ;  /* 0x000000220404723e */ /* 0x000fe200048070ff */
[----:B------:R-:W-:Y:S06]  /*15ee0*/  @P5 BRA `(.L_x_167) ;  /* 0x0000000000045947 */ /* 0x000fec0003800000 */
[----:B------:R-:W-:-:S04]  /*15ef0*/  DEPBAR.LE SB0, 0x1 ;  /* 0x000080400000791a */ /* 0x000fc80000000000 */
.L_x_167:
        /* <DEDUP_REMOVED lines=16> */
[----:B--2---:R-:W2:Y:S02]  /*16000*/  FENCE.VIEW.ASYNC.S ;  /* 0x00000000000073c6 */ /* 0x004ea40000000000 */
[----:B--2---:R-:W-:Y:S06]  /*16010*/  BAR.SYNC.DEFER_BLOCKING 0x1, 0x100 ;  /* 0x0044000000007b1d */ /* 0x004fec0000010000 */
[----:B-1----:R-:W-:Y:S05]  /*16020*/  @P5 BRA `(.L_x_169) ;  /* 0x0000000000205947 */ /* 0x002fea0003800000 */
[----:B------:R-:W-:Y:S02]  /*16030*/  UIADD3 UR8, UP0, UR58, 0x4f0, URZ ;  /* 0x000004f03a087890 */ /* 0x000fe4000ff1e03f */
[----:B------:R-:W-:Y:S02]  /*16040*/  UIADD3 UR6, UR42, 0x80, URZ ;  /* 0x000000802a067890 */ /* 0x000fe4000fffe03f */
[----:B------:R-:W-:Y:S02]  /*16050*/  UIADD3 UR4, UR48, 0x5100, URZ ;  /* 0x0000510030047890 */ /* 0x000fe4000fffe03f */
[----:B------:R-:W-:Y:S01]  /*16060*/  UIADD3.X UR9, URZ, UR59, URZ, UP0, !UPT ;  /* 0x0000003b3f097290 */ /* 0x000fe200087fe43f */
[----:B------:R-:W-:Y:S01]  /*16070*/  UMOV UR5, UR41 ;  /* 0x0000002900057c82 */ /* 0x000fe20008000000 */
[----:B------:R-:W-:-:S07]  /*16080*/  UMOV UR7, UR43 ;  /* 0x0000002b00077c82 */ /* 0x000fce0008000000 */
[----:B------:R1:W-:Y:S02]  /*16090*/  UTMASTG.3D [UR4], [UR8] ;  /* 0x00000004080073b5 */ /* 0x0003e40008010000 */
[----:B-1----:R0:W-:Y:S02]  /*160a0*/  UTMACMDFLUSH ;  /* 0x00000000000079b7 */ /* 0x0021e40000000000 */
.L_x_169:
[----:B------:R-:W-:Y:S05]  /*160b0*/  BSYNC B0 ;  /* 0x0000000000007941 */ /* 0x000fea0003800000 */
.L_x_168:
[----:B------:R-:W-:Y:S01]  /*160c0*/  BSSY B0, `(.L_x_170) ;  /* 0x0000038000007945 */ /* 0x000fe20003800000 */
[----:B------:R-:W-:Y:S02]  /*160d0*/  MOV R10, R18 ;  /* 0x00000012000a7202 */ /* 0x000fe40000000f00 */
[----:B------:R-:W-:Y:S01]  /*160e0*/  MOV R11, R19 ;  /* 0x00000013000b7202 */ /* 0x000fe20000000f00 */
[----:B------:R-:W-:Y:S06]  /*160f0*/  @P0 BRA `(.L_x_171) ;  /* 0x0000000000d00947 */ /* 0x000fec0003800000 */
[----:B------:R-:W-:-:S04]  /*16100*/  MOV R4, UR44 ;  /* 0x0000002c00047c02 */ /* 0x000fc80008000f00 */
[----:B------:R-:W-:-:S13]  /*16110*/  ISETP.NE.AND P3, PT, R4, 0x3, PT ;  /* 0x000000030400780c */ /* 0x000fda0003f65270 */
[----:B------:R-:W-:Y:S05]  /*16120*/  @!P3 BRA `(.L_x_172) ;  /* 0x000000000004b947 */ /* 0x000fea0003800000 */
[----:B------:R-:W-:Y:S01]  /*16130*/  BPT.TRAP 0x1 ;  /* 0x000000040000795c */ /* 0x000fe20000300000 */
.L_x_172:
[----:B------:R-:W-:Y:S01]  /*16140*/  LEA R4, R18, UR48, 0x3 ;  /* 0x0000003012047c11 */ /* 0x000fe2000f8e18ff */
[----:B------:R-:W-:Y:S01]  /*16150*/  BSSY B1, `(.L_x_173) ;  /* 0x0000004000017945 */ /* 0x000fe20003800000 */
[----:B------:R-:W-:-:S04]  /*16160*/  SHF.L.U32 R5, R19, 0x1f, RZ ;  /* 0x0000001f13057819 */ /* 0x000fc800000006ff */
[----:B------:R-:W1:Y:S02]  /*16170*/  SYNCS.PHASECHK.TRANS64.TRYWAIT P2, [R4+URZ+0x60], R5 ;  /* 0x00006005040075a7 */ /* 0x000e64000804017f */
[----:B-1----:R-:W-:Y:S05]  /*16180*/  @!P2 BRA `(.L_x_174) ;  /* 0x0000022000f0a947 */ /* 0x002fea0003800000 */
.L_x_1147:
[----:B------:R-:W-:Y:S05]  /*16190*/  BSYNC B1 ;  /* 0x0000000000017941 */ /* 0x000fea0003800000 */
.L_x_173:
[----:B------:R-:W-:Y:S04]  /*161a0*/  BSSY B1, `(.L_x_175) ;  /* 0x0000016000017945 */ /* 0x000fe80003800000 */
[----:B------:R-:W-:Y:S05]  /*161b0*/  @P1 BRA `(.L_x_176) ;  /* 0x0000000000501947 */ /* 0x000fea0003800000 */
[----:B------:R-:W-:Y:S01]  /*161c0*/  LEA R0, R18, R17, 0xc ;  /* 0x0000001112007211 */ /* 0x000fe200078e60ff */
[----:B------:R-:W2:Y:S04]  /*161d0*/  S2R R8, SR_TID.X ;  /* 0x0000000000087919 */ /* 0x000ea80000002100 */
[----:B------:R-:W-:Y:S04]  /*161e0*/  LDS.U16 R3, [R0+UR48+0x200] ;  /* 0x0002003000037984 */ /* 0x000fe80008000400 */
[----:B------:R-:W3:Y:S04]  /*161f0*/  LDS.U16 R7, [R0+UR48+0x100] ;  /* 0x0001003000077984 */ /* 0x000ee80008000400 */
[----:B------:R-:W-:Y:S01]  /*16200*/  LDS.U16 R6, [R0+UR48+0x108] ;  /* 0x0001083000067984 */ /* 0x000fe20008000400 */
[----:B--2---:R-:W-:-:S04]  /*16210*/  SHF.R.U32.HI R8, RZ, 0x4, R8 ;  /* 0x00000004ff087819 */ /* 0x004fc80000011608 */
[----:B------:R-:W-:Y:S02]  /*16220*/  LOP3.LUT P2, RZ, R8, 0x1, RZ, 0xc0, !PT ;  /* 0x0000000108ff7812 */ /* 0x000fe4000784c0ff */
[----:B------:R-:W-:-:S04]  /*16230*/  MOV R8, 0x8 ;  /* 0x0000000800087802 */ /* 0x000fc80000000f00 */
[----:B------:R-:W-:Y:S02]  /*16240*/  SEL R8, R8, 0xfffffff8, !P2 ;  /* 0xfffffff808087807 */ /* 0x000fe40005000000 */
[----:B---3--:R-:W-:Y:S02]  /*16250*/  PRMT R7, R7, 0x5410, R3 ;  /* 0x0000541007077816 */ /* 0x008fe40000000003 */
[----:B------:R2:W3:Y:S02]  /*16260*/  LDS.U16 R3, [R0+UR48+0x208] ;  /* 0x0002083000037984 */ /* 0x0004e40008000400 */
[----:B--2---:R-:W-:-:S04]  /*16270*/  IADD3 R0, R0, UR48, RZ ;  /* 0x0000003000007c10 */ /* 0x004fc8000fffe0ff */
[----:B------:R-:W-:-:S05]  /*16280*/  LEA R0, R8, R0, 0x1 ;  /* 0x0000000008007211 */ /* 0x000fca00078e08ff */
[----:B-1----:R-:W-:Y:S01]  /*16290*/  LDS.U16 R5, [R0+0x200] ;  /* 0x0002000000057984 */ /* 0x002fe20000000400 */
[----:B---3--:R-:W-:-:S03]  /*162a0*/  PRMT R6, R6, 0x5410, R3 ;  /* 0x0000541006067816 */ /* 0x008fc60000000003 */
[----:B------:R-:W1:Y:S02]  /*162b0*/  LDS.U16 R3, [R0+0x100] ;  /* 0x0001000000037984 */ /* 0x000e640000000400 */
[----:B-1----:R-:W-:Y:S02]  /*162c0*/  PRMT R3, R3, 0x5410, R5 ;  /* 0x0000541003037816 */ /* 0x002fe40000000005 */
[----:B------:R-:W-:Y:S04]  /*162d0*/  LDS.U16 R5, [R0+0x208] ;  /* 0x0002080000057984 */ /* 0x000fe80000000400 */
[----:B------:R-:W1:Y:S02]  /*162e0*/  LDS.U16 R0, [R0+0x108] ;  /* 0x0001080000007984 */ /* 0x000e640000000400 */
[----:B-1----:R-:W-:-:S07]  /*162f0*/  PRMT R0, R0, 0x5410, R5 ;  /* 0x0000541000007816 */ /* 0x002fce0000000005 */
.L_x_176:
[----:B------:R-:W-:Y:S05]  /*16300*/  BSYNC B1 ;  /* 0x0000000000017941 */ /* 0x000fea0003800000 */
.L_x_175:
[----:B------:R-:W-:Y:S01]  /*16310*/  @!PT LDS RZ, [RZ] ;  /* 0x00000000fffff984 */ /* 0x000fe20000000800 */
[----:B------:R-:W-:Y:S01]  /*16320*/  @!PT LDS RZ, [RZ] ;  /* 0x00000000fffff984 */ /* 0x000fe20000000800 */
[----:B------:R-:W-:Y:S01]  /*16330*/  @!PT LDS RZ, [RZ] ;  /* 0x00000000fffff984 */ /* 0x000fe20000000800 */
[----:B------:R-:W-:Y:S01]  /*16340*/  @!PT LDS RZ, [RZ] ;  /* 0x00000000fffff984 */ /* 0x000fe20000000800 */
[----:B------:R2:W-:Y:S06]  /*16350*/  MEMBAR.ALL.CTA ;  /* 0x0000000000007992 */ /* 0x0005ec0000008000 */
[----:B--2---:R-:W2:Y:S01]  /*16360*/  FENCE.VIEW.ASYNC.S ;  /* 0x00000000000073c6 */ /* 0x004ea20000000000 */
[----:B------:R-:W-:Y:S05]  /*16370*/  @!P3 BRA `(.L_x_177) ;  /* 0x000000000004b947 */ /* 0x000fea0003800000 */
[----:B------:R-:W-:Y:S01]  /*16380*/  BPT.TRAP 0x1 ;  /* 0x000000040000795c */ /* 0x000fe20000300000 */
.L_x_177:
[----:B-1----:R-:W1:Y:S01]  /*16390*/  S2R R5, SR_CgaCtaId ;  /* 0x0000000000057919 */ /* 0x002e620000008800 */
[----:B------:R-:W-:Y:S02]  /*163a0*/  IADD3 R4, R4, 0x80, RZ ;  /* 0x0000008004047810 */ /* 0x000fe40007ffe0ff */
[----:B------:R-:W-:-:S04]  /*163b0*/  IADD3 R10, R18, 0x1, RZ ;  /* 0x00000001120a7810 */ /* 0x000fc80007ffe0ff */
[----:B------:R-:W-:-:S04]  /*163c0*/  ISETP.NE.AND P2, PT, R10, 0x4, PT ;  /* 0x000000040a00780c */ /* 0x000fc80003f45270 */
[----:B------:R-:W-:Y:S02]  /*163d0*/  SEL R11, RZ, 0x1, P2 ;  /* 0x00000001ff0b7807 */ /* 0x000fe40001000000 */
[----:B------:R-:W-:Y:S02]  /*163e0*/  SEL R10, R10, RZ, P2 ;  /* 0x000000ff0a0a7207 */ /* 0x000fe40001000000 */
[----:B------:R-:W-:Y:S02]  /*163f0*/  LOP3.LUT R11, R19, R11, RZ, 0x3c, !PT ;  /* 0x0000000b130b7212 */ /* 0x000fe400078e3cff */
[----:B------:R-:W-:Y:S02]  /*16400*/  MOV R18, R10 ;  /* 0x0000000a00127202 */ /* 0x000fe40000000f00 */
[----:B------:R-:W-:Y:S02]  /*16410*/  MOV R19, R11 ;  /* 0x0000000b00137202 */ /* 0x000fe40000000f00 */
[----:B-1----:R-:W-:-:S04]  /*16420*/  PRMT R4, R5, 0x654, R4 ;  /* 0x0000065405047816 */ /* 0x002fc80000000004 */
[----:B--2---:R1:W-:Y:S03]  /*16430*/  SYNCS.ARRIVE.TRANS64.RED.A1T0 RZ, [R4+URZ], RZ ;  /* 0x000000ff04ff79a7 */ /* 0x0043e6000810043f */
.L_x_171:
[----:B------:R-:W-:Y:S05]  /*16440*/  BSYNC B0 ;  /* 0x0000000000007941 */ /* 0x000fea0003800000 */
.L_x_170:
[----:B-1----:R-:W-:Y:S01]  /*16450*/  F2FP.F16.E4M3.UNPACK_B R4, R7 ;  /* 0x00000007ff04723e */ /* 0x002fe200020006ff */
[C---:B------:R-:W-:Y:S01]  /*16460*/  FMUL R45, R16.reuse, R167 ;  /* 0x000000a7102d7220 */ /* 0x040fe20000400000 */
        /* <DEDUP_REMOVED lines=25> */
[-C--:B------:R-:W-:Y:S01]  /*16600*/  FFMA.SAT R12, -R46, R47.reuse, 0.5 ;  /* 0x3f0000002e0c7423 */ /* 0x080fe2000000212f */
        /* <DEDUP_REMOVED lines=16> */
[C---:B------:R-:W-:Y:S01]  /*16710*/  FFMA R14, -R45.reuse, 1.4426950216293334961, -R14 ;  /* 0x3fb8aa3b2d0e7823 */ /* 0x040fe2000000090e */
[----:B------:R-:W-:Y:S02]  /*16720*/  HADD2.F32 R4, -RZ, R4.H1_H1 ;  /* 0x30000004ff047230 */ /* 0x000fe40000004100 */
[----:B------:R-:W-:Y:S01]  /*16730*/  FFMA.RM R8, R8, R48, 12582913 ;  /* 0x4b40000108087423 */ /* 0x000fe20000004030 */
[C---:B------:R-:W-:Y:S01]  /*16740*/  FFMA R40, R2.reuse, R5, R40 ;  /* 0x0000000502287223 */ /* 0x040fe20000000028 */
        /* <DEDUP_REMOVED lines=28> */
[----:B------:R1:W2:Y:S01]  /*16910*/  MUFU.EX2 R22, R13 ;  /* 0x0000000d00167308 */ /* 0x0002a20000000800 */
[----:B------:R-:W-:-:S05]  /*16920*/  FFMA.RM R5, R5, R48, 12582913 ;  /* 0x4b40000105057423 */ /* 0x000fca0000004030 */
[C---:B------:R-:W-:Y:S01]  /*16930*/  SHF.L.U32 R29, R5.reuse, 0x17, RZ ;  /* 0x00000017051d7819 */ /* 0x040fe200000006ff */
[----:B-1----:R-:W-:-:S04]  /*16940*/  FADD R13, R5, -12583039 ;  /* 0xcb40007f050d7421 */ /* 0x002fc80000000000 */
[----:B------:R-:W-:Y:S01]  /*16950*/  FFMA R14, -R44, 1.4426950216293334961, -R13 ;  /* 0x3fb8aa3b2c0e7823 */ /* 0x000fe2000000090d */
[----:B------:R-:W-:-:S03]  /*16960*/  FFMA.RM R13, R15, R48, 12582913 ;  /* 0x4b4000010f0d7423 */ /* 0x000fc60000004030 */
[----:B------:R-:W-:Y:S01]  /*16970*/  FFMA R15, -R44, 1.925963033500011079e-08, R14 ;  /* 0x32a570602c0f7823 */ /* 0x000fe2000000010e */
[----:B------:R-:W-:Y:S01]  /*16980*/  FADD R14, R13, -12583039 ;  /* 0xcb40007f0d0e7421 */ /* 0x000fe20000000000 */
[----:B--2---:R-:W-:Y:S01]  /*16990*/  FFMA R5, R12, R22, 1 ;  /* 0x3f8000000c057423 */ /* 0x004fe20000000016 */
[----:B------:R-:W-:Y:S01]  /*169a0*/  FFMA.SAT R12, -R42, R47, 0.5 ;  /* 0x3f0000002a0c7423 */ /* 0x000fe2000000212f */
[----:B------:R1:W2:Y:S01]  /*169b0*/  MUFU.EX2 R20, R15 ;  /* 0x0000000f00147308 */ /* 0x0002a20000000800 */
        /* <DEDUP_REMOVED lines=12> */
[----:B--2---:R-:W-:Y:S01]  /*16a80*/  FFMA R29, R29, R20, 1 ;  /* 0x3f8000001d1d7423 */ /* 0x004fe20000000014 */
[----:B------:R-:W-:Y:S01]  /*16a90*/  FFMA R20, -R41, 1.925963033500011079e-08, R14 ;  /* 0x32a5706029147823 */ /* 0x000fe2000000010e */
[----:B------:R-:W-:-:S05]  /*16aa0*/  FFMA.RM R8, R8, R48, 12582913 ;  /* 0x4b40000108087423 */ /* 0x000fca0000004030 */
[----:B------:R-:W2:Y:S01]  /*16ab0*/  MUFU.EX2 R20, R20 ;  /* 0x0000001400147308 */ /* 0x000ea20000000800 */
[----:B-1----:R-:W-:Y:S01]  /*16ac0*/  FFMA R28, R28, R4, 1 ;  /* 0x3f8000001c1c7423 */ /* 0x002fe20000000004 */
[----:B------:R-:W-:-:S04]  /*16ad0*/  FADD R4, R12, -12583039 ;  /* 0xcb40007f0c047421 */ /* 0x000fc80000000000 */
[----:B------:R-:W-:-:S04]  /*16ae0*/  FFMA R4, -R42, 1.4426950216293334961, -R4 ;  /* 0x3fb8aa3b2a047823 */ /* 0x000fc80000000904 */
[----:B------:R-:W-:Y:S01]  /*16af0*/  FFMA R13, -R42, 1.925963033500011079e-08, R4 ;  /* 0x32a570602a0d7823 */ /* 0x000fe20000000104 */
[----:B------:R-:W-:Y:S01]  /*16b00*/  FFMA.SAT R4, -R40, R47, 0.5 ;  /* 0x3f00000028047423 */ /* 0x000fe2000000212f */
[----:B--2---:R-:W-:Y:S02]  /*16b10*/  FFMA R26, R26, R20, 1 ;  /* 0x3f8000001a1a7423 */ /* 0x004fe40000000014 */
[----:B------:R1:W2:Y:S01]  /*16b20*/  MUFU.EX2 R21, R13 ;  /* 0x0000000d00157308 */ /* 0x0002a20000000800 */
[----:B------:R-:W-:-:S05]  /*16b30*/  FFMA.RM R4, R4, R48, 12582913 ;  /* 0x4b40000104047423 */ /* 0x000fca0000004030 */
[C---:B------:R-:W-:Y:S01]  /*16b40*/  SHF.L.U32 R25, R4.reuse, 0x17, RZ ;  /* 0x0000001704197819 */ /* 0x040fe200000006ff */
[----:B-1----:R-:W-:Y:S01]  /*16b50*/  FADD R13, R4, -12583039 ;  /* 0xcb40007f040d7421 */ /* 0x002fe20000000000 */
[----:B------:R-:W-:-:S03]  /*16b60*/  FFMA.SAT R4, -R38, R47, 0.5 ;  /* 0x3f00000026047423 */ /* 0x000fc6000000212f */
[----:B------:R-:W-:Y:S01]  /*16b70*/  FFMA R14, -R40, 1.4426950216293334961, -R13 ;  /* 0x3fb8aa3b280e7823 */ /* 0x000fe2000000090d */
[-C--:B------:R-:W-:Y:S01]  /*16b80*/  FFMA.RM R13, R15, R48.reuse, 12582913 ;  /* 0x4b4000010f0d7423 */ /* 0x080fe20000004030 */
[-C--:B------:R-:W-:Y:S02]  /*16b90*/  FFMA.RM R4, R4, R48.reuse, 12582913 ;  /* 0x4b40000104047423 */ /* 0x080fe40000004030 */
[----:B------:R-:W-:Y:S01]  /*16ba0*/  FFMA R15, -R40, 1.925963033500011079e-08, R14 ;  /* 0x32a57060280f7823 */ /* 0x000fe2000000010e */
[C---:B------:R-:W-:Y:S01]  /*16bb0*/  FADD R14, R13.reuse, -12583039 ;  /* 0xcb40007f0d0e7421 */ /* 0x040fe20000000000 */
[----:B------:R-:W-:Y:S01]  /*16bc0*/  FADD R12, R4, -12583039 ;  /* 0xcb40007f040c7421 */ /* 0x000fe20000000000 */
[----:B------:R-:W-:Y:S01]  /*16bd0*/  SHF.L.U32 R24, R13, 0x17, RZ ;  /* 0x000000170d187819 */ /* 0x000fe200000006ff */
[----:B--2---:R-:W-:Y:S01]  /*16be0*/  FFMA R27, R27, R21, 1 ;  /* 0x3f8000001b1b7423 */ /* 0x004fe20000000015 */
[----:B------:R-:W-:Y:S01]  /*16bf0*/  FFMA R14, -R39, 1.4426950216293334961, -R14 ;  /* 0x3fb8aa3b270e7823 */ /* 0x000fe2000000090e */
[----:B------:R-:W-:Y:S01]  /*16c00*/  FFMA R12, -R38, 1.4426950216293334961, -R12 ;  /* 0x3fb8aa3b260c7823 */ /* 0x000fe2000000090c */
[----:B------:R-:W-:Y:S01]  /*16c10*/  SHF.L.U32 R23, R4, 0x17, RZ ;  /* 0x0000001704177819 */ /* 0x000fe200000006ff */
[----:B------:R-:W-:Y:S01]  /*16c20*/  FFMA.SAT R4, -R35, R47, 0.5 ;  /* 0x3f00000023047423 */ /* 0x000fe2000000212f */
[----:B------:R-:W-:Y:S01]  /*16c30*/  FFMA R14, -R39, 1.925963033500011079e-08, R14 ;  /* 0x32a57060270e7823 */ /* 0x000fe2000000010e */
[----:B------:R-:W-:Y:S01]  /*16c40*/  FFMA R13, -R38, 1.925963033500011079e-08, R12 ;  /* 0x32a57060260d7823 */ /* 0x000fe2000000010c */
[----:B------:R-:W-:Y:S01]  /*16c50*/  FADD R12, R8, -12583039 ;  /* 0xcb40007f080c7421 */ /* 0x000fe20000000000 */
[----:B------:R-:W-:Y:S01]  /*16c60*/  FFMA.RM R4, R4, R48, 12582913 ;  /* 0x4b40000104047423 */ /* 0x000fe20000004030 */
[----:B------:R-:W1:Y:S02]  /*16c70*/  MUFU.EX2 R15, R15 ;  /* 0x0000000f000f7308 */ /* 0x000e640000000800 */
[----:B------:R-:W-:-:S04]  /*16c80*/  FFMA R12, -R37, 1.4426950216293334961, -R12 ;  /* 0x3fb8aa3b250c7823 */ /* 0x000fc8000000090c */
[----:B------:R-:W-:Y:S02]  /*16c90*/  FFMA R12, -R37, 1.925963033500011079e-08, R12 ;  /* 0x32a57060250c7823 */ /* 0x000fe4000000010c */
[----:B------:R-:W2:Y:S08]  /*16ca0*/  MUFU.EX2 R14, R14 ;  /* 0x0000000e000e7308 */ /* 0x000eb00000000800 */
[----:B------:R-:W3:Y:S01]  /*16cb0*/  MUFU.EX2 R13, R13 ;  /* 0x0000000d000d7308 */ /* 0x000ee20000000800 */
[----:B-1----:R-:W-:Y:S01]  /*16cc0*/  FFMA R25, R25, R15, 1 ;  /* 0x3f80000019197423 */ /* 0x002fe2000000000f */
[----:B--2---:R-:W-:-:S06]  /*16cd0*/  FFMA R24, R24, R14, 1 ;  /* 0x3f80000018187423 */ /* 0x004fcc000000000e */
[----:B------:R1:W2:Y:S01]  /*16ce0*/  MUFU.EX2 R14, R12 ;  /* 0x0000000c000e7308 */ /* 0x0002a20000000800 */
[----:B---3--:R-:W-:Y:S01]  /*16cf0*/  FFMA R23, R23, R13, 1 ;  /* 0x3f80000017177423 */ /* 0x008fe2000000000d */
[----:B------:R-:W-:Y:S02]  /*16d00*/  SHF.L.U32 R13, R4, 0x17, RZ ;  /* 0x00000017040d7819 */ /* 0x000fe400000006ff */
[----:B-1----:R-:W-:Y:S01]  /*16d10*/  SHF.L.U32 R12, R8, 0x17, RZ ;  /* 0x00000017080c7819 */ /* 0x002fe200000006ff */
[----:B------:R-:W-:Y:S01]  /*16d20*/  FADD R8, R4, -12583039 ;  /* 0xcb40007f04087421 */ /* 0x000fe20000000000 */
[----:B------:R-:W-:-:S03]  /*16d30*/  FFMA.SAT R4, -R34, R47, 0.5 ;  /* 0x3f00000022047423 */ /* 0x000fc6000000212f */
[C---:B------:R-:W-:Y:S01]  /*16d40*/  FFMA R8, -R35.reuse, 1.4426950216293334961, -R8 ;  /* 0x3fb8aa3b23087823 */ /* 0x040fe20000000908 */
[----:B------:R-:W-:Y:S01]  /*16d50*/  FFMA.RM R4, R4, R48, 12582913 ;  /* 0x4b40000104047423 */ /* 0x000fe20000004030 */
[----:B--2---:R-:W-:Y:S02]  /*16d60*/  FFMA R12, R12, R14, 1 ;  /* 0x3f8000000c0c7423 */ /* 0x004fe4000000000e */
        /* <DEDUP_REMOVED lines=46> */
[----:B------:R-:W-:Y:S05]  /*17050*/  CALL.REL.NOINC `($__internal_0_$__cuda_sm20_rcp_rn_f32_slowpath) ;  /* 0x0000022000e07944 */ /* 0x000fea0003c00000 */
[----:B------:R-:W-:Y:S01]  /*17060*/  MOV R50, R8 ;  /* 0x0000000800327202 */ /* 0x000fe20000000f00 */
[----:B------:R-:W-:Y:S06]  /*17070*/  BRA `(.L_x_180) ;  /* 0x0000000000107947 */ /* 0x000fec0003800000 */
.L_x_179:
[----:B------:R-:W1:Y:S02]  /*17080*/  MUFU.RCP R50, R5 ;  /* 0x0000000500327308 */ /* 0x000e640000001000 */
[----:B-1----:R-:W-:-:S04]  /*17090*/  FFMA R5, R5, R50, -1 ;  /* 0xbf80000005057423 */ /* 0x002fc80000000032 */
[----:B------:R-:W-:-:S04]  /*170a0*/  FADD.FTZ R5, -R5, -RZ ;  /* 0x800000ff05057221 */ /* 0x000fc80000010100 */
[----:B------:R-:W-:-:S07]  /*170b0*/  FFMA R50, R50, R5, R50 ;  /* 0x0000000532327223 */ /* 0x000fce0000000032 */
.L_x_180:
[----:B------:R-:W-:Y:S05]  /*170c0*/  BSYNC B1 ;  /* 0x0000000000017941 */ /* 0x000fea0003800000 */
.L_x_178:
        /* <DEDUP_REMOVED lines=10> */
.L_x_182:
[----:B------:R-:W1:Y:S02]  /*17170*/  MUFU.RCP R49, R30 ;  /* 0x0000001e00317308 */ /* 0x000e640000001000 */
[----:B-1----:R-:W-:-:S04]  /*17180*/  FFMA R30, R30, R49, -1 ;  /* 0xbf8000001e1e7423 */ /* 0x002fc80000000031 */
[----:B------:R-:W-:-:S04]  /*17190*/  FADD.FTZ R30, -R30, -RZ ;  /* 0x800000ff1e1e7221 */ /* 0x000fc80000010100 */
[----:B------:R-:W-:-:S07]  /*171a0*/  FFMA R49, R49, R30, R49 ;  /* 0x0000001e31317223 */ /* 0x000fce0000000031 */
.L_x_183:
[----:B------:R-:W-:Y:S05]  /*171b0*/  BSYNC B1 ;  /* 0x0000000000017941 */ /* 0x000fea0003800000 */
.L_x_181:
        /* <DEDUP_REMOVED lines=10> */
.L_x_185:
[----:B------:R-:W1:Y:S02]  /*17260*/  MUFU.RCP R48, R29 ;  /* 0x0000001d00307308 */ /* 0x000e640000001000 */
[----:B-1----:R-:W-:-:S04]  /*17270*/  FFMA R29, R29, R48, -1 ;  /* 0xbf8000001d1d7423 */ /* 0x002fc80000000030 */
[----:B------:R-:W-:-:S04]  /*17280*/  FADD.FTZ R29, -R29, -RZ ;  /* 0x800000ff1d1d7221 */ /* 0x000fc80000010100 */
[----:B------:R-:W-:-:S07]  /*17290*/  FFMA R48, R48, R29, R48 ;  /* 0x0000001d30307223 */ /* 0x000fce0000000030 */
.L_x_186:
[----:B------:R-:W-:Y:S05]  /*172a0*/  BSYNC B1 ;  /* 0x0000000000017941 */ /* 0x000fea0003800000 */
.L_x_184:
        /* <DEDUP_REMOVED lines=10> */
.L_x_188:
[----:B------:R-:W1:Y:S02]  /*17350*/  MUFU.RCP R47, R28 ;  /* 0x0000001c002f7308 */ /* 0x000e640000001000 */
[----:B-1----:R-:W-:-:S04]  /*17360*/  FFMA R28, R28, R47, -1 ;  /* 0xbf8000001c1c7423 */ /* 0x002fc8000000002f */
[----:B------:R-:W-:-:S04]  /*17370*/  FADD.FTZ R28, -R28, -RZ ;  /* 0x800000ff1c1c7221 */ /* 0x000fc80000010100 */
[----:B------:R-:W-:-:S07]  /*17380*/  FFMA R47, R47, R28, R47 ;  /* 0x0000001c2f2f7223 */ /* 0x000fce000000002f */
.L_x_189:
[----:B------:R-:W-:Y:S05]  /*17390*/  BSYNC B1 ;  /* 0x0000000000017941 */ /* 0x000fea0003800000 */
.L_x_187:
        /* <DEDUP_REMOVED lines=10> */
.L_x_191:
[----:B------:R-:W1:Y:S02]  /*17440*/  MUFU.RCP R30, R27 ;  /* 0x0000001b001e7308 */ /* 0x000e640000001000 */
[----:B-1----:R-:W-:-:S04]  /*17450*/  FFMA R27, R27, R30, -1 ;  /* 0xbf8000001b1b7423 */ /* 0x002fc8000000001e */
[----:B------:R-:W-:-:S04]  /*17460*/  FADD.FTZ R27, -R27, -RZ ;  /* 0x800000ff1b1b7221 */ /* 0x000fc80000010100 */
[----:B------:R-:W-:-:S07]  /*17470*/  FFMA R30, R30, R27, R30 ;  /* 0x0000001b1e1e7223 */ /* 0x000fce000000001e */
.L_x_192:
[----:B------:R-:W-:Y:S05]  /*17480*/  BSYNC B1 ;  /* 0x0000000000017941 */ /* 0x000fea0003800000 */
.L_x_190:
        /* <DEDUP_REMOVED lines=10> */
.L_x_194:
[----:B------:R-:W1:Y:S02]  /*17530*/  MUFU.RCP R29, R26 ;  /* 0x0000001a001d7308 */ /* 0x000e640000001000 */
[----:B-1----:R-:W-:-:S04]  /*17540*/  FFMA R26, R26, R29, -1 ;  /* 0xbf8000001a1a7423 */ /* 0x002fc8000000001d */
[----:B------:R-:W-:-:S04]  /*17550*/  FADD.FTZ R26, -R26, -RZ ;  /* 0x800000ff1a1a7221 */ /* 0x000fc80000010100 */
[----:B------:R-:W-:-:S07]  /*17560*/  FFMA R29, R29, R26, R29 ;  /* 0x0000001a1d1d7223 */ /* 0x000fce000000001d */
.L_x_195:
[----:B------:R-:W-:Y:S05]  /*17570*/  BSYNC B1 ;  /* 0x0000000000017941 */ /* 0x000fea0003800000 */
.L_x_193:
        /* <DEDUP_REMOVED lines=10> */
.L_x_197:
[----:B------:R-:W1:Y:S02]  /*17620*/  MUFU.RCP R28, R25 ;  /* 0x00000019001c7308 */ /* 0x000e640000001000 */
[----:B-1----:R-:W-:-:S04]  /*17630*/  FFMA R25, R25, R28, -1 ;  /* 0xbf80000019197423 */ /* 0x002fc8000000001c */
[----:B------:R-:W-:-:S04]  /*17640*/  FADD.FTZ R25, -R25, -RZ ;  /* 0x800000ff19197221 */ /* 0x000fc80000010100 */
[----:B------:R-:W-:-:S07]  /*17650*/  FFMA R28, R28, R25, R28 ;  /* 0x000000191c1c7223 */ /* 0x000fce000000001c */
.L_x_198:
[----:B------:R-:W-:Y:S05]  /*17660*/  BSYNC B1 ;  /* 0x0000000000017941 */ /* 0x000fea0003800000 */
.L_x_196:
        /* <DEDUP_REMOVED lines=10> */
.L_x_200:
[----:B------:R-:W1:Y:S02]  /*17710*/  MUFU.RCP R27, R24 ;  /* 0x00000018001b7308 */ /* 0x000e640000001000 */
[----:B-1----:R-:W-:-:S04]  /*17720*/  FFMA R24, R24, R27, -1 ;  /* 0xbf80000018187423 */ /* 0x002fc8000000001b */
[----:B------:R-:W-:-:S04]  /*17730*/  FADD.FTZ R24, -R24, -RZ ;  /* 0x800000ff18187221 */ /* 0x000fc80000010100 */
[----:B------:R-:W-:-:S07]  /*17740*/  FFMA R27, R27, R24, R27 ;  /* 0x000000181b1b7223 */ /* 0x000fce000000001b */
.L_x_201:
[----:B------:R-:W-:Y:S05]  /*17750*/  BSYNC B1 ;  /* 0x0000000000017941 */ /* 0x000fea0003800000 */
.L_x_199:
        /* <DEDUP_REMOVED lines=10> */
.L_x_203:
[----:B------:R-:W1:Y:S02]  /*17800*/  MUFU.RCP R26, R23 ;  /* 0x00000017001a7308 */ /* 0x000e640000001000 */
[----:B-1----:R-:W-:-:S04]  /*17810*/  FFMA R23, R23, R26, -1 ;  /* 0xbf80000017177423 */ /* 0x002fc8000000001a */
[----:B------:R-:W-:-:S04]  /*17820*/  FADD.FTZ R23, -R23, -RZ ;  /* 0x800000ff17177221 */ /* 0x000fc80000010100 */
[----:B------:R-:W-:-:S07]  /*17830*/  FFMA R26, R26, R23, R26 ;  /* 0x000000171a1a7223 */ /* 0x000fce000000001a */
.L_x_204:
[----:B------:R-:W-:Y:S05]  /*17840*/  BSYNC B1 ;  /* 0x0000000000017941 */ /* 0x000fea0003800000 */
.L_x_202:
        /* <DEDUP_REMOVED lines=10> */
.L_x_206:
[----:B------:R-:W1:Y:S02]  /*178f0*/  MUFU.RCP R25, R12 ;  /* 0x0000000c00197308 */ /* 0x000e640000001000 */
[----:B-1----:R-:W-:-:S04]  /*17900*/  FFMA R12, R12, R25, -1 ;  /* 0xbf8000000c0c7423 */ /* 0x002fc80000000019 */
[----:B------:R-:W-:-:S04]  /*17910*/  FADD.FTZ R12, -R12, -RZ ;  /* 0x800000ff0c0c7221 */ /* 0x000fc80000010100 */
[----:B------:R-:W-:-:S07]  /*17920*/  FFMA R25, R25, R12, R25 ;  /* 0x0000000c19197223 */ /* 0x000fce0000000019 */
.L_x_207:
[----:B------:R-:W-:Y:S05]  /*17930*/  BSYNC B1 ;  /* 0x0000000000017941 */ /* 0x000fea0003800000 */
.L_x_205:
        /* <DEDUP_REMOVED lines=10> */
.L_x_209:
[----:B------:R-:W1:Y:S02]  /*179e0*/  MUFU.RCP R24, R13 ;  /* 0x0000000d00187308 */ /* 0x000e640000001000 */
[----:B-1----:R-:W-:-:S04]  /*179f0*/  FFMA R13, R13, R24, -1 ;  /* 0xbf8000000d0d7423 */ /* 0x002fc80000000018 */
[----:B------:R-:W-:-:S04]  /*17a00*/  FADD.FTZ R13, -R13, -RZ ;  /* 0x800000ff0d0d7221 */ /* 0x000fc80000010100 */
[----:B------:R-:W-:-:S07]  /*17a10*/  FFMA R24, R24, R13, R24 ;  /* 0x0000000d18187223 */ /* 0x000fce0000000018 */
.L_x_210:
[----:B------:R-:W-:Y:S05]  /*17a20*/  BSYNC B1 ;  /* 0x0000000000017941 */ /* 0x000fea0003800000 */
.L_x_208:
        /* <DEDUP_REMOVED lines=10> */
.L_x_212:
[----:B------:R-:W1:Y:S02]  /*17ad0*/  MUFU.RCP R23, R14 ;  /* 0x0000000e00177308 */ /* 0x000e640000001000 */
[----:B-1----:R-:W-:-:S04]  /*17ae0*/  FFMA R14, R14, R23, -1 ;  /* 0xbf8000000e0e7423 */ /* 0x002fc80000000017 */
[----:B------:R-:W-:-:S04]  /*17af0*/  FADD.FTZ R14, -R14, -RZ ;  /* 0x800000ff0e0e7221 */ /* 0x000fc80000010100 */
[----:B------:R-:W-:-:S07]  /*17b00*/  FFMA R23, R23, R14, R23 ;  /* 0x0000000e17177223 */ /* 0x000fce0000000017 */
.L_x_213:
[----:B------:R-:W-:Y:S05]  /*17b10*/  BSYNC B1 ;  /* 0x0000000000017941 */ /* 0x000fea0003800000 */
.L_x_211:
        /* <DEDUP_REMOVED lines=10> */
.L_x_215:
[----:B------:R-:W1:Y:S02]  /*17bc0*/  MUFU.RCP R14, R15 ;  /* 0x0000000f000e7308 */ /* 0x000e640000001000 */
[----:B-1----:R-:W-:-:S04]  /*17bd0*/  FFMA R15, R15, R14, -1 ;  /* 0xbf8000000f0f7423 */ /* 0x002fc8000000000e */
[----:B------:R-:W-:-:S04]  /*17be0*/  FADD.FTZ R15, -R15, -RZ ;  /* 0x800000ff0f0f7221 */ /* 0x000fc80000010100 */
[----:B------:R-:W-:-:S07]  /*17bf0*/  FFMA R14, R14, R15, R14 ;  /* 0x0000000f0e0e7223 */ /* 0x000fce000000000e */
.L_x_216:
[----:B------:R-:W-:Y:S05]  /*17c00*/  BSYNC B1 ;  /* 0x0000000000017941 */ /* 0x000fea0003800000 */
.L_x_214:
        /* <DEDUP_REMOVED lines=10> */
.L_x_218:
[----:B------:R-:W1:Y:S02]  /*17cb0*/  MUFU.RCP R13, R20 ;  /* 0x00000014000d7308 */ /* 0x000e640000001000 */
[----:B-1----:R-:W-:-:S04]  /*17cc0*/  FFMA R20, R20, R13, -1 ;  /* 0xbf80000014147423 */ /* 0x002fc8000000000d */
[----:B------:R-:W-:-:S04]  /*17cd0*/  FADD.FTZ R20, -R20, -RZ ;  /* 0x800000ff14147221 */ /* 0x000fc80000010100 */
[----:B------:R-:W-:-:S07]  /*17ce0*/  FFMA R13, R13, R20, R13 ;  /* 0x000000140d0d7223 */ /* 0x000fce000000000d */
.L_x_219:
[----:B------:R-:W-:Y:S05]  /*17cf0*/  BSYNC B1 ;  /* 0x0000000000017941 */ /* 0x000fea0003800000 */
.L_x_217:
        /* <DEDUP_REMOVED lines=10> */
.L_x_221:
[----:B------:R-:W1:Y:S02]  /*17da0*/  MUFU.RCP R12, R21 ;  /* 0x00000015000c7308 */ /* 0x000e640000001000 */
[----:B-1----:R-:W-:-:S04]  /*17db0*/  FFMA R21, R21, R12, -1 ;  /* 0xbf80000015157423 */ /* 0x002fc8000000000c */
[----:B------:R-:W-:-:S04]  /*17dc0*/  FADD.FTZ R21, -R21, -RZ ;  /* 0x800000ff15157221 */ /* 0x000fc80000010100 */
[----:B------:R-:W-:-:S07]  /*17dd0*/  FFMA R12, R12, R21, R12 ;  /* 0x000000150c0c7223 */ /* 0x000fce000000000c */
.L_x_222:
[----:B------:R-:W-:Y:S05]  /*17de0*/  BSYNC B1 ;  /* 0x0000000000017941 */ /* 0x000fea0003800000 */
.L_x_220:
        /* <DEDUP_REMOVED lines=10> */
.L_x_224:
[----:B------:R-:W1:Y:S02]  /*17e90*/  MUFU.RCP R4, R22 ;  /* 0x0000001600047308 */ /* 0x000e640000001000 */
[----:B-1----:R-:W-:-:S04]  /*17ea0*/  FFMA R22, R22, R4, -1 ;  /* 0xbf80000016167423 */ /* 0x002fc80000000004 */
[----:B------:R-:W-:-:S04]  /*17eb0*/  FADD.FTZ R22, -R22, -RZ ;  /* 0x800000ff16167221 */ /* 0x000fc80000010100 */
[----:B------:R-:W-:-:S07]  /*17ec0*/  FFMA R4, R4, R22, R4 ;  /* 0x0000001604047223 */ /* 0x000fce0000000004 */
.L_x_225:
[----:B------:R-:W-:Y:S05]  /*17ed0*/  BSYNC B1 ;  /* 0x0000000000017941 */ /* 0x000fea0003800000 */
.L_x_223:
        /* <DEDUP_REMOVED lines=26> */
.L_x_226:
        /* <DEDUP_REMOVED lines=27> */
.L_x_228:
[----:B------:R-:W-:Y:S05]  /*18230*/  BSYNC B0 ;  /* 0x0000000000007941 */ /* 0x000fea0003800000 */
.L_x_227:
[----:B------:R-:W-:Y:S04]  /*18240*/  BSSY B0, `(.L_x_229) ;  /* 0x000003a000007945 */ /* 0x000fe80003800000 */
[----:B------:R-:W-:Y:S05]  /*18250*/  @P0 BRA `(.L_x_230) ;  /* 0x0000000000e00947 */ /* 0x000fea0003800000 */
[----:B------:R-:W-:-:S04]  /*18260*/  MOV R4, UR44 ;  /* 0x0000002c00047c02 */ /* 0x000fc80008000f00 */
[----:B------:R-:W-:-:S13]  /*18270*/  ISETP.NE.AND P3, PT, R4, 0x3, PT ;  /* 0x000000030400780c */ /* 0x000fda0003f65270 */
[----:B------:R-:W-:Y:S05]  /*18280*/  @!P3 BRA `(.L_x_231) ;  /* 0x000000000004b947 */ /* 0x000fea0003800000 */
[----:B------:R-:W-:Y:S01]  /*18290*/  BPT.TRAP 0x1 ;  /* 0x000000040000795c */ /* 0x000fe20000300000 */
.L_x_231:
[----:B------:R-:W-:Y:S01]  /*182a0*/  LEA R4, R18, UR48, 0x3 ;  /* 0x0000003012047c11 */ /* 0x000fe2000f8e18ff */
[----:B------:R-:W-:Y:S01]  /*182b0*/  BSSY B1, `(.L_x_232) ;  /* 0x0000004000017945 */ /* 0x000fe20003800000 */
[----:B------:R-:W-:-:S04]  /*182c0*/  SHF.L.U32 R5, R19, 0x1f, RZ ;  /* 0x0000001f13057819 */ /* 0x000fc800000006ff */
[----:B------:R-:W1:Y:S02]  /*182d0*/  SYNCS.PHASECHK.TRANS64.TRYWAIT P2, [R4+URZ+0x60], R5 ;  /* 0x00006005040075a7 */ /* 0x000e64000804017f */
[----:B-1----:R-:W-:Y:S05]  /*182e0*/  @!P2 BRA `(.L_x_233) ;  /* 0x0000020000aca947 */ /* 0x002fea0003800000 */
.L_x_1148:
[----:B------:R-:W-:Y:S05]  /*182f0*/  BSYNC B1 ;  /* 0x0000000000017941 */ /* 0x000fea0003800000 */
.L_x_232:
[----:B------:R-:W-:Y:S04]  /*18300*/  BSSY B1, `(.L_x_234) ;  /* 0x0000016000017945 */ /* 0x000fe80003800000 */
[----:B------:R-:W-:Y:S05]  /*18310*/  @P1 BRA `(.L_x_235) ;  /* 0x0000000000501947 */ /* 0x000fea0003800000 */
[----:B------:R-:W2:Y:S01]  /*18320*/  S2R R8, SR_TID.X ;  /* 0x0000000000087919 */ /* 0x000ea20000002100 */
[----:B------:R-:W-:-:S04]  /*18330*/  LEA R12, R18, R17, 0xc ;  /* 0x00000011120c7211 */ /* 0x000fc800078e60ff */
[----:B------:R-:W-:Y:S01]  /*18340*/  IADD3 R0, R12, UR48, RZ ;  /* 0x000000300c007c10 */ /* 0x000fe2000fffe0ff */
[----:B------:R-:W-:Y:S04]  /*18350*/  LDS.U16 R7, [R12+UR48+0x200] ;  /* 0x000200300c077984 */ /* 0x000fe80008000400 */
[----:B------:R-:W-:Y:S04]  /*18360*/  LDS.U16 R6, [R12+UR48+0x208] ;  /* 0x000208300c067984 */ /* 0x000fe80008000400 */
[----:B------:R-:W3:Y:S01]  /*18370*/  LDS.U16 R3, [R12+UR48+0x108] ;  /* 0x000108300c037984 */ /* 0x000ee20008000400 */
[----:B--2---:R-:W-:-:S04]  /*18380*/  SHF.R.U32.HI R8, RZ, 0x4, R8 ;  /* 0x00000004ff087819 */ /* 0x004fc80000011608 */
[----:B------:R-:W-:Y:S02]  /*18390*/  LOP3.LUT P2, RZ, R8, 0x1, RZ, 0xc0, !PT ;  /* 0x0000000108ff7812 */ /* 0x000fe4000784c0ff */
[----:B------:R-:W-:-:S04]  /*183a0*/  MOV R8, 0x8 ;  /* 0x0000000800087802 */ /* 0x000fc80000000f00 */
[----:B------:R-:W-:-:S04]  /*183b0*/  SEL R8, R8, 0xfffffff8, !P2 ;  /* 0xfffffff808087807 */ /* 0x000fc80005000000 */
[----:B------:R-:W-:Y:S02]  /*183c0*/  LEA R14, R8, R0, 0x1 ;  /* 0x00000000080e7211 */ /* 0x000fe400078e08ff */
[----:B------:R-:W2:Y:S04]  /*183d0*/  LDS.U16 R0, [R12+UR48+0x100] ;  /* 0x000100300c007984 */ /* 0x000ea80008000400 */
[----:B-1----:R-:W-:Y:S01]  /*183e0*/  LDS.U16 R4, [R14+0x200] ;  /* 0x000200000e047984 */ /* 0x002fe20000000400 */
[----:B---3--:R-:W-:-:S03]  /*183f0*/  PRMT R6, R3, 0x5410, R6 ;  /* 0x0000541003067816 */ /* 0x008fc60000000006 */
[----:B------:R-:W1:Y:S04]  /*18400*/  LDS.U16 R5, [R14+0x100] ;  /* 0x000100000e057984 */ /* 0x000e680000000400 */
[----:B------:R-:W-:Y:S04]  /*18410*/  LDS.U16 R8, [R14+0x208] ;  /* 0x000208000e087984 */ /* 0x000fe80000000400 */
[----:B------:R-:W3:Y:S01]  /*18420*/  LDS.U16 R13, [R14+0x108] ;  /* 0x000108000e0d7984 */ /* 0x000ee20000000400 */
[----:B--2---:R-:W-:Y:S02]  /*18430*/  PRMT R7, R0, 0x5410, R7 ;  /* 0x0000541000077816 */ /* 0x004fe40000000007 */
[----:B-1----:R-:W-:-:S02]  /*18440*/  PRMT R3, R5, 0x5410, R4 ;  /* 0x0000541005037816 */ /* 0x002fc40000000004 */
[----:B---3--:R-:W-:-:S07]  /*18450*/  PRMT R0, R13, 0x5410, R8 ;  /* 0x000054100d007816 */ /* 0x008fce0000000008 */
.L_x_235:
[----:B------:R-:W-:Y:S05]  /*18460*/  BSYNC B1 ;  /* 0x0000000000017941 */ /* 0x000fea0003800000 */
.L_x_234:
        /* <DEDUP_REMOVED lines=8> */
.L_x_236:
[----:B-1----:R-:W1:Y:S01]  /*184f0*/  S2R R5, SR_CgaCtaId ;  /* 0x0000000000057919 */ /* 0x002e620000008800 */
[C---:B------:R-:W-:Y:S02]  /*18500*/  LEA R4, R10.reuse, UR48, 0x3 ;  /* 0x000000300a047c11 */ /* 0x040fe4000f8e18ff */
[----:B------:R-:W-:Y:S02]  /*18510*/  IADD3 R10, R10, 0x1, RZ ;  /* 0x000000010a0a7810 */ /* 0x000fe40007ffe0ff */
[----:B------:R-:W-:Y:S02]  /*18520*/  IADD3 R4, R4, 0x80, RZ ;  /* 0x0000008004047810 */ /* 0x000fe40007ffe0ff */
[----:B------:R-:W-:Y:S02]  /*18530*/  ISETP.NE.AND P2, PT, R10, 0x4, PT ;  /* 0x000000040a00780c */ /* 0x000fe40003f45270 */
[----:B------:R-:W-:Y:S02]  /*18540*/  IADD3 R18, R18, 0x1, RZ ;  /* 0x0000000112127810 */ /* 0x000fe40007ffe0ff */
[----:B------:R-:W-:-:S02]  /*18550*/  SEL R10, R10, RZ, P2 ;  /* 0x000000ff0a0a7207 */ /* 0x000fc40001000000 */
[----:B------:R-:W-:-:S04]  /*18560*/  ISETP.NE.AND P3, PT, R18, 0x4, PT ;  /* 0x000000041200780c */ /* 0x000fc80003f65270 */
[----:B------:R-:W-:Y:S02]  /*18570*/  SEL R18, R18, RZ, P3 ;  /* 0x000000ff12127207 */ /* 0x000fe40001800000 */
[----:B-1----:R-:W-:-:S04]  /*18580*/  PRMT R4, R5, 0x654, R4 ;  /* 0x0000065405047816 */ /* 0x002fc80000000004 */
[----:B--2---:R1:W-:Y:S02]  /*18590*/  SYNCS.ARRIVE.TRANS64.RED.A1T0 RZ, [R4+URZ], RZ ;  /* 0x000000ff04ff79a7 */ /* 0x0043e4000810043f */
[----:B-1----:R-:W-:-:S04]  /*185a0*/  SEL R4, RZ, 0x1, P2 ;  /* 0x00000001ff047807 */ /* 0x002fc80001000000 */
[----:B------:R-:W-:Y:S02]  /*185b0*/  LOP3.LUT R11, R11, R4, RZ, 0x3c, !PT ;  /* 0x000000040b0b7212 */ /* 0x000fe400078e3cff */
[----:B------:R-:W-:-:S04]  /*185c0*/  SEL R4, RZ, 0x1, P3 ;  /* 0x00000001ff047807 */ /* 0x000fc80001800000 */
[----:B------:R-:W-:-:S07]  /*185d0*/  LOP3.LUT R19, R19, R4, RZ, 0x3c, !PT ;  /* 0x0000000413137212 */ /* 0x000fce00078e3cff */
.L_x_230:
[----:B------:R-:W-:Y:S05]  /*185e0*/  BSYNC B0 ;  /* 0x0000000000007941 */ /* 0x000fea0003800000 */
.L_x_229:
[----:B------:R-:W2:Y:S04]  /*185f0*/  LDL.LU R5, [R1+0x2e0] ;  /* 0x0002e00001057983 */ /* 0x000ea80000300800 */
[----:B------:R-:W3:Y:S04]  /*18600*/  LDL.LU R12, [R1+0x2e4] ;  /* 0x0002e400010c7983 */ /* 0x000ee80000300800 */
[----:B------:R-:W4:Y:S04]  /*18610*/  LDL.LU R15, [R1+0x2e8] ;  /* 0x0002e800010f7983 */ /* 0x000f280000300800 */
[----:B------:R-:W5:Y:S04]  /*18620*/  LDL.LU R14, [R1+0x2ec] ;  /* 0x0002ec00010e7983 */ /* 0x000f680000300800 */
[----:B------:R-:W5:Y:S04]  /*18630*/  LDL.LU R25, [R1+0x2f0] ;  /* 0x0002f00001197983 */ /* 0x000f680000300800 */
[----:B------:R-:W5:Y:S01]  /*18640*/  LDL.LU R22, [R1+0x2f4] ;  /* 0x0002f40001167983 */ /* 0x000f620000300800 */
[----:B------:R-:W-:-:S03]  /*18650*/  F2FP.F16.E4M3.UNPACK_B R4, R7 ;  /* 0x00000007ff04723e */ /* 0x000fc600020006ff */
[----:B------:R-:W5:Y:S04]  /*18660*/  LDL.LU R24, [R1+0x2f8] ;  /* 0x0002f80001187983 */ /* 0x000f680000300800 */
[----:B------:R-:W5:Y:S04]  /*18670*/  LDL.LU R8, [R1+0x2fc] ;  /* 0x0002fc0001087983 */ /* 0x000f680000300800 */
[----:B------:R-:W5:Y:S01]  /*18680*/  LDL.LU R13, [R1+0x300] ;  /* 0x00030000010d7983 */ /* 0x000f620000300800 */
[--C-:B------:R-:W-:Y:S02]  /*18690*/  HADD2.F32 R46, -RZ, R4.reuse.H0_H0 ;  /* 0x20000004ff2e7230 */ /* 0x100fe40000004100 */
[----:B------:R-:W-:-:S02]  /*186a0*/  HADD2.F32 R4, -RZ, R4.H1_H1 ;  /* 0x30000004ff047230 */ /* 0x000fc40000004100 */
[C---:B--2---:R-:W-:Y:S01]  /*186b0*/  FMUL R5, R16.reuse, R5 ;  /* 0x0000000510057220 */ /* 0x044fe20000400000 */
[----:B---3--:R-:W-:Y:S02]  /*186c0*/  FMUL R45, R16, R12 ;  /* 0x0000000c102d7220 */ /* 0x008fe40000400000 */
[----:B------:R-:W2:Y:S01]  /*186d0*/  LDL.LU R12, [R1+0x304] ;  /* 0x00030400010c7983 */ /* 0x000ea20000300800 */
[----:B------:R-:W-:Y:S01]  /*186e0*/  FFMA R46, R2, R46, R5 ;  /* 0x0000002e022e7223 */ /* 0x000fe20000000005 */
[C---:B----4-:R-:W-:Y:S02]  /*186f0*/  FMUL R5, R16.reuse, R15 ;  /* 0x0000000f10057220 */ /* 0x050fe40000400000 */
[----:B------:R-:W3:Y:S01]  /*18700*/  LDL.LU R15, [R1+0x308] ;  /* 0x00030800010f7983 */ /* 0x000ee20000300800 */
[----:B-----5:R-:W-:-:S03]  /*18710*/  FMUL R43, R16, R14 ;  /* 0x0000000e102b7220 */ /* 0x020fc60000400000 */
[----:B------:R-:W4:Y:S04]  /*18720*/  LDL.LU R14, [R1+0x30c] ;  /* 0x00030c00010e7983 */ /* 0x000f280000300800 */
[----:B------:R-:W5:Y:S04]  /*18730*/  LDL.LU R21, [R1+0x310] ;  /* 0x0003100001157983 */ /* 0x000f680000300800 */
[----:B------:R-:W5:Y:S01]  /*18740*/  LDL.LU R20, [R1+0x314] ;  /* 0x0003140001147983 */ /* 0x000f620000300800 */
[----:B------:R-:W-:-:S03]  /*18750*/  FMUL R41, R16, R22 ;  /* 0x0000001610297220 */ /* 0x000fc60000400000 */
[----:B------:R-:W5:Y:S04]  /*18760*/  LDL.LU R22, [R1+0x318] ;  /* 0x0003180001167983 */ /* 0x000f680000300800 */
[----:B------:R-:W5:Y:S01]  /*18770*/  LDL.LU R29, [R1+0x31c] ;  /* 0x00031c00011d7983 */ /* 0x000f620000300800 */
[----:B------:R-:W-:Y:S01]  /*18780*/  FFMA R45, R2, R4, R45 ;  /* 0x00000004022d7223 */ /* 0x000fe2000000002d */
[----:B------:R-:W-:-:S05]  /*18790*/  F2FP.F16.E4M3.UNPACK_B R4, R7.H1 ;  /* 0x00000007ff04723e */ /* 0x000fca00030006ff */
[--C-:B------:R-:W-:Y:S02]  /*187a0*/  HADD2.F32 R44, -RZ, R4.reuse.H0_H0 ;  /* 0x20000004ff2c7230 */ /* 0x100fe40000004100 */
[----:B------:R-:W-:-:S05]  /*187b0*/  HADD2.F32 R4, -RZ, R4.H1_H1 ;  /* 0x30000004ff047230 */ /* 0x000fca0000004100 */
[----:B------:R-:W-:Y:S01]  /*187c0*/  FFMA R43, R2, R4, R43 ;  /* 0x00000004022b7223 */ /* 0x000fe2000000002b */
[----:B------:R-:W-:-:S05]  /*187d0*/  F2FP.F16.E4M3.UNPACK_B R4, R6 ;  /* 0x00000006ff04723e */ /* 0x000fca00020006ff */
[--C-:B------:R-:W-:Y:S02]  /*187e0*/  HADD2.F32 R42, -RZ, R4.reuse.H0_H0 ;  /* 0x20000004ff2a7230 */ /* 0x100fe40000004100 */
[----:B------:R-:W-:-:S05]  /*187f0*/  HADD2.F32 R4, -RZ, R4.H1_H1 ;  /* 0x30000004ff047230 */ /* 0x000fca0000004100 */
[----:B------:R-:W-:Y:S01]  /*18800*/  FFMA R41, R2, R4, R41 ;  /* 0x0000000402297223 */ /* 0x000fe20000000029 */
[----:B------:R-:W-:Y:S01]  /*18810*/  F2FP.F16.E4M3.UNPACK_B R4, R6.H1 ;  /* 0x00000006ff04723e */ /* 0x000fe200030006ff */
[----:B------:R-:W-:Y:S01]  /*18820*/  FMUL R39, R16, R8 ;  /* 0x0000000810277220 */ /* 0x000fe20000400000 */
[----:B------:R-:W-:-:S03]  /*18830*/  FFMA R44, R2, R44, R5 ;  /* 0x0000002c022c7223 */ /* 0x000fc60000000005 */
[--C-:B------:R-:W-:Y:S02]  /*18840*/  HADD2.F32 R40, -RZ, R4.reuse.H0_H0 ;  /* 0x20000004ff287230 */ /* 0x100fe40000004100 */
[----:B------:R-:W-:Y:S02]  /*18850*/  HADD2.F32 R4, -RZ, R4.H1_H1 ;  /* 0x30000004ff047230 */ /* 0x000fe40000004100 */
[----:B------:R-:W-:-:S03]  /*18860*/  FMUL R5, R16, R25 ;  /* 0x0000001910057220 */ /* 0x000fc60000400000 */
[C---:B------:R-:W-:Y:S01]  /*18870*/  FFMA R39, R2.reuse, R4, R39 ;  /* 0x0000000402277223 */ /* 0x040fe20000000027 */
[----:B------:R-:W-:Y:S01]  /*18880*/  F2FP.F16.E4M3.UNPACK_B R4, R3 ;  /* 0x00000003ff04723e */ /* 0x000fe200020006ff */
[----:B------:R-:W-:Y:S01]  /*18890*/  FFMA R42, R2, R42, R5 ;  /* 0x0000002a022a7223 */ /* 0x000fe20000000005 */
[----:B------:R-:W-:-:S03]  /*188a0*/  FMUL R5, R16, R24 ;  /* 0x0000001810057220 */ /* 0x000fc60000400000 */
[--C-:B------:R-:W-:Y:S02]  /*188b0*/  HADD2.F32 R8, -RZ, R4.reuse.H0_H0 ;  /* 0x20000004ff087230 */ /* 0x100fe40000004100 */
[----:B------:R-:W-:Y:S01]  /*188c0*/  FFMA R40, R2, R40, R5 ;  /* 0x0000002802287223 */ /* 0x000fe20000000005 */
[----:B------:R-:W-:Y:S02]  /*188d0*/  HADD2.F32 R4, -RZ, R4.H1_H1 ;  /* 0x30000004ff047230 */ /* 0x000fe40000004100 */
[----:B------:R-:W-:-:S04]  /*188e0*/  FMUL R13, R16, R13 ;  /* 0x0000000d100d7220 */ /* 0x000fc80000400000 */
[----:B------:R-:W-:Y:S01]  /*188f0*/  FFMA R13, R2, R8, R13 ;  /* 0x00000008020d7223 */ /* 0x000fe2000000000d */
[----:B------:R-:W-:Y:S02]  /*18900*/  MOV R37, 0x3bbb989d ;  /* 0x3bbb989d00257802 */ /* 0x000fe40000000f00 */
[----:B------:R-:W-:Y:S02]  /*18910*/  F2FP.F16.E4M3.UNPACK_B R23, R0.H1 ;  /* 0x00000000ff17723e */ /* 0x000fe400030006ff */
[----:B------:R-:W-:Y:S01]  /*18920*/  MOV R38, 0x437c0000 ;  /* 0x437c000000267802 */ /* 0x000fe20000000f00 */
[----:B------:R-:W-:-:S04]  /*18930*/  FFMA.SAT R27, -R45, R37, 0.5 ;  /* 0x3f0000002d1b7423 */ /* 0x000fc80000002125 */
[----:B------:R-:W-:-:S04]  /*18940*/  FFMA.RM R28, R27, R38, 12582913 ;  /* 0x4b4000011b1c7423 */ /* 0x000fc80000004026 */
[----:B------:R-:W-:Y:S01]  /*18950*/  FADD R24, R28, -12583039 ;  /* 0xcb40007f1c187421 */ /* 0x000fe20000000000 */
[----:B------:R-:W-:-:S03]  /*18960*/  FFMA.SAT R27, -R44, R37, 0.5 ;  /* 0x3f0000002c1b7423 */ /* 0x000fc60000002125 */
[----:B------:R-:W-:Y:S01]  /*18970*/  FFMA R24, -R45, 1.4426950216293334961, -R24 ;  /* 0x3fb8aa3b2d187823 */ /* 0x000fe20000000918 */
[----:B------:R-:W-:-:S03]  /*18980*/  FFMA.RM R27, R27, R38, 12582913 ;  /* 0x4b4000011b1b7423 */ /* 0x000fc60000004026 */
[----:B------:R-:W-:-:S06]  /*18990*/  FFMA R24, -R45, 1.925963033500011079e-08, R24 ;  /* 0x32a570602d187823 */ /* 0x000fcc0000000118 */
[----:B------:R-:W1:Y:S01]  /*189a0*/  MUFU.EX2 R24, R24 ;  /* 0x0000001800187308 */ /* 0x000e620000000800 */
[----:B------:R-:W-:Y:S01]  /*189b0*/  FFMA.SAT R31, -R41, R37, 0.5 ;  /* 0x3f000000291f7423 */ /* 0x000fe20000002125 */
[----:B------:R-:W-:-:S03]  /*189c0*/  SHF.L.U32 R28, R28, 0x17, RZ ;  /* 0x000000171c1c7819 */ /* 0x000fc600000006ff */
[----:B------:R-:W-:Y:S01]  /*189d0*/  FFMA.RM R31, R31, R38, 12582913 ;  /* 0x4b4000011f1f7423 */ /* 0x000fe20000004026 */
[----:B------:R-:W-:Y:S01]  /*189e0*/  FFMA.SAT R32, -R42, R37, 0.5 ;  /* 0x3f0000002a207423 */ /* 0x000fe20000002125 */
[----:B-1----:R-:W-:Y:S02]  /*189f0*/  FFMA R24, R28, R24, 1 ;  /* 0x3f8000001c187423 */ /* 0x002fe40000000018 */
[----:B------:R-:W-:-:S04]  /*18a00*/  FADD R28, R31, -12583039 ;  /* 0xcb40007f1f1c7421 */ /* 0x000fc80000000000 */
[----:B------:R-:W-:Y:S01]  /*18a10*/  FFMA R28, -R41, 1.4426950216293334961, -R28 ;  /* 0x3fb8aa3b291c7823 */ /* 0x000fe2000000091c */
[----:B------:R-:W-:-:S03]  /*18a20*/  FFMA.RM R32, R32, R38, 12582913 ;  /* 0x4b40000120207423 */ /* 0x000fc60000004026 */
[----:B------:R-:W-:-:S06]  /*18a30*/  FFMA R28, -R41, 1.925963033500011079e-08, R28 ;  /* 0x32a57060291c7823 */ /* 0x000fcc000000011c */
[----:B------:R-:W1:Y:S01]  /*18a40*/  MUFU.EX2 R28, R28 ;  /* 0x0000001c001c7308 */ /* 0x000e620000000800 */
[----:B------:R-:W-:-:S05]  /*18a50*/  SHF.L.U32 R31, R31, 0x17, RZ ;  /* 0x000000171f1f7819 */ /* 0x000fca00000006ff */
[----:B-1----:R-:W-:Y:S01]  /*18a60*/  FFMA R28, R31, R28, 1 ;  /* 0x3f8000001f1c7423 */ /* 0x002fe2000000001c */
[----:B--2---:R-:W-:-:S04]  /*18a70*/  FMUL R5, R16, R12 ;  /* 0x0000000c10057220 */ /* 0x004fc80000400000 */
[----:B------:R-:W-:Y:S01]  /*18a80*/  FFMA R12, R2, R4, R5 ;  /* 0x00000004020c7223 */ /* 0x000fe20000000005 */
[----:B------:R-:W-:Y:S01]  /*18a90*/  F2FP.F16.E4M3.UNPACK_B R4, R3.H1 ;  /* 0x00000003ff04723e */ /* 0x000fe200030006ff */
[----:B----4-:R-:W-:-:S04]  /*18aa0*/  FMUL R5, R16, R14 ;  /* 0x0000000e10057220 */ /* 0x010fc80000400000 */
[--C-:B------:R-:W-:Y:S02]  /*18ab0*/  HADD2.F32 R8, -RZ, R4.reuse.H0_H0 ;  /* 0x20000004ff087230 */ /* 0x100fe40000004100 */
[----:B------:R-:W-:Y:S02]  /*18ac0*/  HADD2.F32 R4, -RZ, R4.H1_H1 ;  /* 0x30000004ff047230 */ /* 0x000fe40000004100 */
[----:B---3--:R-:W-:-:S03]  /*18ad0*/  FMUL R15, R16, R15 ;  /* 0x0000000f100f7220 */ /* 0x008fc60000400000 */
[C---:B------:R-:W-:Y:S01]  /*18ae0*/  FFMA R14, R2.reuse, R4, R5 ;  /* 0x00000004020e7223 */ /* 0x040fe20000000005 */
[----:B------:R-:W-:Y:S01]  /*18af0*/  F2FP.F16.E4M3.UNPACK_B R4, R0 ;  /* 0x00000000ff04723e */ /* 0x000fe200020006ff */
[----:B------:R-:W-:Y:S01]  /*18b00*/  FFMA R15, R2, R8, R15 ;  /* 0x00000008020f7223 */ /* 0x000fe2000000000f */
[----:B-----5:R-:W-:-:S03]  /*18b10*/  FMUL R5, R16, R20 ;  /* 0x0000001410057220 */ /* 0x020fc60000400000 */
[--C-:B------:R-:W-:Y:S02]  /*18b20*/  HADD2.F32 R8, -RZ, R4.reuse.H0_H0 ;  /* 0x20000004ff087230 */ /* 0x100fe40000004100 */
[----:B------:R-:W-:Y:S02]  /*18b30*/  HADD2.F32 R4, -RZ, R4.H1_H1 ;  /* 0x30000004ff047230 */ /* 0x000fe40000004100 */
[----:B------:R-:W-:Y:S01]  /*18b40*/  FMUL R25, R16, R22 ;  /* 0x0000001610197220 */ /* 0x000fe20000400000 */
[----:B------:R-:W-:Y:S02]  /*18b50*/  HADD2.F32 R22, -RZ, R23.H0_H0 ;  /* 0x20000017ff167230 */ /* 0x000fe40000004100 */
[----:B------:R-:W-:Y:S01]  /*18b60*/  FFMA R20, R2, R4, R5 ;  /* 0x0000000402147223 */ /* 0x000fe20000000005 */
[----:B------:R-:W-:Y:S02]  /*18b70*/  FFMA.SAT R5, -R46, R37, 0.5 ;  /* 0x3f0000002e057423 */ /* 0x000fe40000002125 */
[----:B------:R-:W-:-:S02]  /*18b80*/  FFMA R22, R2, R22, R25 ;  /* 0x0000001602167223 */ /* 0x000fc40000000019 */
[----:B------:R-:W-:Y:S01]  /*18b90*/  FFMA.RM R5, R5, R38, 12582913 ;  /* 0x4b40000105057423 */ /* 0x000fe20000004026 */
[----:B------:R-:W-:-:S03]  /*18ba0*/  FFMA.SAT R4, -R43, R37, 0.5 ;  /* 0x3f0000002b047423 */ /* 0x000fc60000002125 */
[----:B------:R-:W-:Y:S01]  /*18bb0*/  FADD R25, R5, -12583039 ;  /* 0xcb40007f05197421 */ /* 0x000fe20000000000 */
[----:B------:R-:W-:Y:S01]  /*18bc0*/  FMUL R21, R16, R21 ;  /* 0x0000001510157220 */ /* 0x000fe20000400000 */
[----:B------:R-:W-:Y:S02]  /*18bd0*/  FFMA.RM R4, R4, R38, 12582913 ;  /* 0x4b40000104047423 */ /* 0x000fe40000004026 */
[----:B------:R-:W-:Y:S01]  /*18be0*/  FFMA R25, -R46, 1.4426950216293334961, -R25 ;  /* 0x3fb8aa3b2e197823 */ /* 0x000fe20000000919 */
[----:B------:R-:W-:Y:S01]  /*18bf0*/  FFMA R21, R2, R8, R21 ;  /* 0x0000000802157223 */ /* 0x000fe20000000015 */
[----:B------:R-:W-:Y:S02]  /*18c00*/  FADD R26, R4, -12583039 ;  /* 0xcb40007f041a7421 */ /* 0x000fe40000000000 */
[----:B------:R-:W-:Y:S02]  /*18c10*/  FFMA R8, -R46, 1.925963033500011079e-08, R25 ;  /* 0x32a570602e087823 */ /* 0x000fe40000000119 */
[----:B------:R-:W-:-:S04]  /*18c20*/  FFMA R26, -R43, 1.4426950216293334961, -R26 ;  /* 0x3fb8aa3b2b1a7823 */ /* 0x000fc8000000091a */
[----:B------:R-:W1:Y:S01]  /*18c30*/  MUFU.EX2 R8, R8 ;  /* 0x0000000800087308 */ /* 0x000e620000000800 */
[----:B------:R-:W-:Y:S01]  /*18c40*/  FFMA R26, -R43, 1.925963033500011079e-08, R26 ;  /* 0x32a570602b1a7823 */ /* 0x000fe2000000011a */
[----:B------:R-:W-:Y:S01]  /*18c50*/  FADD R25, R27, -12583039 ;  /* 0xcb40007f1b197421 */ /* 0x000fe20000000000 */
[----:B------:R-:W-:-:S05]  /*18c60*/  SHF.L.U32 R5, R5, 0x17, RZ ;  /* 0x0000001705057819 */ /* 0x000fca00000006ff */
[----:B------:R-:W2:Y:S01]  /*18c70*/  MUFU.EX2 R26, R26 ;  /* 0x0000001a001a7308 */ /* 0x000ea20000000800 */
[----:B------:R-:W-:Y:S01]  /*18c80*/  FFMA R25, -R44, 1.4426950216293334961, -R25 ;  /* 0x3fb8aa3b2c197823 */ /* 0x000fe20000000919 */
[----:B------:R-:W-:Y:S01]  /*18c90*/  HADD2.F32 R23, -RZ, R23.H1_H1 ;  /* 0x30000017ff177230 */ /* 0x000fe20000004100 */
[----:B------:R-:W-:Y:S02]  /*18ca0*/  SHF.L.U32 R4, R4, 0x17, RZ ;  /* 0x0000001704047819 */ /* 0x000fe400000006ff */
[----:B------:R-:W-:Y:S01]  /*18cb0*/  FFMA R25, -R44, 1.925963033500011079e-08, R25 ;  /* 0x32a570602c197823 */ /* 0x000fe20000000119 */
[----:B-1----:R-:W-:Y:S01]  /*18cc0*/  FFMA R5, R5, R8, 1 ;  /* 0x3f80000005057423 */ /* 0x002fe20000000008 */
[----:B------:R-:W-:Y:S01]  /*18cd0*/  FFMA.SAT R8, -R40, R37, 0.5 ;  /* 0x3f00000028087423 */ /* 0x000fe20000002125 */
[----:B------:R-:W-:-:S03]  /*18ce0*/  FMUL R29, R16, R29 ;  /* 0x0000001d101d7220 */ /* 0x000fc60000400000 */
[----:B------:R-:W1:Y:S01]  /*18cf0*/  MUFU.EX2 R25, R25 ;  /* 0x0000001900197308 */ /* 0x000e620000000800 */
[----:B------:R-:W-:Y:S01]  /*18d00*/  FFMA.RM R8, R8, R38, 12582913 ;  /* 0x4b40000108087423 */ /* 0x000fe20000004026 */
[----:B------:R-:W-:Y:S01]  /*18d10*/  FFMA R23, R2, R23, R29 ;  /* 0x0000001702177223 */ /* 0x000fe2000000001d */
[----:B--2---:R-:W-:Y:S02]  /*18d20*/  FFMA R26, R4, R26, 1 ;  /* 0x3f800000041a7423 */ /* 0x004fe4000000001a */
[----:B------:R-:W-:Y:S01]  /*18d30*/  FADD R29, R8, -12583039 ;  /* 0xcb40007f081d7421 */ /* 0x000fe20000000000 */
[----:B------:R-:W-:-:S03]  /*18d40*/  FFMA.SAT R4, -R39, R37, 0.5 ;  /* 0x3f00000027047423 */ /* 0x000fc60000002125 */
[----:B------:R-:W-:Y:S01]  /*18d50*/  FFMA R29, -R40, 1.4426950216293334961, -R29 ;  /* 0x3fb8aa3b281d7823 */ /* 0x000fe2000000091d */
[----:B------:R-:W-:Y:S01]  /*18d60*/  FFMA.RM R4, R4, R38, 12582913 ;  /* 0x4b40000104047423 */ /* 0x000fe20000004026 */
[----:B------:R-:W-:Y:S02]  /*18d70*/  SHF.L.U32 R27, R27, 0x17, RZ ;  /* 0x000000171b1b7819 */ /* 0x000fe400000006ff */
[----:B------:R-:W-:Y:S01]  /*18d80*/  FFMA R29, -R40, 1.925963033500011079e-08, R29 ;  /* 0x32a57060281d7823 */ /* 0x000fe2000000011d */
[----:B------:R-:W-:-:S04]  /*18d90*/  FADD R30, R4, -12583039 ;  /* 0xcb40007f041e7421 */ /* 0x000fc80000000000 */
[----:B------:R-:W-:Y:S01]  /*18da0*/  FFMA R30, -R39, 1.4426950216293334961, -R30 ;  /* 0x3fb8aa3b271e7823 */ /* 0x000fe2000000091e */
[----:B------:R-:W2:Y:S01]  /*18db0*/  MUFU.EX2 R29, R29 ;  /* 0x0000001d001d7308 */ /* 0x000ea20000000800 */
[----:B-1----:R-:W-:Y:S01]  /*18dc0*/  FFMA R25, R27, R25, 1 ;  /* 0x3f8000001b197423 */ /* 0x002fe20000000019 */
[----:B------:R-:W-:Y:S01]  /*18dd0*/  FADD R27, R32, -12583039 ;  /* 0xcb40007f201b7421 */ /* 0x000fe20000000000 */
[----:B------:R-:W-:-:S03]  /*18de0*/  FFMA R30, -R39, 1.925963033500011079e-08, R30 ;  /* 0x32a57060271e7823 */ /* 0x000fc6000000011e */
[----:B------:R-:W-:-:S03]  /*18df0*/  FFMA R27, -R42, 1.4426950216293334961, -R27 ;  /* 0x3fb8aa3b2a1b7823 */ /* 0x000fc6000000091b */
[----:B------:R-:W1:Y:S01]  /*18e00*/  MUFU.EX2 R30, R30 ;  /* 0x0000001e001e7308 */ /* 0x000e620000000800 */
[----:B------:R-:W-:Y:S01]  /*18e10*/  FFMA R27, -R42, 1.925963033500011079e-08, R27 ;  /* 0x32a570602a1b7823 */ /* 0x000fe2000000011b */
[----:B------:R-:W-:Y:S02]  /*18e20*/  SHF.L.U32 R8, R8, 0x17, RZ ;  /* 0x0000001708087819 */ /* 0x000fe400000006ff */
[----:B------:R-:W-:-:S04]  /*18e30*/  SHF.L.U32 R31, R4, 0x17, RZ ;  /* 0x00000017041f7819 */ /* 0x000fc800000006ff */
[----:B------:R-:W3:Y:S01]  /*18e40*/  MUFU.EX2 R27, R27 ;  /* 0x0000001b001b7308 */ /* 0x000ee20000000800 */
[----:B--2---:R-:W-:Y:S01]  /*18e50*/  FFMA R29, R8, R29, 1 ;  /* 0x3f800000081d7423 */ /* 0x004fe2000000001d */
[----:B------:R-:W-:-:S04]  /*18e60*/  FFMA.SAT R8, -R13, R37, 0.5 ;  /* 0x3f0000000d087423 */ /* 0x000fc80000002125 */
[----:B------:R-:W-:Y:S01]  /*18e70*/  FFMA.RM R4, R8, R38, 12582913 ;  /* 0x4b40000108047423 */ /* 0x000fe20000004026 */
[----:B------:R-:W-:Y:S01]  /*18e80*/  FFMA.SAT R8, -R12, R37, 0.5 ;  /* 0x3f0000000c087423 */ /* 0x000fe20000002125 */
[----:B-1----:R-:W-:Y:S02]  /*18e90*/  FFMA R30, R31, R30, 1 ;  /* 0x3f8000001f1e7423 */ /* 0x002fe4000000001e */
[----:B------:R-:W-:Y:S01]  /*18ea0*/  FADD R31, R4, -12583039 ;  /* 0xcb40007f041f7421 */ /* 0x000fe20000000000 */
[----:B------:R-:W-:Y:S01]  /*18eb0*/  SHF.L.U32 R32, R32, 0x17, RZ ;  /* 0x0000001720207819 */ /* 0x000fe200000006ff */
[----:B------:R-:W-:Y:S02]  /*18ec0*/  FFMA.RM R8, R8, R38, 12582913 ;  /* 0x4b40000108087423 */ /* 0x000fe40000004026 */
[----:B------:R-:W-:Y:S02]  /*18ed0*/  FFMA R31, -R13, 1.4426950216293334961, -R31 ;  /* 0x3fb8aa3b0d1f7823 */ /* 0x000fe4000000091f */
[----:B---3--:R-:W-:-:S02]  /*18ee0*/  FFMA R27, R32, R27, 1 ;  /* 0x3f800000201b7423 */ /* 0x008fc4000000001b */
[----:B------:R-:W-:Y:S01]  /*18ef0*/  FFMA R31, -R13, 1.925963033500011079e-08, R31 ;  /* 0x32a570600d1f7823 */ /* 0x000fe2000000011f */
[----:B------:R-:W-:-:S04]  /*18f00*/  FADD R32, R8, -12583039 ;  /* 0xcb40007f08207421 */ /* 0x000fc80000000000 */
[C---:B------:R-:W-:Y:S01]  /*18f10*/  FFMA R32, -R12.reuse, 1.4426950216293334961, -R32 ;  /* 0x3fb8aa3b0c207823 */ /* 0x040fe20000000920 */
[----:B------:R-:W1:Y:S03]  /*18f20*/  MUFU.EX2 R31, R31 ;  /* 0x0000001f001f7308 */ /* 0x000e660000000800 */
[----:B------:R-:W-:Y:S01]  /*18f30*/  FFMA R32, -R12, 1.925963033500011079e-08, R32 ;  /* 0x32a570600c207823 */ /* 0x000fe20000000120 */
[----:B------:R-:W-:-:S05]  /*18f40*/  SHF.L.U32 R4, R4, 0x17, RZ ;  /* 0x0000001704047819 */ /* 0x000fca00000006ff */
[----:B------:R-:W2:Y:S01]  /*18f50*/  MUFU.EX2 R32, R32 ;  /* 0x0000002000207308 */ /* 0x000ea20000000800 */
[----:B------:R-:W-:Y:S01]  /*18f60*/  SHF.L.U32 R8, R8, 0x17, RZ ;  /* 0x0000001708087819 */ /* 0x000fe200000006ff */
[----:B-1----:R-:W-:Y:S01]  /*18f70*/  FFMA R31, R4, R31, 1 ;  /* 0x3f800000041f7423 */ /* 0x002fe2000000001f */
[----:B------:R-:W-:-:S04]  /*18f80*/  FFMA.SAT R4, -R15, R37, 0.5 ;  /* 0x3f0000000f047423 */ /* 0x000fc80000002125 */
[----:B------:R-:W-:Y:S01]  /*18f90*/  FFMA.RM R4, R4, R38, 12582913 ;  /* 0x4b40000104047423 */ /* 0x000fe20000004026 */
[----:B--2---:R-:W-:-:S03]  /*18fa0*/  FFMA R32, R8, R32, 1 ;  /* 0x3f80000008207423 */ /* 0x004fc60000000020 */
[----:B------:R-:W-:-:S04]  /*18fb0*/  FADD R8, R4, -12583039 ;  /* 0xcb40007f04087421 */ /* 0x000fc80000000000 */
[----:B------:R-:W-:-:S04]  /*18fc0*/  FFMA R8, -R15, 1.4426950216293334961, -R8 ;  /* 0x3fb8aa3b0f087823 */ /* 0x000fc80000000908 */
[----:B------:R-:W-:-:S04]  /*18fd0*/  FFMA R8, -R15, 1.925963033500011079e-08, R8 ;  /* 0x32a570600f087823 */ /* 0x000fc80000000108 */
[----:B------:R-:W1:Y:S01]  /*18fe0*/  MUFU.EX2 R33, R8 ;  /* 0x0000000800217308 */ /* 0x000e620000000800 */
[----:B------:R-:W-:-:S05]  /*18ff0*/  SHF.L.U32 R4, R4, 0x17, RZ ;  /* 0x0000001704047819 */ /* 0x000fca00000006ff */
[----:B-1----:R-:W-:Y:S01]  /*19000*/  FFMA R33, R4, R33, 1 ;  /* 0x3f80000004217423 */ /* 0x002fe20000000021 */
[----:B------:R-:W-:-:S04]  /*19010*/  FFMA.SAT R4, -R14, R37, 0.5 ;  /* 0x3f0000000e047423 */ /* 0x000fc80000002125 */
[----:B------:R-:W-:-:S04]  /*19020*/  FFMA.RM R4, R4, R38, 12582913 ;  /* 0x4b40000104047423 */ /* 0x000fc80000004026 */
[----:B------:R-:W-:-:S04]  /*19030*/  FADD R8, R4, -12583039 ;  /* 0xcb40007f04087421 */ /* 0x000fc80000000000 */
[----:B------:R-:W-:-:S04]  /*19040*/  FFMA R8, -R14, 1.4426950216293334961, -R8 ;  /* 0x3fb8aa3b0e087823 */ /* 0x000fc80000000908 */
[----:B------:R-:W-:-:S06]  /*19050*/  FFMA R8, -R14, 1.925963033500011079e-08, R8 ;  /* 0x32a570600e087823 */ /* 0x000fcc0000000108 */
[----:B------:R-:W1:Y:S01]  /*19060*/  MUFU.EX2 R8, R8 ;  /* 0x0000000800087308 */ /* 0x000e620000000800 */
[----:B------:R-:W-:Y:S01]  /*19070*/  SHF.L.U32 R34, R4, 0x17, RZ ;  /* 0x0000001704227819 */ /* 0x000fe200000006ff */
[----:B------:R-:W-:-:S04]  /*19080*/  FFMA.SAT R4, -R21, R37, 0.5 ;  /* 0x3f00000015047423 */ /* 0x000fc80000002125 */
[----:B------:R-:W-:Y:S01]  /*19090*/  FFMA.RM R4, R4, R38, 12582913 ;  /* 0x4b40000104047423 */ /* 0x000fe20000004026 */
[----:B-1----:R-:W-:-:S03]  /*190a0*/  FFMA R34, R34, R8, 1 ;  /* 0x3f80000022227423 */ /* 0x002fc60000000008 */
        /* <DEDUP_REMOVED lines=14> */
[----:B-1----:R-:W-:Y:S01]  /*19190*/  FFMA R36, R36, R8, 1 ;  /* 0x3f80000024247423 */ /* 0x002fe20000000008 */
[----:B------:R-:W-:-:S04]  /*191a0*/  FFMA.SAT R8, -R22, R37, 0.5 ;  /* 0x3f00000016087423 */ /* 0x000fc80000002125 */
[-C--:B------:R-:W-:Y:S01]  /*191b0*/  FFMA.RM R8, R8, R38.reuse, 12582913 ;  /* 0x4b40000108087423 */ /* 0x080fe20000004026 */
[----:B------:R-:W-:-:S03]  /*191c0*/  FFMA.RM R38, R4, R38, 12582913 ;  /* 0x4b40000104267423 */ /* 0x000fc60000004026 */
[----:B------:R-:W-:-:S04]  /*191d0*/  FADD R4, R8, -12583039 ;  /* 0xcb40007f08047421 */ /* 0x000fc80000000000 */
[----:B------:R-:W-:-:S04]  /*191e0*/  FFMA R4, -R22, 1.4426950216293334961, -R4 ;  /* 0x3fb8aa3b16047823 */ /* 0x000fc80000000904 */
[----:B------:R-:W-:-:S06]  /*191f0*/  FFMA R4, -R22, 1.925963033500011079e-08, R4 ;  /* 0x32a5706016047823 */ /* 0x000fcc0000000104 */
[----:B------:R-:W1:Y:S01]  /*19200*/  MUFU.EX2 R4, R4 ;  /* 0x0000000400047308 */ /* 0x000e620000000800 */
[----:B------:R-:W-:-:S05]  /*19210*/  SHF.L.U32 R37, R8, 0x17, RZ ;  /* 0x0000001708257819 */ /* 0x000fca00000006ff */
[----:B-1----:R-:W-:Y:S01]  /*19220*/  FFMA R37, R37, R4, 1 ;  /* 0x3f80000025257423 */ /* 0x002fe20000000004 */
        /* <DEDUP_REMOVED lines=15> */
.L_x_238:
[----:B------:R-:W1:Y:S02]  /*19320*/  MUFU.RCP R54, R5 ;  /* 0x0000000500367308 */ /* 0x000e640000001000 */
[----:B-1----:R-:W-:-:S04]  /*19330*/  FFMA R5, R5, R54, -1 ;  /* 0xbf80000005057423 */ /* 0x002fc80000000036 */
[----:B------:R-:W-:-:S04]  /*19340*/  FADD.FTZ R5, -R5, -RZ ;  /* 0x800000ff05057221 */ /* 0x000fc80000010100 */
[----:B------:R-:W-:-:S07]  /*19350*/  FFMA R54, R54, R5, R54 ;  /* 0x0000000536367223 */ /* 0x000fce0000000036 */
.L_x_239:
[----:B------:R-:W-:Y:S05]  /*19360*/  BSYNC B1 ;  /* 0x0000000000017941 */ /* 0x000fea0003800000 */
.L_x_237:
        /* <DEDUP_REMOVED lines=10> */
.L_x_241:
[----:B------:R-:W1:Y:S02]  /*19410*/  MUFU.RCP R53, R24 ;  /* 0x0000001800357308 */ /* 0x000e640000001000 */
[----:B-1----:R-:W-:-:S04]  /*19420*/  FFMA R24, R24, R53, -1 ;  /* 0xbf80000018187423 */ /* 0x002fc80000000035 */
[----:B------:R-:W-:-:S04]  /*19430*/  FADD.FTZ R24, -R24, -RZ ;  /* 0x800000ff18187221 */ /* 0x000fc80000010100 */
[----:B------:R-:W-:-:S07]  /*19440*/  FFMA R53, R53, R24, R53 ;  /* 0x0000001835357223 */ /* 0x000fce0000000035 */
.L_x_242:
[----:B------:R-:W-:Y:S05]  /*19450*/  BSYNC B1 ;  /* 0x0000000000017941 */ /* 0x000fea0003800000 */
.L_x_240:
        /* <DEDUP_REMOVED lines=10> */
.L_x_244:
[----:B------:R-:W1:Y:S02]  /*19500*/  MUFU.RCP R52, R25 ;  /* 0x0000001900347308 */ /* 0x000e640000001000 */
[----:B-1----:R-:W-:-:S04]  /*19510*/  FFMA R25, R25, R52, -1 ;  /* 0xbf80000019197423 */ /* 0x002fc80000000034 */
[----:B------:R-:W-:-:S04]  /*19520*/  FADD.FTZ R25, -R25, -RZ ;  /* 0x800000ff19197221 */ /* 0x000fc80000010100 */
[----:B------:R-:W-:-:S07]  /*19530*/  FFMA R52, R52, R25, R52 ;  /* 0x0000001934347223 */ /* 0x000fce0000000034 */
.L_x_245:
[----:B------:R-:W-:Y:S05]  /*19540*/  BSYNC B1 ;  /* 0x0000000000017941 */ /* 0x000fea0003800000 */
.L_x_243:
        /* <DEDUP_REMOVED lines=10> */
.L_x_247:
[----:B------:R-:W1:Y:S02]  /*195f0*/  MUFU.RCP R51, R26 ;  /* 0x0000001a00337308 */ /* 0x000e640000001000 */
[----:B-1----:R-:W-:-:S04]  /*19600*/  FFMA R26, R26, R51, -1 ;  /* 0xbf8000001a1a7423 */ /* 0x002fc80000000033 */
[----:B------:R-:W-:-:S04]  /*19610*/  FADD.FTZ R26, -R26, -RZ ;  /* 0x800000ff1a1a7221 */ /* 0x000fc80000010100 */
[----:B------:R-:W-:-:S07]  /*19620*/  FFMA R51, R51, R26, R51 ;  /* 0x0000001a33337223 */ /* 0x000fce0000000033 */
.L_x_248:
[----:B------:R-:W-:Y:S05]  /*19630*/  BSYNC B1 ;  /* 0x0000000000017941 */ /* 0x000fea0003800000 */
.L_x_246:
        /* <DEDUP_REMOVED lines=10> */
.L_x_250:
[----:B------:R-:W1:Y:S02]  /*196e0*/  MUFU.RCP R50, R27 ;  /* 0x0000001b00327308 */ /* 0x000e640000001000 */
[----:B-1----:R-:W-:-:S04]  /*196f0*/  FFMA R27, R27, R50, -1 ;  /* 0xbf8000001b1b7423 */ /* 0x002fc80000000032 */
[----:B------:R-:W-:-:S04]  /*19700*/  FADD.FTZ R27, -R27, -RZ ;  /* 0x800000ff1b1b7221 */ /* 0x000fc80000010100 */
[----:B------:R-:W-:-:S07]  /*19710*/  FFMA R50, R50, R27, R50 ;  /* 0x0000001b32327223 */ /* 0x000fce0000000032 */
.L_x_251:
[----:B------:R-:W-:Y:S05]  /*19720*/  BSYNC B1 ;  /* 0x0000000000017941 */ /* 0x000fea0003800000 */
.L_x_249:
        /* <DEDUP_REMOVED lines=10> */
.L_x_253:
[----:B------:R-:W1:Y:S02]  /*197d0*/  MUFU.RCP R49, R28 ;  /* 0x0000001c00317308 */ /* 0x000e640000001000 */
[----:B-1----:R-:W-:-:S04]  /*197e0*/  FFMA R28, R28, R49, -1 ;  /* 0xbf8000001c1c7423 */ /* 0x002fc80000000031 */
[----:B------:R-:W-:-:S04]  /*197f0*/  FADD.FTZ R28, -R28, -RZ ;  /* 0x800000ff1c1c7221 */ /* 0x000fc80000010100 */
[----:B------:R-:W-:-:S07]  /*19800*/  FFMA R49, R49, R28, R49 ;  /* 0x0000001c31317223 */ /* 0x000fce0000000031 */
.L_x_254:
[----:B------:R-:W-:Y:S05]  /*19810*/  BSYNC B1 ;  /* 0x0000000000017941 */ /* 0x000fea0003800000 */
.L_x_252:
        /* <DEDUP_REMOVED lines=10> */
.L_x_256:
[----:B------:R-:W1:Y:S02]  /*198c0*/  MUFU.RCP R48, R29 ;  /* 0x0000001d00307308 */ /* 0x000e640000001000 */
[----:B-1----:R-:W-:-:S04]  /*198d0*/  FFMA R29, R29, R48, -1 ;  /* 0xbf8000001d1d7423 */ /* 0x002fc80000000030 */
[----:B------:R-:W-:-:S04]  /*198e0*/  FADD.FTZ R29, -R29, -RZ ;  /* 0x800000ff1d1d7221 */ /* 0x000fc80000010100 */
[----:B------:R-:W-:-:S07]  /*198f0*/  FFMA R48, R48, R29, R48 ;  /* 0x0000001d30307223 */ /* 0x000fce0000000030 */
.L_x_257:
[----:B------:R-:W-:Y:S05]  /*19900*/  BSYNC B1 ;  /* 0x0000000000017941 */ /* 0x000fea0003800000 */
.L_x_255:
        /* <DEDUP_REMOVED lines=10> */
.L_x_259:
[----:B------:R-:W1:Y:S02]  /*199b0*/  MUFU.RCP R47, R30 ;  /* 0x0000001e002f7308 */ /* 0x000e640000001000 */
[----:B-1----:R-:W-:-:S04]  /*199c0*/  FFMA R30, R30, R47, -1 ;  /* 0xbf8000001e1e7423 */ /* 0x002fc8000000002f */
[----:B------:R-:W-:-:S04]  /*199d0*/  FADD.FTZ R30, -R30, -RZ ;  /* 0x800000ff1e1e7221 */ /* 0x000fc80000010100 */
[----:B------:R-:W-:-:S07]  /*199e0*/  FFMA R47, R47, R30, R47 ;  /* 0x0000001e2f2f7223 */ /* 0x000fce000000002f */
.L_x_260:
[----:B------:R-:W-:Y:S05]  /*199f0*/  BSYNC B1 ;  /* 0x0000000000017941 */ /* 0x000fea0003800000 */
.L_x_258:
        /* <DEDUP_REMOVED lines=10> */
.L_x_262:
[----:B------:R-:W1:Y:S02]  /*19aa0*/  MUFU.RCP R30, R31 ;  /* 0x0000001f001e7308 */ /* 0x000e640000001000 */
[----:B-1----:R-:W-:-:S04]  /*19ab0*/  FFMA R31, R31, R30, -1 ;  /* 0xbf8000001f1f7423 */ /* 0x002fc8000000001e */
[----:B------:R-:W-:-:S04]  /*19ac0*/  FADD.FTZ R31, -R31, -RZ ;  /* 0x800000ff1f1f7221 */ /* 0x000fc80000010100 */
[----:B------:R-:W-:-:S07]  /*19ad0*/  FFMA R30, R30, R31, R30 ;  /* 0x0000001f1e1e7223 */ /* 0x000fce000000001e */
.L_x_263:
[----:B------:R-:W-:Y:S05]  /*19ae0*/  BSYNC B1 ;  /* 0x0000000000017941 */ /* 0x000fea0003800000 */
.L_x_261:
        /* <DEDUP_REMOVED lines=10> */
.L_x_265:
[----:B------:R-:W1:Y:S02]  /*19b90*/  MUFU.RCP R29, R32 ;  /* 0x00000020001d7308 */ /* 0x000e640000001000 */
[----:B-1----:R-:W-:-:S04]  /*19ba0*/  FFMA R32, R32, R29, -1 ;  /* 0xbf80000020207423 */ /* 0x002fc8000000001d */
[----:B------:R-:W-:-:S04]  /*19bb0*/  FADD.FTZ R32, -R32, -RZ ;  /* 0x800000ff20207221 */ /* 0x000fc80000010100 */
[----:B------:R-:W-:-:S07]  /*19bc0*/  FFMA R29, R29, R32, R29 ;  /* 0x000000201d1d7223 */ /* 0x000fce000000001d */
.L_x_266:
[----:B------:R-:W-:Y:S05]  /*19bd0*/  BSYNC B1 ;  /* 0x0000000000017941 */ /* 0x000fea0003800000 */
.L_x_264:
        /* <DEDUP_REMOVED lines=10> */
.L_x_268:
[----:B------:R-:W1:Y:S02]  /*19c80*/  MUFU.RCP R28, R33 ;  /* 0x00000021001c7308 */ /* 0x000e640000001000 */
[----:B-1----:R-:W-:-:S04]  /*19c90*/  FFMA R33, R33, R28, -1 ;  /* 0xbf80000021217423 */ /* 0x002fc8000000001c */
[----:B------:R-:W-:-:S04]  /*19ca0*/  FADD.FTZ R33, -R33, -RZ ;  /* 0x800000ff21217221 */ /* 0x000fc80000010100 */
[----:B------:R-:W-:-:S07]  /*19cb0*/  FFMA R28, R28, R33, R28 ;  /* 0x000000211c1c7223 */ /* 0x000fce000000001c */
.L_x_269:
[----:B------:R-:W-:Y:S05]  /*19cc0*/  BSYNC B1 ;  /* 0x0000000000017941 */ /* 0x000fea0003800000 */
.L_x_267:
        /* <DEDUP_REMOVED lines=10> */
.L_x_271:
[----:B------:R-:W1:Y:S02]  /*19d70*/  MUFU.RCP R24, R34 ;  /* 0x0000002200187308 */ /* 0x000e640000001000 */
[----:B-1----:R-:W-:-:S04]  /*19d80*/  FFMA R34, R34, R24, -1 ;  /* 0xbf80000022227423 */ /* 0x002fc80000000018 */
[----:B------:R-:W-:-:S04]  /*19d90*/  FADD.FTZ R34, -R34, -RZ ;  /* 0x800000ff22227221 */ /* 0x000fc80000010100 */
[----:B------:R-:W-:-:S07]  /*19da0*/  FFMA R24, R24, R34, R24 ;  /* 0x0000002218187223 */ /* 0x000fce0000000018 */
.L_x_272:
[----:B------:R-:W-:Y:S05]  /*19db0*/  BSYNC B1 ;  /* 0x0000000000017941 */ /* 0x000fea0003800000 */
.L_x_270:
        /* <DEDUP_REMOVED lines=10> */
.L_x_274:
[----:B------:R-:W1:Y:S02]  /*19e60*/  MUFU.RCP R25, R35 ;  /* 0x0000002300197308 */ /* 0x000e640000001000 */
[----:B-1----:R-:W-:-:S04]  /*19e70*/  FFMA R35, R35, R25, -1 ;  /* 0xbf80000023237423 */ /* 0x002fc80000000019 */
[----:B------:R-:W-:-:S04]  /*19e80*/  FADD.FTZ R35, -R35, -RZ ;  /* 0x800000ff23237221 */ /* 0x000fc80000010100 */
[----:B------:R-:W-:-:S07]  /*19e90*/  FFMA R25, R25, R35, R25 ;  /* 0x0000002319197223 */ /* 0x000fce0000000019 */
.L_x_275:
[----:B------:R-:W-:Y:S05]  /*19ea0*/  BSYNC B1 ;  /* 0x0000000000017941 */ /* 0x000fea0003800000 */
.L_x_273:
        /* <DEDUP_REMOVED lines=10> */
.L_x_277:
[----:B------:R-:W1:Y:S02]  /*19f50*/  MUFU.RCP R26, R36 ;  /* 0x00000024001a7308 */ /* 0x000e640000001000 */
[----:B-1----:R-:W-:-:S04]  /*19f60*/  FFMA R36, R36, R26, -1 ;  /* 0xbf80000024247423 */ /* 0x002fc8000000001a */
[----:B------:R-:W-:-:S04]  /*19f70*/  FADD.FTZ R36, -R36, -RZ ;  /* 0x800000ff24247221 */ /* 0x000fc80000010100 */
[----:B------:R-:W-:-:S07]  /*19f80*/  FFMA R26, R26, R36, R26 ;  /* 0x000000241a1a7223 */ /* 0x000fce000000001a */
.L_x_278:
[----:B------:R-:W-:Y:S05]  /*19f90*/  BSYNC B1 ;  /* 0x0000000000017941 */ /* 0x000fea0003800000 */
.L_x_276:
        /* <DEDUP_REMOVED lines=10> */
.L_x_280:
[----:B------:R-:W1:Y:S02]  /*1a040*/  MUFU.RCP R27, R37 ;  /* 0x00000025001b7308 */ /* 0x000e640000001000 */
[----:B-1----:R-:W-:-:S04]  /*1a050*/  FFMA R37, R37, R27, -1 ;  /* 0xbf80000025257423 */ /* 0x002fc8000000001b */
[----:B------:R-:W-:-:S04]  /*1a060*/  FADD.FTZ R37, -R37, -RZ ;  /* 0x800000ff25257221 */ /* 0x000fc80000010100 */
[----:B------:R-:W-:-:S07]  /*1a070*/  FFMA R27, R27, R37, R27 ;  /* 0x000000251b1b7223 */ /* 0x000fce000000001b */
.L_x_281:
[----:B------:R-:W-:Y:S05]  /*1a080*/  BSYNC B1 ;  /* 0x0000000000017941 */ /* 0x000fea0003800000 */
.L_x_279:
        /* <DEDUP_REMOVED lines=10> */
.L_x_283:
[----:B------:R-:W1:Y:S02]  /*1a130*/  MUFU.RCP R4, R38 ;  /* 0x0000002600047308 */ /* 0x000e640000001000 */
[----:B-1----:R-:W-:-:S04]  /*1a140*/  FFMA R38, R38, R4, -1 ;  /* 0xbf80000026267423 */ /* 0x002fc80000000004 */
[----:B------:R-:W-:-:S04]  /*1a150*/  FADD.FTZ R38, -R38, -RZ ;  /* 0x800000ff26267221 */ /* 0x000fc80000010100 */
[----:B------:R-:W-:-:S07]  /*1a160*/  FFMA R4, R4, R38, R4 ;  /* 0x0000002604047223 */ /* 0x000fce0000000004 */
.L_x_284:
[----:B------:R-:W-:Y:S05]  /*1a170*/  BSYNC B1 ;  /* 0x0000000000017941 */ /* 0x000fea0003800000 */
.L_x_282:
        /* <DEDUP_REMOVED lines=26> */
.L_x_285:
        /* <DEDUP_REMOVED lines=22> */
[----:B------:R-:W-:Y:S02]  /*1a480*/  UIADD3 UR4, UR48, 0x5100, URZ ;  /* 0x0000510030047890 */ /* 0x000fe4000fffe03f */
[----:B------:R-:W-:Y:S01]  /*1a490*/  UIADD3.X UR9, URZ, UR59, URZ, UP0, !UPT ;  /* 0x0000003b3f097290 */ /* 0x000fe200087fe43f */
[----:B------:R-:W-:-:S08]  /*1a4a0*/  UMOV UR7, UR43 ;  /* 0x0000002b00077c82 */ /* 0x000fd00008000000 */
[----:B------:R1:W-:Y:S02]  /*1a4b0*/  UTMASTG.3D [UR4], [UR8] ;  /* 0x00000004080073b5 */ /* 0x0003e40008010000 */
[----:B-1----:R0:W-:Y:S02]  /*1a4c0*/  UTMACMDFLUSH ;  /* 0x00000000000079b7 */ /* 0x0021e40000000000 */
.L_x_287:
[----:B------:R-:W-:Y:S05]  /*1a4d0*/  BSYNC B0 ;  /* 0x0000000000007941 */ /* 0x000fea0003800000 */
.L_x_286:
[----:B------:R-:W-:Y:S04]  /*1a4e0*/  BSSY B0, `(.L_x_288) ;  /* 0x000003a000007945 */ /* 0x000fe80003800000 */
[----:B------:R-:W-:Y:S05]  /*1a4f0*/  @P0 BRA `(.L_x_289) ;  /* 0x0000000000e00947 */ /* 0x000fea0003800000 */
[----:B------:R-:W-:-:S04]  /*1a500*/  MOV R4, UR44 ;  /* 0x0000002c00047c02 */ /* 0x000fc80008000f00 */
[----:B------:R-:W-:-:S13]  /*1a510*/  ISETP.NE.AND P3, PT, R4, 0x3, PT ;  /* 0x000000030400780c */ /* 0x000fda0003f65270 */
[----:B------:R-:W-:Y:S05]  /*1a520*/  @!P3 BRA `(.L_x_290) ;  /* 0x000000000004b947 */ /* 0x000fea0003800000 */
[----:B------:R-:W-:Y:S01]  /*1a530*/  BPT.TRAP 0x1 ;  /* 0x000000040000795c */ /* 0x000fe20000300000 */
.L_x_290:
[----:B------:R-:W-:Y:S01]  /*1a540*/  LEA R4, R18, UR48, 0x3 ;  /* 0x0000003012047c11 */ /* 0x000fe2000f8e18ff */
[----:B------:R-:W-:Y:S01]  /*1a550*/  BSSY B1, `(.L_x_291) ;  /* 0x0000004000017945 */ /* 0x000fe20003800000 */
[----:B------:R-:W-:-:S04]  /*1a560*/  SHF.L.U32 R5, R19, 0x1f, RZ ;  /* 0x0000001f13057819 */ /* 0x000fc800000006ff */
[----:B------:R-:W1:Y:S02]  /*1a570*/  SYNCS.PHASECHK.TRANS64.TRYWAIT P2, [R4+URZ+0x60], R5 ;  /* 0x00006005040075a7 */ /* 0x000e64000804017f */
[----:B-1----:R-:W-:Y:S05]  /*1a580*/  @!P2 BRA `(.L_x_292) ;  /* 0x000001e00018a947 */ /* 0x002fea0003800000 */
.L_x_1149:
[----:B------:R-:W-:Y:S05]  /*1a590*/  BSYNC B1 ;  /* 0x0000000000017941 */ /* 0x000fea0003800000 */
.L_x_291:
        /* <DEDUP_REMOVED lines=22> */
.L_x_294:
[----:B------:R-:W-:Y:S05]  /*1a700*/  BSYNC B1 ;  /* 0x0000000000017941 */ /* 0x000fea0003800000 */
.L_x_293:
        /* <DEDUP_REMOVED lines=8> */
.L_x_295:
[----:B-1----:R-:W1:Y:S01]  /*1a790*/  S2R R5, SR_CgaCtaId ;  /* 0x0000000000057919 */ /* 0x002e620000008800 */
[C---:B------:R-:W-:Y:S02]  /*1a7a0*/  LEA R4, R10.reuse, UR48, 0x3 ;  /* 0x000000300a047c11 */ /* 0x040fe4000f8e18ff */
[----:B------:R-:W-:Y:S02]  /*1a7b0*/  IADD3 R10, R10, 0x1, RZ ;  /* 0x000000010a0a7810 */ /* 0x000fe40007ffe0ff */
[----:B------:R-:W-:Y:S02]  /*1a7c0*/  IADD3 R4, R4, 0x80, RZ ;  /* 0x0000008004047810 */ /* 0x000fe40007ffe0ff */
[----:B------:R-:W-:Y:S02]  /*1a7d0*/  IADD3 R18, R18, 0x1, RZ ;  /* 0x0000000112127810 */ /* 0x000fe40007ffe0ff */
[----:B------:R-:W-:Y:S02]  /*1a7e0*/  ISETP.NE.AND P2, PT, R10, 0x4, PT ;  /* 0x000000040a00780c */ /* 0x000fe40003f45270 */
[----:B------:R-:W-:-:S02]  /*1a7f0*/  ISETP.NE.AND P3, PT, R18, 0x4, PT ;  /* 0x000000041200780c */ /* 0x000fc40003f65270 */
[----:B------:R-:W-:Y:S02]  /*1a800*/  SEL R10, R10, RZ, P2 ;  /* 0x000000ff0a0a7207 */ /* 0x000fe40001000000 */
[----:B------:R-:W-:Y:S02]  /*1a810*/  SEL R8, RZ, 0x1, P3 ;  /* 0x00000001ff087807 */ /* 0x000fe40001800000 */
[----:B------:R-:W-:Y:S02]  /*1a820*/  SEL R18, R18, RZ, P3 ;  /* 0x000000ff12127207 */ /* 0x000fe40001800000 */
[----:B------:R-:W-:Y:S02]  /*1a830*/  LOP3.LUT R19, R19, R8, RZ, 0x3c, !PT ;  /* 0x0000000813137212 */ /* 0x000fe400078e3cff */
[----:B-1----:R-:W-:-:S04]  /*1a840*/  PRMT R4, R5, 0x654, R4 ;  /* 0x0000065405047816 */ /* 0x002fc80000000004 */
[----:B--2---:R1:W-:Y:S02]  /*1a850*/  SYNCS.ARRIVE.TRANS64.RED.A1T0 RZ, [R4+URZ], RZ ;  /* 0x000000ff04ff79a7 */ /* 0x0043e4000810043f */
[----:B-1----:R-:W-:-:S04]  /*1a860*/  SEL R4, RZ, 0x1, P2 ;  /* 0x00000001ff047807 */ /* 0x002fc80001000000 */
[----:B------:R-:W-:-:S07]  /*1a870*/  LOP3.LUT R11, R11, R4, RZ, 0x3c, !PT ;  /* 0x000000040b0b7212 */ /* 0x000fce00078e3cff */
.L_x_289:
[----:B------:R-:W-:Y:S05]  /*1a880*/  BSYNC B0 ;  /* 0x0000000000007941 */ /* 0x000fea0003800000 */
.L_x_288:
[-C--:B------:R-:W-:Y:S01]  /*1a890*/  F2FP.F16.E4M3.UNPACK_B R4, R7.reuse ;  /* 0x00000007ff04723e */ /* 0x080fe200020006ff */
[C---:B------:R-:W-:Y:S01]  /*1a8a0*/  FMUL R5, R16.reuse, R182 ;  /* 0x000000b610057220 */ /* 0x040fe20000400000 */
[----:B------:R-:W-:Y:S01]  /*1a8b0*/  F2FP.F16.E4M3.UNPACK_B R8, R7.H1 ;  /* 0x00000007ff08723e */ /* 0x000fe200030006ff */
[C---:B------:R-:W-:Y:S01]  /*1a8c0*/  FMUL R15, R16.reuse, R183 ;  /* 0x000000b7100f7220 */ /* 0x040fe20000400000 */
[----:B------:R-:W-:Y:S01]  /*1a8d0*/  F2FP.F16.E4M3.UNPACK_B R20, R6 ;  /* 0x00000006ff14723e */ /* 0x000fe200020006ff */
[--C-:B------:R-:W-:Y:S02]  /*1a8e0*/  HADD2.F32 R12, -RZ, R4.reuse.H0_H0 ;  /* 0x20000004ff0c7230 */ /* 0x100fe40000004100 */
[----:B------:R-:W-:Y:S01]  /*1a8f0*/  FMUL R13, R16, R185 ;  /* 0x000000b9100d7220 */ /* 0x000fe20000400000 */
[----:B------:R-:W-:Y:S01]  /*1a900*/  HADD2.F32 R4, -RZ, R4.H1_H1 ;  /* 0x30000004ff047230 */ /* 0x000fe20000004100 */
[----:B------:R-:W-:Y:S01]  /*1a910*/  F2FP.F16.E4M3.UNPACK_B R25, R3 ;  /* 0x00000003ff19723e */ /* 0x000fe200020006ff */
[----:B------:R-:W-:-:S02]  /*1a920*/  HADD2.F32 R14, -RZ, R8.H0_H0 ;  /* 0x20000008ff0e7230 */ /* 0x000fc40000004100 */
[C---:B------:R-:W-:Y:S01]  /*1a930*/  FFMA R12, R2.reuse, R12, R5 ;  /* 0x0000000c020c7223 */ /* 0x040fe20000000005 */
[----:B------:R-:W-:Y:S02]  /*1a940*/  HADD2.F32 R8, -RZ, R8.H1_H1 ;  /* 0x30000008ff087230 */ /* 0x000fe40000004100 */
[----:B------:R-:W-:Y:S01]  /*1a950*/  FFMA R15, R2, R4, R15 ;  /* 0x00000004020f7223 */ /* 0x000fe2000000000f */
[----:B------:R-:W-:Y:S01]  /*1a960*/  FMUL R5, R16, R184 ;  /* 0x000000b810057220 */ /* 0x000fe20000400000 */
[----:B------:R-:W-:Y:S01]  /*1a970*/  F2FP.F16.E4M3.UNPACK_B R4, R6.H1 ;  /* 0x00000006ff04723e */ /* 0x000fe200030006ff */
[--C-:B------:R-:W-:Y:S02]  /*1a980*/  HADD2.F32 R22, -RZ, R20.reuse.H0_H0 ;  /* 0x20000014ff167230 */ /* 0x100fe40000004100 */
[C---:B------:R-:W-:Y:S01]  /*1a990*/  FFMA R13, R2.reuse, R8, R13 ;  /* 0x00000008020d7223 */ /* 0x040fe2000000000d */
[----:B------:R-:W-:Y:S01]  /*1a9a0*/  FFMA R14, R2, R14, R5 ;  /* 0x0000000e020e7223 */ /* 0x000fe20000000005 */
[----:B------:R-:W-:-:S02]  /*1a9b0*/  HADD2.F32 R20, -RZ, R20.H1_H1 ;  /* 0x30000014ff147230 */ /* 0x000fc40000004100 */
[C---:B------:R-:W-:Y:S01]  /*1a9c0*/  FMUL R5, R16.reuse, R186 ;  /* 0x000000ba10057220 */ /* 0x040fe20000400000 */
[C---:B------:R-:W-:Y:S01]  /*1a9d0*/  FMUL R21, R16.reuse, R187 ;  /* 0x000000bb10157220 */ /* 0x040fe20000400000 */
[--C-:B------:R-:W-:Y:S02]  /*1a9e0*/  HADD2.F32 R8, -RZ, R4.reuse.H0_H0 ;  /* 0x20000004ff087230 */ /* 0x100fe40000004100 */
[----:B------:R-:W-:Y:S01]  /*1a9f0*/  FMUL R23, R16, R188 ;  /* 0x000000bc10177220 */ /* 0x000fe20000400000 */
[----:B------:R-:W-:Y:S01]  /*1aa00*/  HADD2.F32 R24, -RZ, R4.H1_H1 ;  /* 0x30000004ff187230 */ /* 0x000fe20000004100 */
[----:B------:R-:W-:Y:S01]  /*1aa10*/  MOV R4, 0x3bbb989d ;  /* 0x3bbb989d00047802 */ /* 0x000fe20000000f00 */
[--C-:B------:R-:W-:Y:S02]  /*1aa20*/  HADD2.F32 R28, -RZ, R25.reuse.H0_H0 ;  /* 0x20000019ff1c7230 */ /* 0x100fe40000004100 */
[----:B------:R-:W-:Y:S01]  /*1aa30*/  FFMA R22, R2, R22, R5 ;  /* 0x0000001602167223 */ /* 0x000fe20000000005 */
[----:B------:R-:W-:-:S02]  /*1aa40*/  HADD2.F32 R30, -RZ, R25.H1_H1 ;  /* 0x30000019ff1e7230 */ /* 0x000fc40000004100 */
[----:B------:R-:W-:Y:S01]  /*1aa50*/  FFMA R21, R2, R20, R21 ;  /* 0x0000001402157223 */ /* 0x000fe20000000015 */
[----:B------:R-:W-:Y:S01]  /*1aa60*/  FMUL R25, R16, R189 ;  /* 0x000000bd10197220 */ /* 0x000fe20000400000 */
[----:B------:R-:W-:Y:S01]  /*1aa70*/  FFMA R20, R2, R8, R23 ;  /* 0x0000000802147223 */ /* 0x000fe20000000017 */
[----:B------:R-:W-:Y:S01]  /*1aa80*/  FMUL R5, R16, R190 ;  /* 0x000000be10057220 */ /* 0x000fe20000400000 */
[----:B------:R-:W-:Y:S01]  /*1aa90*/  MOV R37, 0x437c0000 ;  /* 0x437c000000257802 */ /* 0x000fe20000000f00 */
[----:B------:R-:W-:Y:S01]  /*1aaa0*/  FFMA.SAT R8, -R12, R4, 0.5 ;  /* 0x3f0000000c087423 */ /* 0x000fe20000002104 */
[C---:B------:R-:W-:Y:S01]  /*1aab0*/  FFMA R25, R2.reuse, R24, R25 ;  /* 0x0000001802197223 */ /* 0x040fe20000000019 */
[----:B------:R-:W-:Y:S01]  /*1aac0*/  FFMA R24, R2, R28, R5 ;  /* 0x0000001c02187223 */ /* 0x000fe20000000005 */
[----:B------:R-:W-:Y:S01]  /*1aad0*/  F2FP.F16.E4M3.UNPACK_B R26, R3.H1 ;  /* 0x00000003ff1a723e */ /* 0x000fe200030006ff */
[----:B------:R-:W-:Y:S01]  /*1aae0*/  FFMA.RM R5, R8, R37, 12582913 ;  /* 0x4b40000108057423 */ /* 0x000fe20000004025 */
[C---:B------:R-:W-:Y:S01]  /*1aaf0*/  FMUL R23, R16.reuse, R191 ;  /* 0x000000bf10177220 */ /* 0x040fe20000400000 */
[----:B------:R-:W-:Y:S01]  /*1ab00*/  F2FP.F16.E4M3.UNPACK_B R28, R0 ;  /* 0x00000000ff1c723e */ /* 0x000fe200020006ff */
[----:B------:R-:W-:Y:S01]  /*1ab10*/  FMUL R27, R16, R192 ;  /* 0x000000c0101b7220 */ /* 0x000fe20000400000 */
[----:B------:R-:W-:Y:S01]  /*1ab20*/  FADD R29, R5, -12583039 ;  /* 0xcb40007f051d7421 */ /* 0x000fe20000000000 */
[----:B------:R-:W-:Y:S01]  /*1ab30*/  HADD2.F32 R8, -RZ, R26.H0_H0 ;  /* 0x2000001aff087230 */ /* 0x000fe20000004100 */
[----:B------:R-:W-:Y:S01]  /*1ab40*/  F2FP.F16.E4M3.UNPACK_B R33, R0.H1 ;  /* 0x00000000ff21723e */ /* 0x000fe200030006ff */
[----:B------:R-:W-:Y:S01]  /*1ab50*/  FFMA R23, R2, R30, R23 ;  /* 0x0000001e02177223 */ /* 0x000fe20000000017 */
[----:B------:R-:W-:Y:S01]  /*1ab60*/  FFMA R29, -R12, 1.4426950216293334961, -R29 ;  /* 0x3fb8aa3b0c1d7823 */ /* 0x000fe2000000091d */
[----:B------:R-:W-:-:S02]  /*1ab70*/  HADD2.F32 R30, -RZ, R28.H0_H0 ;  /* 0x2000001cff1e7230 */ /* 0x000fc40000004100 */
[----:B------:R-:W-:Y:S01]  /*1ab80*/  FFMA R27, R2, R8, R27 ;  /* 0x00000008021b7223 */ /* 0x000fe2000000001b */
[----:B------:R-:W-:Y:S02]  /*1ab90*/  HADD2.F32 R28, -RZ, R28.H1_H1 ;  /* 0x3000001cff1c7230 */ /* 0x000fe40000004100 */
[----:B------:R-:W-:Y:S01]  /*1aba0*/  FFMA R32, -R12, 1.925963033500011079e-08, R29 ;  /* 0x32a570600c207823 */ /* 0x000fe2000000011d */
[C---:B------:R-:W-:Y:S01]  /*1abb0*/  FMUL R29, R16.reuse, R194 ;  /* 0x000000c2101d7220 */ /* 0x040fe20000400000 */
[C---:B------:R-:W-:Y:S01]  /*1abc0*/  FMUL R195, R16.reuse, R195 ;  /* 0x000000c310c37220 */ /* 0x040fe20000400000 */
[--C-:B------:R-:W-:Y:S01]  /*1abd0*/  HADD2.F32 R8, -RZ, R33.reuse.H0_H0 ;  /* 0x20000021ff087230 */ /* 0x100fe20000004100 */
[----:B------:R1:W2:Y:S01]  /*1abe0*/  MUFU.EX2 R34, R32 ;  /* 0x0000002000227308 */ /* 0x0002a20000000800 */
[----:B------:R-:W-:Y:S01]  /*1abf0*/  FMUL R31, R16, R196 ;  /* 0x000000c4101f7220 */ /* 0x000fe20000400000 */
[----:B------:R-:W-:Y:S01]  /*1ac00*/  FFMA R30, R2, R30, R29 ;  /* 0x0000001e021e7223 */ /* 0x000fe2000000001d */
[----:B------:R-:W-:Y:S01]  /*1ac10*/  FFMA.SAT R36, -R14, R4, 0.5 ;  /* 0x3f0000000e247423 */ /* 0x000fe20000002104 */
[C---:B------:R-:W-:Y:S01]  /*1ac20*/  FFMA R29, R2.reuse, R28, R195 ;  /* 0x0000001c021d7223 */ /* 0x040fe200000000c3 */
[----:B------:R-:W-:Y:S01]  /*1ac30*/  FFMA R28, R2, R8, R31 ;  /* 0x00000008021c7223 */ /* 0x000fe2000000001f */
[----:B------:R-:W-:-:S02]  /*1ac40*/  HADD2.F32 R33, -RZ, R33.H1_H1 ;  /* 0x30000021ff217230 */ /* 0x000fc40000004100 */
[----:B------:R-:W-:Y:S01]  /*1ac50*/  FMUL R31, R16, R197 ;  /* 0x000000c5101f7220 */ /* 0x000fe20000400000 */
[----:B------:R-:W-:Y:S01]  /*1ac60*/  SHF.L.U32 R5, R5, 0x17, RZ ;  /* 0x0000001705057819 */ /* 0x000fe200000006ff */
[----:B-1----:R-:W-:Y:S01]  /*1ac70*/  FFMA.RM R32, R36, R37, 12582913 ;  /* 0x4b40000124207423 */ /* 0x002fe20000004025 */
[-C--:B------:R-:W-:Y:S01]  /*1ac80*/  FFMA.SAT R8, -R15, R4.reuse, 0.5 ;  /* 0x3f0000000f087423 */ /* 0x080fe20000002104 */
[----:B------:R-:W-:Y:S01]  /*1ac90*/  FFMA R31, R2, R33, R31 ;  /* 0x00000021021f7223 */ /* 0x000fe2000000001f */
[-C--:B------:R-:W-:Y:S01]  /*1aca0*/  FFMA.SAT R40, -R21, R4.reuse, 0.5 ;  /* 0x3f00000015287423 */ /* 0x080fe20000002104 */
[----:B------:R-:W-:Y:S01]  /*1acb0*/  FADD R33, R32, -12583039 ;  /* 0xcb40007f20217421 */ /* 0x000fe20000000000 */
[-C--:B------:R-:W-:Y:S01]  /*1acc0*/  FFMA.RM R8, R8, R37.reuse, 12582913 ;  /* 0x4b40000108087423 */ /* 0x080fe20000004025 */
[----:B------:R-:W-:Y:S01]  /*1acd0*/  FFMA.SAT R48, -R25, R4, 0.5 ;  /* 0x3f00000019307423 */ /* 0x000fe20000002104 */
[----:B------:R-:W-:Y:S02]  /*1ace0*/  HADD2.F32 R26, -RZ, R26.H1_H1 ;  /* 0x3000001aff1a7230 */ /* 0x000fe40000004100 */
[----:B--2---:R-:W-:Y:S01]  /*1acf0*/  FFMA R5, R5, R34, 1 ;  /* 0x3f80000005057423 */ /* 0x004fe20000000022 */
[-C--:B------:R-:W-:Y:S01]  /*1ad00*/  FFMA.SAT R34, -R13, R4.reuse, 0.5 ;  /* 0x3f0000000d227423 */ /* 0x080fe20000002104 */
[----:B------:R-:W-:Y:S01]  /*1ad10*/  FFMA R35, -R14, 1.4426950216293334961, -R33 ;  /* 0x3fb8aa3b0e237823 */ /* 0x000fe20000000921 */
[C---:B------:R-:W-:Y:S01]  /*1ad20*/  FADD R36, R8.reuse, -12583039 ;  /* 0xcb40007f08247421 */ /* 0x040fe20000000000 */
[----:B------:R-:W-:Y:S01]  /*1ad30*/  SHF.L.U32 R8, R8, 0x17, RZ ;  /* 0x0000001708087819 */ /* 0x000fe200000006ff */
[-C--:B------:R-:W-:Y:S01]  /*1ad40*/  FFMA.RM R33, R34, R37.reuse, 12582913 ;  /* 0x4b40000122217423 */ /* 0x080fe20000004025 */
[-C--:B------:R-:W-:Y:S01]  /*1ad50*/  FFMA.SAT R34, -R22, R4.reuse, 0.5 ;  /* 0x3f00000016227423 */ /* 0x080fe20000002104 */
[----:B------:R-:W-:Y:S01]  /*1ad60*/  FFMA R42, -R14, 1.925963033500011079e-08, R35 ;  /* 0x32a570600e2a7823 */ /* 0x000fe20000000123 */
[----:B------:R-:W-:Y:S01]  /*1ad70*/  FFMA R36, -R15, 1.4426950216293334961, -R36 ;  /* 0x3fb8aa3b0f247823 */ /* 0x000fe20000000924 */
[C---:B------:R-:W-:Y:S01]  /*1ad80*/  FADD R38, R33.reuse, -12583039 ;  /* 0xcb40007f21267421 */ /* 0x040fe20000000000 */
[-C--:B------:R-:W-:Y:S01]  /*1ad90*/  FFMA.RM R34, R34, R37.reuse, 12582913 ;  /* 0x4b40000122227423 */ /* 0x080fe20000004025 */
[----:B------:R-:W-:Y:S01]  /*1ada0*/  SHF.L.U32 R43, R33, 0x17, RZ ;  /* 0x00000017212b7819 */ /* 0x000fe200000006ff */
[----:B------:R-:W-:Y:S01]  /*1adb0*/  FFMA R36, -R15, 1.925963033500011079e-08, R36 ;  /* 0x32a570600f247823 */ /* 0x000fe20000000124 */
[----:B------:R-:W-:Y:S01]  /*1adc0*/  MUFU.EX2 R42, R42 ;  /* 0x0000002a002a7308 */ /* 0x000fe20000000800 */
[C---:B------:R-:W-:Y:S01]  /*1add0*/  FADD R35, R34.reuse, -12583039 ;  /* 0xcb40007f22237421 */ /* 0x040fe20000000000 */
[----:B------:R-:W-:Y:S01]  /*1ade0*/  SHF.L.U32 R44, R34, 0x17, RZ ;  /* 0x00000017222c7819 */ /* 0x000fe200000006ff */
[C---:B------:R-:W-:Y:S01]  /*1adf0*/  FFMA R38, -R13.reuse, 1.4426950216293334961, -R38 ;  /* 0x3fb8aa3b0d267823 */ /* 0x040fe20000000926 */
[-C--:B------:R-:W-:Y:S01]  /*1ae00*/  FFMA.RM R48, R48, R37.reuse, 12582913 ;  /* 0x4b40000130307423 */ /* 0x080fe20000004025 */
[----:B------:R-:W-:Y:S01]  /*1ae10*/  FFMA R39, -R22, 1.4426950216293334961, -R35 ;  /* 0x3fb8aa3b16277823 */ /* 0x000fe20000000923 */
[----:B------:R-:W-:Y:S01]  /*1ae20*/  FFMA.RM R35, R40, R37, 12582913 ;  /* 0x4b40000128237423 */ /* 0x000fe20000004025 */
[----:B------:R-:W-:Y:S01]  /*1ae30*/  FFMA R38, -R13, 1.925963033500011079e-08, R38 ;  /* 0x32a570600d267823 */ /* 0x000fe20000000126 */
[----:B------:R1:W2:Y:S01]  /*1ae40*/  MUFU.EX2 R41, R36 ;  /* 0x0000002400297308 */ /* 0x0002a20000000800 */
[----:B------:R-:W-:Y:S01]  /*1ae50*/  FMUL R193, R16, R193 ;  /* 0x000000c110c17220 */ /* 0x000fe20000400000 */
[----:B------:R-:W-:Y:S01]  /*1ae60*/  FADD R40, R35, -12583039 ;  /* 0xcb40007f23287421 */ /* 0x000fe20000000000 */
[-C--:B------:R-:W-:Y:S01]  /*1ae70*/  FFMA.SAT R52, -R29, R4.reuse, 0.5 ;  /* 0x3f0000001d347423 */ /* 0x080fe20000002104 */
[----:B------:R-:W-:Y:S01]  /*1ae80*/  FFMA.SAT R50, -R31, R4, 0.5 ;  /* 0x3f0000001f327423 */ /* 0x000fe20000002104 */
[----:B------:R-:W-:Y:S01]  /*1ae90*/  FFMA R26, R2, R26, R193 ;  /* 0x0000001a021a7223 */ /* 0x000fe200000000c1 */
[----:B------:R-:W-:Y:S01]  /*1aea0*/  FFMA R40, -R21, 1.4426950216293334961, -R40 ;  /* 0x3fb8aa3b15287823 */ /* 0x000fe20000000928 */
[----:B------:R-:W-:Y:S01]  /*1aeb0*/  IADD3 R51, R5, 0x1800000, RZ ;  /* 0x0180000005337810 */ /* 0x000fe20007ffe0ff */
[----:B------:R-:W3:Y:S01]  /*1aec0*/  MUFU.EX2 R38, R38 ;  /* 0x0000002600267308 */ /* 0x000ee20000000800 */
[----:B-1----:R-:W-:Y:S01]  /*1aed0*/  FFMA R36, -R22, 1.925963033500011079e-08, R39 ;  /* 0x32a5706016247823 */ /* 0x002fe20000000127 */
[----:B------:R-:W-:Y:S01]  /*1aee0*/  FFMA R40, -R21, 1.925963033500011079e-08, R40 ;  /* 0x32a5706015287823 */ /* 0x000fe20000000128 */
[----:B------:R-:W-:Y:S01]  /*1aef0*/  SHF.L.U32 R39, R32, 0x17, RZ ;  /* 0x0000001720277819 */ /* 0x000fe200000006ff */
[-C--:B------:R-:W-:Y:S01]  /*1af00*/  FFMA.SAT R32, -R24, R4.reuse, 0.5 ;  /* 0x3f00000018207423 */ /* 0x080fe20000002104 */
[-C--:B------:R-:W-:Y:S01]  /*1af10*/  FFMA.SAT R54, -R26, R4.reuse, 0.5 ;  /* 0x3f0000001a367423 */ /* 0x080fe20000002104 */
[----:B------:R-:W-:Y:S01]  /*1af20*/  LOP3.LUT R51, R51, 0x7f800000, RZ, 0xc0, !PT ;  /* 0x7f80000033337812 */ /* 0x000fe200078ec0ff */
[----:B------:R-:W-:Y:S01]  /*1af30*/  BSSY B1, `(.L_x_296) ;  /* 0x000005d000017945 */ /* 0x000fe20003800000 */
[----:B------:R1:W4:Y:S01]  /*1af40*/  MUFU.EX2 R45, R36 ;  /* 0x00000024002d7308 */ /* 0x0003220000000800 */
[----:B--2---:R-:W-:Y:S01]  /*1af50*/  FFMA R41, R8, R41, 1 ;  /* 0x3f80000008297423 */ /* 0x004fe20000000029 */
[----:B------:R-:W-:Y:S01]  /*1af60*/  FFMA.SAT R8, -R20, R4, 0.5 ;  /* 0x3f00000014087423 */ /* 0x000fe20000002104 */
[----:B------:R-:W-:Y:S01]  /*1af70*/  FFMA R42, R39, R42, 1 ;  /* 0x3f800000272a7423 */ /* 0x000fe2000000002a */
[-C--:B------:R-:W-:Y:S01]  /*1af80*/  FFMA.RM R32, R32, R37.reuse, 12582913 ;  /* 0x4b40000120207423 */ /* 0x080fe20000004025 */
[----:B------:R-:W-:Y:S01]  /*1af90*/  ISETP.GT.U32.AND P2, PT, R51, 0x1ffffff, PT ;  /* 0x01ffffff3300780c */ /* 0x000fe20003f44070 */
[-C--:B------:R-:W-:Y:S01]  /*1afa0*/  FFMA.RM R49, R8, R37.reuse, 12582913 ;  /* 0x4b40000108317423 */ /* 0x080fe20000004025 */
[----:B------:R-:W-:Y:S01]  /*1afb0*/  FADD R8, R48, -12583039 ;  /* 0xcb40007f30087421 */ /* 0x000fe20000000000 */
[----:B------:R-:W2:Y:S01]  /*1afc0*/  MUFU.EX2 R40, R40 ;  /* 0x0000002800287308 */ /* 0x000ea20000000800 */
[----:B-1----:R-:W-:Y:S01]  /*1afd0*/  FFMA.SAT R36, -R27, R4, 0.5 ;  /* 0x3f0000001b247423 */ /* 0x002fe20000002104 */
[----:B------:R-:W-:Y:S01]  /*1afe0*/  FADD R33, R49, -12583039 ;  /* 0xcb40007f31217421 */ /* 0x000fe20000000000 */
[----:B---3--:R-:W-:Y:S01]  /*1aff0*/  FFMA R43, R43, R38, 1 ;  /* 0x3f8000002b2b7423 */ /* 0x008fe20000000026 */
[----:B------:R-:W-:Y:S01]  /*1b000*/  FFMA R8, -R25, 1.4426950216293334961, -R8 ;  /* 0x3fb8aa3b19087823 */ /* 0x000fe20000000908 */
[----:B------:R-:W-:Y:S01]  /*1b010*/  FFMA.RM R39, R36, R37, 12582913 ;  /* 0x4b40000124277423 */ /* 0x000fe20000004025 */
[----:B------:R-:W-:Y:S01]  /*1b020*/  FFMA R33, -R20, 1.4426950216293334961, -R33 ;  /* 0x3fb8aa3b14217823 */ /* 0x000fe20000000921 */
[----:B------:R-:W-:Y:S01]  /*1b030*/  SHF.L.U32 R49, R49, 0x17, RZ ;  /* 0x0000001731317819 */ /* 0x000fe200000006ff */
[----:B------:R-:W-:Y:S01]  /*1b040*/  FFMA R8, -R25, 1.925963033500011079e-08, R8 ;  /* 0x32a5706019087823 */ /* 0x000fe20000000108 */
[----:B----4-:R-:W-:Y:S01]  /*1b050*/  FFMA R44, R44, R45, 1 ;  /* 0x3f8000002c2c7423 */ /* 0x010fe2000000002d */
[----:B------:R-:W-:Y:S01]  /*1b060*/  SHF.L.U32 R45, R35, 0x17, RZ ;  /* 0x00000017232d7819 */ /* 0x000fe200000006ff */
[C---:B------:R-:W-:Y:S01]  /*1b070*/  FADD R36, R39.reuse, -12583039 ;  /* 0xcb40007f27247421 */ /* 0x040fe20000000000 */
[----:B------:R-:W-:Y:S01]  /*1b080*/  FFMA R33, -R20, 1.925963033500011079e-08, R33 ;  /* 0x32a5706014217823 */ /* 0x000fe20000000121 */
[----:B------:R-:W-:Y:S01]  /*1b090*/  FADD R35, R32, -12583039 ;  /* 0xcb40007f20237421 */ /* 0x000fe20000000000 */
[----:B------:R-:W-:Y:S01]  /*1b0a0*/  SHF.L.U32 R39, R39, 0x17, RZ ;  /* 0x0000001727277819 */ /* 0x000fe200000006ff */
[----:B------:R-:W-:Y:S01]  /*1b0b0*/  FFMA R36, -R27, 1.4426950216293334961, -R36 ;  /* 0x3fb8aa3b1b247823 */ /* 0x000fe20000000924 */
[----:B------:R-:W1:Y:S01]  /*1b0c0*/  MUFU.EX2 R46, R33 ;  /* 0x00000021002e7308 */ /* 0x000e620000000800 */
[----:B--2---:R-:W-:Y:S01]  /*1b0d0*/  FFMA R45, R45, R40, 1 ;  /* 0x3f8000002d2d7423 */ /* 0x004fe20000000028 */
[----:B------:R-:W-:Y:S01]  /*1b0e0*/  FFMA.SAT R40, -R23, R4, 0.5 ;  /* 0x3f00000017287423 */ /* 0x000fe20000002104 */
[----:B------:R-:W-:Y:S01]  /*1b0f0*/  FFMA R35, -R24, 1.4426950216293334961, -R35 ;  /* 0x3fb8aa3b18237823 */ /* 0x000fe20000000923 */
[----:B------:R-:W-:-:S02]  /*1b100*/  SHF.L.U32 R48, R48, 0x17, RZ ;  /* 0x0000001730307819 */ /* 0x000fc400000006ff */
[----:B------:R-:W-:Y:S01]  /*1b110*/  FFMA.RM R40, R40, R37, 12582913 ;  /* 0x4b40000128287423 */ /* 0x000fe20000004025 */
[----:B------:R-:W-:Y:S01]  /*1b120*/  FFMA R35, -R24, 1.925963033500011079e-08, R35 ;  /* 0x32a5706018237823 */ /* 0x000fe20000000123 */
[----:B------:R2:W3:Y:S02]  /*1b130*/  MUFU.EX2 R47, R8 ;  /* 0x00000008002f7308 */ /* 0x0004e40000000800 */
[C---:B------:R-:W-:Y:S01]  /*1b140*/  FADD R34, R40.reuse, -12583039 ;  /* 0xcb40007f28227421 */ /* 0x040fe20000000000 */
[----:B------:R-:W-:-:S03]  /*1b150*/  SHF.L.U32 R40, R40, 0x17, RZ ;  /* 0x0000001728287819 */ /* 0x000fc600000006ff */
[----:B------:R-:W-:Y:S02]  /*1b160*/  FFMA R34, -R23, 1.4426950216293334961, -R34 ;  /* 0x3fb8aa3b17227823 */ /* 0x000fe40000000922 */
[----:B------:R4:W5:Y:S01]  /*1b170*/  MUFU.EX2 R38, R35 ;  /* 0x0000002300267308 */ /* 0x0009620000000800 */
[----:B-1----:R-:W-:Y:S01]  /*1b180*/  FFMA R46, R49, R46, 1 ;  /* 0x3f800000312e7423 */ /* 0x002fe2000000002e */
[----:B------:R-:W-:Y:S01]  /*1b190*/  FFMA R33, -R23, 1.925963033500011079e-08, R34 ;  /* 0x32a5706017217823 */ /* 0x000fe20000000122 */
[----:B------:R-:W-:Y:S01]  /*1b1a0*/  FFMA R34, -R27, 1.925963033500011079e-08, R36 ;  /* 0x32a570601b227823 */ /* 0x000fe20000000124 */
[-C--:B------:R-:W-:Y:S01]  /*1b1b0*/  FFMA.SAT R36, -R30, R4.reuse, 0.5 ;  /* 0x3f0000001e247423 */ /* 0x080fe20000002104 */
[----:B------:R-:W-:Y:S01]  /*1b1c0*/  SHF.L.U32 R49, R32, 0x17, RZ ;  /* 0x0000001720317819 */ /* 0x000fe200000006ff */
[----:B--2---:R-:W-:Y:S01]  /*1b1d0*/  FFMA.SAT R8, -R28, R4, 0.5 ;  /* 0x3f0000001c087423 */ /* 0x004fe20000002104 */
[-C--:B------:R-:W-:Y:S01]  /*1b1e0*/  FFMA.RM R4, R52, R37.reuse, 12582913 ;  /* 0x4b40000134047423 */ /* 0x080fe20000004025 */
[----:B------:R-:W1:Y:S01]  /*1b1f0*/  MUFU.EX2 R33, R33 ;  /* 0x0000002100217308 */ /* 0x000e620000000800 */
[-C--:B----4-:R-:W-:Y:S01]  /*1b200*/  FFMA.RM R35, R54, R37.reuse, 12582913 ;  /* 0x4b40000136237423 */ /* 0x090fe20000004025 */
[-C--:B------:R-:W-:Y:S01]  /*1b210*/  FFMA.RM R36, R36, R37.reuse, 12582913 ;  /* 0x4b40000124247423 */ /* 0x080fe20000004025 */
[-C--:B------:R-:W-:Y:S01]  /*1b220*/  FFMA.RM R8, R8, R37.reuse, 12582913 ;  /* 0x4b40000108087423 */ /* 0x080fe20000004025 */
[----:B------:R-:W-:Y:S01]  /*1b230*/  FFMA.RM R37, R50, R37, 12582913 ;  /* 0x4b40000132257423 */ /* 0x000fe20000004025 */
[----:B---3--:R-:W-:-:S03]  /*1b240*/  FFMA R47, R48, R47, 1 ;  /* 0x3f800000302f7423 */ /* 0x008fc6000000002f */
[----:B------:R-:W2:Y:S01]  /*1b250*/  MUFU.EX2 R34, R34 ;  /* 0x0000002200227308 */ /* 0x000ea20000000800 */
[----:B-----5:R-:W-:Y:S01]  /*1b260*/  FFMA R32, R49, R38, 1 ;  /* 0x3f80000031207423 */ /* 0x020fe20000000026 */
[----:B------:R-:W-:Y:S01]  /*1b270*/  FADD R49, R36, -12583039 ;  /* 0xcb40007f24317421 */ /* 0x000fe20000000000 */
[C---:B------:R-:W-:Y:S01]  /*1b280*/  FADD R38, R4.reuse, -12583039 ;  /* 0xcb40007f04267421 */ /* 0x040fe20000000000 */
[----:B------:R-:W-:Y:S01]  /*1b290*/  FADD R50, R37, -12583039 ;  /* 0xcb40007f25327421 */ /* 0x000fe20000000000 */
[----:B------:R-:W-:Y:S01]  /*1b2a0*/  SHF.L.U32 R4, R4, 0x17, RZ ;  /* 0x0000001704047819 */ /* 0x000fe200000006ff */
[----:B------:R-:W-:Y:S01]  /*1b2b0*/  FFMA R49, -R30, 1.4426950216293334961, -R49 ;  /* 0x3fb8aa3b1e317823 */ /* 0x000fe20000000931 */
[----:B------:R-:W-:Y:S01]  /*1b2c0*/  FFMA R38, -R29, 1.4426950216293334961, -R38 ;  /* 0x3fb8aa3b1d267823 */ /* 0x000fe20000000926 */
[C---:B------:R-:W-:Y:S01]  /*1b2d0*/  FFMA R50, -R31.reuse, 1.4426950216293334961, -R50 ;  /* 0x3fb8aa3b1f327823 */ /* 0x040fe20000000932 */
[----:B-1----:R-:W-:Y:S01]  /*1b2e0*/  FFMA R33, R40, R33, 1 ;  /* 0x3f80000028217423 */ /* 0x002fe20000000021 */
[----:B------:R-:W-:Y:S01]  /*1b2f0*/  FFMA R48, -R30, 1.925963033500011079e-08, R49 ;  /* 0x32a570601e307823 */ /* 0x000fe20000000131 */
[----:B------:R-:W-:Y:S01]  /*1b300*/  FADD R49, R8, -12583039 ;  /* 0xcb40007f08317421 */ /* 0x000fe20000000000 */
[----:B------:R-:W-:Y:S01]  /*1b310*/  FFMA R50, -R31, 1.925963033500011079e-08, R50 ;  /* 0x32a570601f327823 */ /* 0x000fe20000000132 */
[----:B------:R-:W-:-:S02]  /*1b320*/  SHF.L.U32 R51, R37, 0x17, RZ ;  /* 0x0000001725337819 */ /* 0x000fc400000006ff */
[----:B------:R-:W-:Y:S01]  /*1b330*/  FFMA R49, -R28, 1.4426950216293334961, -R49 ;  /* 0x3fb8aa3b1c317823 */ /* 0x000fe20000000931 */
[----:B------:R-:W1:Y:S01]  /*1b340*/  MUFU.EX2 R48, R48 ;  /* 0x0000003000307308 */ /* 0x000e620000000800 */
[----:B--2---:R-:W-:Y:S01]  /*1b350*/  FFMA R34, R39, R34, 1 ;  /* 0x3f80000027227423 */ /* 0x004fe20000000022 */
[C---:B------:R-:W-:Y:S01]  /*1b360*/  FADD R39, R35.reuse, -12583039 ;  /* 0xcb40007f23277421 */ /* 0x040fe20000000000 */
[----:B------:R-:W-:-:S03]  /*1b370*/  SHF.L.U32 R35, R35, 0x17, RZ ;  /* 0x0000001723237819 */ /* 0x000fc600000006ff */
[----:B------:R-:W-:-:S04]  /*1b380*/  FFMA R39, -R26, 1.4426950216293334961, -R39 ;  /* 0x3fb8aa3b1a277823 */ /* 0x000fc80000000927 */
[----:B------:R-:W-:Y:S01]  /*1b390*/  FFMA R40, -R26, 1.925963033500011079e-08, R39 ;  /* 0x32a570601a287823 */ /* 0x000fe20000000127 */
[----:B------:R-:W-:Y:S01]  /*1b3a0*/  FFMA R39, -R29, 1.925963033500011079e-08, R38 ;  /* 0x32a570601d277823 */ /* 0x000fe20000000126 */
[----:B------:R-:W-:Y:S01]  /*1b3b0*/  FFMA R38, -R28, 1.925963033500011079e-08, R49 ;  /* 0x32a570601c267823 */ /* 0x000fe20000000131 */
[----:B------:R-:W-:-:S03]  /*1b3c0*/  SHF.L.U32 R49, R36, 0x17, RZ ;  /* 0x0000001724317819 */ /* 0x000fc600000006ff */
[----:B------:R-:W2:Y:S02]  /*1b3d0*/  MUFU.EX2 R40, R40 ;  /* 0x0000002800287308 */ /* 0x000ea40000000800 */
[----:B-1----:R-:W-:Y:S01]  /*1b3e0*/  FFMA R36, R49, R48, 1 ;  /* 0x3f80000031247423 */ /* 0x002fe20000000030 */
[----:B------:R-:W-:-:S05]  /*1b3f0*/  SHF.L.U32 R49, R8, 0x17, RZ ;  /* 0x0000001708317819 */ /* 0x000fca00000006ff */
[----:B------:R-:W1:Y:S08]  /*1b400*/  MUFU.EX2 R39, R39 ;  /* 0x0000002700277308 */ /* 0x000e700000000800 */
[----:B------:R-:W3:Y:S01]  /*1b410*/  MUFU.EX2 R38, R38 ;  /* 0x0000002600267308 */ /* 0x000ee20000000800 */
[----:B--2---:R-:W-:-:S07]  /*1b420*/  FFMA R35, R35, R40, 1 ;  /* 0x3f80000023237423 */ /* 0x004fce0000000028 */
[----:B------:R-:W2:Y:S01]  /*1b430*/  MUFU.EX2 R40, R50 ;  /* 0x0000003200287308 */ /* 0x000ea20000000800 */
[----:B-1----:R-:W-:Y:S01]  /*1b440*/  FFMA R37, R4, R39, 1 ;  /* 0x3f80000004257423 */ /* 0x002fe20000000027 */
[----:B---3--:R-:W-:Y:S01]  /*1b450*/  FFMA R38, R49, R38, 1 ;  /* 0x3f80000031267423 */ /* 0x008fe20000000026 */
[----:B--2---:R-:W-:Y:S01]  /*1b460*/  FFMA R39, R51, R40, 1 ;  /* 0x3f80000033277423 */ /* 0x004fe20000000028 */
[----:B------:R-:W-:Y:S06]  /*1b470*/  @P2 BRA `(.L_x_297) ;  /* 0x0000000000102947 */ /* 0x000fec0003800000 */
[----:B------:R-:W-:-:S07]  /*1b480*/  MOV R4, 0x1b4a0 ;  /* 0x0001b4a000047802 */ /* 0x000fce0000000f00 */
[----:B------:R-:W-:Y:S05]  /*1b490*/  CALL.REL.NOINC `($__internal_0_$__cuda_sm20_rcp_rn_f32_slowpath) ;  /* 0x000001dc00d07944 */ /* 0x000fea0003c00000 */
[----:B------:R-:W-:Y:S01]  /*1b4a0*/  MOV R40, R8 ;  /* 0x0000000800287202 */ /* 0x000fe20000000f00 */
[----:B------:R-:W-:Y:S06]  /*1b4b0*/  BRA `(.L_x_298) ;  /* 0x0000000000107947 */ /* 0x000fec0003800000 */
.L_x_297:
[----:B------:R-:W1:Y:S02]  /*1b4c0*/  MUFU.RCP R40, R5 ;  /* 0x0000000500287308 */ /* 0x000e640000001000 */
[----:B-1----:R-:W-:-:S04]  /*1b4d0*/  FFMA R4, R5, R40, -1 ;  /* 0xbf80000005047423 */ /* 0x002fc80000000028 */
[----:B------:R-:W-:-:S04]  /*1b4e0*/  FADD.FTZ R49, -R4, -RZ ;  /* 0x800000ff04317221 */ /* 0x000fc80000010100 */
[----:B------:R-:W-:-:S07]  /*1b4f0*/  FFMA R40, R40, R49, R40 ;  /* 0x0000003128287223 */ /* 0x000fce0000000028 */
.L_x_298:
[----:B------:R-:W-:Y:S05]  /*1b500*/  BSYNC B1 ;  /* 0x0000000000017941 */ /* 0x000fea0003800000 */
.L_x_296:
        /* <DEDUP_REMOVED lines=10> */
.L_x_300:
[----:B------:R-:W1:Y:S02]  /*1b5b0*/  MUFU.RCP R4, R41 ;  /* 0x0000002900047308 */ /* 0x000e640000001000 */
[----:B-1----:R-:W-:-:S04]  /*1b5c0*/  FFMA R5, R41, R4, -1 ;  /* 0xbf80000029057423 */ /* 0x002fc80000000004 */
[----:B------:R-:W-:-:S04]  /*1b5d0*/  FADD.FTZ R5, -R5, -RZ ;  /* 0x800000ff05057221 */ /* 0x000fc80000010100 */
[----:B------:R-:W-:-:S07]  /*1b5e0*/  FFMA R41, R4, R5, R4 ;  /* 0x0000000504297223 */ /* 0x000fce0000000004 */
.L_x_301:
[----:B------:R-:W-:Y:S05]  /*1b5f0*/  BSYNC B1 ;  /* 0x0000000000017941 */ /* 0x000fea0003800000 */
.L_x_299:
        /* <DEDUP_REMOVED lines=10> */
.L_x_303:
[----:B------:R-:W1:Y:S02]  /*1b6a0*/  MUFU.RCP R5, R42 ;  /* 0x0000002a00057308 */ /* 0x000e640000001000 */
[----:B-1----:R-:W-:-:S04]  /*1b6b0*/  FFMA R4, R42, R5, -1 ;  /* 0xbf8000002a047423 */ /* 0x002fc80000000005 */
[----:B------:R-:W-:-:S04]  /*1b6c0*/  FADD.FTZ R4, -R4, -RZ ;  /* 0x800000ff04047221 */ /* 0x000fc80000010100 */
[----:B------:R-:W-:-:S07]  /*1b6d0*/  FFMA R42, R5, R4, R5 ;  /* 0x00000004052a7223 */ /* 0x000fce0000000005 */
.L_x_304:
[----:B------:R-:W-:Y:S05]  /*1b6e0*/  BSYNC B1 ;  /* 0x0000000000017941 */ /* 0x000fea0003800000 */
.L_x_302:
        /* <DEDUP_REMOVED lines=10> */
.L_x_306:
[----:B------:R-:W1:Y:S02]  /*1b790*/  MUFU.RCP R4, R43 ;  /* 0x0000002b00047308 */ /* 0x000e640000001000 */
[----:B-1----:R-:W-:-:S04]  /*1b7a0*/  FFMA R5, R43, R4, -1 ;  /* 0xbf8000002b057423 */ /* 0x002fc80000000004 */
[----:B------:R-:W-:-:S04]  /*1b7b0*/  FADD.FTZ R5, -R5, -RZ ;  /* 0x800000ff05057221 */ /* 0x000fc80000010100 */
[----:B------:R-:W-:-:S07]  /*1b7c0*/  FFMA R43, R4, R5, R4 ;  /* 0x00000005042b7223 */ /* 0x000fce0000000004 */
.L_x_307:
[----:B------:R-:W-:Y:S05]  /*1b7d0*/  BSYNC B1 ;  /* 0x0000000000017941 */ /* 0x000fea0003800000 */
.L_x_305:
        /* <DEDUP_REMOVED lines=10> */
.L_x_309:
[----:B------:R-:W1:Y:S02]  /*1b880*/  MUFU.RCP R5, R44 ;  /* 0x0000002c00057308 */ /* 0x000e640000001000 */
[----:B-1----:R-:W-:-:S04]  /*1b890*/  FFMA R4, R44, R5, -1 ;  /* 0xbf8000002c047423 */ /* 0x002fc80000000005 */
[----:B------:R-:W-:-:S04]  /*1b8a0*/  FADD.FTZ R4, -R4, -RZ ;  /* 0x800000ff04047221 */ /* 0x000fc80000010100 */
[----:B------:R-:W-:-:S07]  /*1b8b0*/  FFMA R44, R5, R4, R5 ;  /* 0x00000004052c7223 */ /* 0x000fce0000000005 */
.L_x_310:
[----:B------:R-:W-:Y:S05]  /*1b8c0*/  BSYNC B1 ;  /* 0x0000000000017941 */ /* 0x000fea0003800000 */
.L_x_308:
        /* <DEDUP_REMOVED lines=10> */
.L_x_312:
[----:B------:R-:W1:Y:S02]  /*1b970*/  MUFU.RCP R4, R45 ;  /* 0x0000002d00047308 */ /* 0x000e640000001000 */
[----:B-1----:R-:W-:-:S04]  /*1b980*/  FFMA R5, R45, R4, -1 ;  /* 0xbf8000002d057423 */ /* 0x002fc80000000004 */
[----:B------:R-:W-:-:S04]  /*1b990*/  FADD.FTZ R5, -R5, -RZ ;  /* 0x800000ff05057221 */ /* 0x000fc80000010100 */
[----:B------:R-:W-:-:S07]  /*1b9a0*/  FFMA R45, R4, R5, R4 ;  /* 0x00000005042d7223 */ /* 0x000fce0000000004 */
.L_x_313:
[----:B------:R-:W-:Y:S05]  /*1b9b0*/  BSYNC B1 ;  /* 0x0000000000017941 */ /* 0x000fea0003800000 */
.L_x_311:
        /* <DEDUP_REMOVED lines=10> */
.L_x_315:
[----:B------:R-:W1:Y:S02]  /*1ba60*/  MUFU.RCP R5, R46 ;  /* 0x0000002e00057308 */ /* 0x000e640000001000 */
[----:B-1----:R-:W-:-:S04]  /*1ba70*/  FFMA R4, R46, R5, -1 ;  /* 0xbf8000002e047423 */ /* 0x002fc80000000005 */
[----:B------:R-:W-:-:S04]  /*1ba80*/  FADD.FTZ R4, -R4, -RZ ;  /* 0x800000ff04047221 */ /* 0x000fc80000010100 */
[----:B------:R-:W-:-:S07]  /*1ba90*/  FFMA R46, R5, R4, R5 ;  /* 0x00000004052e7223 */ /* 0x000fce0000000005 */
.L_x_316:
[----:B------:R-:W-:Y:S05]  /*1baa0*/  BSYNC B1 ;  /* 0x0000000000017941 */ /* 0x000fea0003800000 */
.L_x_314:
        /* <DEDUP_REMOVED lines=10> */
.L_x_318:
[----:B------:R-:W1:Y:S02]  /*1bb50*/  MUFU.RCP R4, R47 ;  /* 0x0000002f00047308 */ /* 0x000e640000001000 */
[----:B-1----:R-:W-:-:S04]  /*1bb60*/  FFMA R5, R47, R4, -1 ;  /* 0xbf8000002f057423 */ /* 0x002fc80000000004 */
[----:B------:R-:W-:-:S04]  /*1bb70*/  FADD.FTZ R5, -R5, -RZ ;  /* 0x800000ff05057221 */ /* 0x000fc80000010100 */
[----:B------:R-:W-:-:S07]  /*1bb80*/  FFMA R47, R4, R5, R4 ;  /* 0x00000005042f7223 */ /* 0x000fce0000000004 */
.L_x_319:
[----:B------:R-:W-:Y:S05]  /*1bb90*/  BSYNC B1 ;  /* 0x0000000000017941 */ /* 0x000fea0003800000 */
.L_x_317:
        /* <DEDUP_REMOVED lines=10> */
.L_x_321:
[----:B------:R-:W1:Y:S02]  /*1bc40*/  MUFU.RCP R5, R32 ;  /* 0x0000002000057308 */ /* 0x000e640000001000 */
[----:B-1----:R-:W-:-:S04]  /*1bc50*/  FFMA R4, R32, R5, -1 ;  /* 0xbf80000020047423 */ /* 0x002fc80000000005 */
[----:B------:R-:W-:-:S04]  /*1bc60*/  FADD.FTZ R4, -R4, -RZ ;  /* 0x800000ff04047221 */ /* 0x000fc80000010100 */
[----:B------:R-:W-:-:S07]  /*1bc70*/  FFMA R32, R5, R4, R5 ;  /* 0x0000000405207223 */ /* 0x000fce0000000005 */
.L_x_322:
[----:B------:R-:W-:Y:S05]  /*1bc80*/  BSYNC B1 ;  /* 0x0000000000017941 */ /* 0x000fea0003800000 */
.L_x_320:
        /* <DEDUP_REMOVED lines=10> */
.L_x_324:
[----:B------:R-:W1:Y:S02]  /*1bd30*/  MUFU.RCP R4, R33 ;  /* 0x0000002100047308 */ /* 0x000e640000001000 */
[----:B-1----:R-:W-:-:S04]  /*1bd40*/  FFMA R5, R33, R4, -1 ;  /* 0xbf80000021057423 */ /* 0x002fc80000000004 */
[----:B------:R-:W-:-:S04]  /*1bd50*/  FADD.FTZ R5, -R5, -RZ ;  /* 0x800000ff05057221 */ /* 0x000fc80000010100 */
[----:B------:R-:W-:-:S07]  /*1bd60*/  FFMA R33, R4, R5, R4 ;  /* 0x0000000504217223 */ /* 0x000fce0000000004 */
.L_x_325:
[----:B------:R-:W-:Y:S05]  /*1bd70*/  BSYNC B1 ;  /* 0x0000000000017941 */ /* 0x000fea0003800000 */
.L_x_323:
        /* <DEDUP_REMOVED lines=10> */
.L_x_327:
[----:B------:R-:W1:Y:S02]  /*1be20*/  MUFU.RCP R5, R34 ;  /* 0x0000002200057308 */ /* 0x000e640000001000 */
[----:B-1----:R-:W-:-:S04]  /*1be30*/  FFMA R4, R34, R5, -1 ;  /* 0xbf80000022047423 */ /* 0x002fc80000000005 */
[----:B------:R-:W-:-:S04]  /*1be40*/  FADD.FTZ R4, -R4, -RZ ;  /* 0x800000ff04047221 */ /* 0x000fc80000010100 */
[----:B------:R-:W-:-:S07]  /*1be50*/  FFMA R34, R5, R4, R5 ;  /* 0x0000000405227223 */ /* 0x000fce0000000005 */
.L_x_328:
[----:B------:R-:W-:Y:S05]  /*1be60*/  BSYNC B1 ;  /* 0x0000000000017941 */ /* 0x000fea0003800000 */
.L_x_326:
        /* <DEDUP_REMOVED lines=10> */
.L_x_330:
[----:B------:R-:W1:Y:S02]  /*1bf10*/  MUFU.RCP R4, R35 ;  /* 0x0000002300047308 */ /* 0x000e640000001000 */
[----:B-1----:R-:W-:-:S04]  /*1bf20*/  FFMA R5, R35, R4, -1 ;  /* 0xbf80000023057423 */ /* 0x002fc80000000004 */
[----:B------:R-:W-:-:S04]  /*1bf30*/  FADD.FTZ R5, -R5, -RZ ;  /* 0x800000ff05057221 */ /* 0x000fc80000010100 */
[----:B------:R-:W-:-:S07]  /*1bf40*/  FFMA R35, R4, R5, R4 ;  /* 0x0000000504237223 */ /* 0x000fce0000000004 */
.L_x_331:
[----:B------:R-:W-:Y:S05]  /*1bf50*/  BSYNC B1 ;  /* 0x0000000000017941 */ /* 0x000fea0003800000 */
.L_x_329:
        /* <DEDUP_REMOVED lines=10> */
.L_x_333:
[----:B------:R-:W1:Y:S02]  /*1c000*/  MUFU.RCP R5, R36 ;  /* 0x0000002400057308 */ /* 0x000e640000001000 */
[----:B-1----:R-:W-:-:S04]  /*1c010*/  FFMA R4, R36, R5, -1 ;  /* 0xbf80000024047423 */ /* 0x002fc80000000005 */
[----:B------:R-:W-:-:S04]  /*1c020*/  FADD.FTZ R4, -R4, -RZ ;  /* 0x800000ff04047221 */ /* 0x000fc80000010100 */
[----:B------:R-:W-:-:S07]  /*1c030*/  FFMA R36, R5, R4, R5 ;  /* 0x0000000405247223 */ /* 0x000fce0000000005 */
.L_x_334:
[----:B------:R-:W-:Y:S05]  /*1c040*/  BSYNC B1 ;  /* 0x0000000000017941 */ /* 0x000fea0003800000 */
.L_x_332:
        /* <DEDUP_REMOVED lines=10> */
.L_x_336:
[----:B------:R-:W1:Y:S02]  /*1c0f0*/  MUFU.RCP R4, R37 ;  /* 0x0000002500047308 */ /* 0x000e640000001000 */
[----:B-1----:R-:W-:-:S04]  /*1c100*/  FFMA R5, R37, R4, -1 ;  /* 0xbf80000025057423 */ /* 0x002fc80000000004 */
[----:B------:R-:W-:-:S04]  /*1c110*/  FADD.FTZ R5, -R5, -RZ ;  /* 0x800000ff05057221 */ /* 0x000fc80000010100 */
[----:B------:R-:W-:-:S07]  /*1c120*/  FFMA R37, R4, R5, R4 ;  /* 0x0000000504257223 */ /* 0x000fce0000000004 */
.L_x_337:
[----:B------:R-:W-:Y:S05]  /*1c130*/  BSYNC B1 ;  /* 0x0000000000017941 */ /* 0x000fea0003800000 */
.L_x_335:
        /* <DEDUP_REMOVED lines=10> */
.L_x_339:
[----:B------:R-:W1:Y:S02]  /*1c1e0*/  MUFU.RCP R5, R38 ;  /* 0x0000002600057308 */ /* 0x000e640000001000 */
[----:B-1----:R-:W-:-:S04]  /*1c1f0*/  FFMA R4, R38, R5, -1 ;  /* 0xbf80000026047423 */ /* 0x002fc80000000005 */
[----:B------:R-:W-:-:S04]  /*1c200*/  FADD.FTZ R4, -R4, -RZ ;  /* 0x800000ff04047221 */ /* 0x000fc80000010100 */
[----:B------:R-:W-:-:S07]  /*1c210*/  FFMA R38, R5, R4, R5 ;  /* 0x0000000405267223 */ /* 0x000fce0000000005 */
.L_x_340:
[----:B------:R-:W-:Y:S05]  /*1c220*/  BSYNC B1 ;  /* 0x0000000000017941 */ /* 0x000fea0003800000 */
.L_x_338:
        /* <DEDUP_REMOVED lines=8> */
[----:B------:R-:W-:Y:S05]  /*1c2b0*/  BRA `(.L_x_343) ;  /* 0x0000000000107947 */ /* 0x000fea0003800000 */
.L_x_342:
[----:B------:R-:W1:Y:S02]  /*1c2c0*/  MUFU.RCP R8, R39 ;  /* 0x0000002700087308 */ /* 0x000e640000001000 */
[----:B-1----:R-:W-:-:S04]  /*1c2d0*/  FFMA R4, R39, R8, -1 ;  /* 0xbf80000027047423 */ /* 0x002fc80000000008 */
[----:B------:R-:W-:-:S04]  /*1c2e0*/  FADD.FTZ R5, -R4, -RZ ;  /* 0x800000ff04057221 */ /* 0x000fc80000010100 */
[----:B------:R-:W-:-:S07]  /*1c2f0*/  FFMA R8, R8, R5, R8 ;  /* 0x0000000508087223 */ /* 0x000fce0000000008 */
.L_x_343:
[----:B------:R-:W-:Y:S05]  /*1c300*/  BSYNC B1 ;  /* 0x0000000000017941 */ /* 0x000fea0003800000 */
.L_x_341:
        /* <DEDUP_REMOVED lines=26> */
.L_x_344:
        /* <DEDUP_REMOVED lines=27> */
.L_x_346:
[----:B------:R-:W-:Y:S05]  /*1c660*/  BSYNC B0 ;  /* 0x0000000000007941 */ /* 0x000fea0003800000 */
.L_x_345:
[----:B------:R-:W-:Y:S04]  /*1c670*/  BSSY B0, `(.L_x_347) ;  /* 0x000003a000007945 */ /* 0x000fe80003800000 */
[----:B------:R-:W-:Y:S05]  /*1c680*/  @P0 BRA `(.L_x_348) ;  /* 0x0000000000e00947 */ /* 0x000fea0003800000 */
[----:B------:R-:W-:-:S04]  /*1c690*/  MOV R4, UR44 ;  /* 0x0000002c00047c02 */ /* 0x000fc80008000f00 */
[----:B------:R-:W-:-:S13]  /*1c6a0*/  ISETP.NE.AND P3, PT, R4, 0x3, PT ;  /* 0x000000030400780c */ /* 0x000fda0003f65270 */
[----:B------:R-:W-:Y:S05]  /*1c6b0*/  @!P3 BRA `(.L_x_349) ;  /* 0x000000000004b947 */ /* 0x000fea0003800000 */
[----:B------:R-:W-:Y:S01]  /*1c6c0*/  BPT.TRAP 0x1 ;  /* 0x000000040000795c */ /* 0x000fe20000300000 */
.L_x_349:
[----:B------:R-:W-:Y:S01]  /*1c6d0*/  LEA R4, R18, UR48, 0x3 ;  /* 0x0000003012047c11 */ /* 0x000fe2000f8e18ff */
[----:B------:R-:W-:Y:S01]  /*1c6e0*/  BSSY B1, `(.L_x_350) ;  /* 0x0000004000017945 */ /* 0x000fe20003800000 */
[----:B------:R-:W-:-:S04]  /*1c6f0*/  SHF.L.U32 R5, R19, 0x1f, RZ ;  /* 0x0000001f13057819 */ /* 0x000fc800000006ff */
[----:B------:R-:W1:Y:S02]  /*1c700*/  SYNCS.PHASECHK.TRANS64.TRYWAIT P2, [R4+URZ+0x60], R5 ;  /* 0x00006005040075a7 */ /* 0x000e64000804017f */
[----:B-1----:R-:W-:Y:S05]  /*1c710*/  @!P2 BRA `(.L_x_351) ;  /* 0x000001bc00c8a947 */ /* 0x002fea0003800000 */
.L_x_1150:
[----:B------:R-:W-:Y:S05]  /*1c720*/  BSYNC B1 ;  /* 0x0000000000017941 */ /* 0x000fea0003800000 */
.L_x_350:
        /* <DEDUP_REMOVED lines=22> */
.L_x_353:
[----:B------:R-:W-:Y:S05]  /*1c890*/  BSYNC B1 ;  /* 0x0000000000017941 */ /* 0x000fea0003800000 */
.L_x_352:
        /* <DEDUP_REMOVED lines=8> */
.L_x_354:
        /* <DEDUP_REMOVED lines=15> */
.L_x_348:
[----:B------:R-:W-:Y:S05]  /*1ca10*/  BSYNC B0 ;  /* 0x0000000000007941 */ /* 0x000fea0003800000 */
.L_x_347:
[----:B------:R-:W2:Y:S04]  /*1ca20*/  LDL.LU R5, [R1+0x320] ;  /* 0x0003200001057983 */ /* 0x000ea80000300800 */
[----:B------:R-:W3:Y:S04]  /*1ca30*/  LDL.LU R15, [R1+0x324] ;  /* 0x00032400010f7983 */ /* 0x000ee80000300800 */
[----:B------:R-:W4:Y:S04]  /*1ca40*/  LDL.LU R22, [R1+0x328] ;  /* 0x0003280001167983 */ /* 0x000f280000300800 */
[----:B------:R-:W5:Y:S04]  /*1ca50*/  LDL.LU R13, [R1+0x32c] ;  /* 0x00032c00010d7983 */ /* 0x000f680000300800 */
[----:B------:R-:W5:Y:S04]  /*1ca60*/  LDL.LU R26, [R1+0x330] ;  /* 0x00033000011a7983 */ /* 0x000f680000300800 */
[----:B------:R-:W5:Y:S04]  /*1ca70*/  LDL.LU R21, [R1+0x334] ;  /* 0x0003340001157983 */ /* 0x000f680000300800 */
[----:B------:R-:W5:Y:S01]  /*1ca80*/  LDL.LU R23, [R1+0x338] ;  /* 0x0003380001177983 */ /* 0x000f620000300800 */
[----:B------:R-:W-:-:S02]  /*1ca90*/  F2FP.F16.E4M3.UNPACK_B R4, R7 ;  /* 0x00000007ff04723e */ /* 0x000fc400020006ff */
[----:B------:R-:W-:Y:S01]  /*1caa0*/  F2FP.F16.E4M3.UNPACK_B R8, R7.H1 ;  /* 0x00000007ff08723e */ /* 0x000fe200030006ff */
[----:B------:R-:W5:Y:S02]  /*1cab0*/  LDL.LU R25, [R1+0x33c] ;  /* 0x00033c0001197983 */ /* 0x000f640000300800 */
[--C-:B------:R-:W-:Y:S02]  /*1cac0*/  HADD2.F32 R12, -RZ, R4.reuse.H0_H0 ;  /* 0x20000004ff0c7230 */ /* 0x100fe40000004100 */
[----:B------:R-:W5:Y:S04]  /*1cad0*/  LDL.LU R36, [R1+0x340] ;  /* 0x0003400001247983 */ /* 0x000f680000300800 */
[----:B------:R-:W5:Y:S04]  /*1cae0*/  LDL.LU R34, [R1+0x344] ;  /* 0x0003440001227983 */ /* 0x000f680000300800 */
[----:B------:R-:W5:Y:S04]  /*1caf0*/  LDL.LU R32, [R1+0x348] ;  /* 0x0003480001207983 */ /* 0x000f680000300800 */
[----:B------:R-:W5:Y:S04]  /*1cb00*/  LDL.LU R27, [R1+0x34c] ;  /* 0x00034c00011b7983 */ /* 0x000f680000300800 */
[----:B------:R-:W5:Y:S04]  /*1cb10*/  LDL.LU R29, [R1+0x350] ;  /* 0x00035000011d7983 */ /* 0x000f680000300800 */
[----:B------:R-:W5:Y:S04]  /*1cb20*/  LDL.LU R31, [R1+0x354] ;  /* 0x00035400011f7983 */ /* 0x000f680000300800 */
[----:B------:R-:W5:Y:S04]  /*1cb30*/  LDL.LU R35, [R1+0x358] ;  /* 0x0003580001237983 */ /* 0x000f680000300800 */
[----:B------:R-:W5:Y:S01]  /*1cb40*/  LDL.LU R33, [R1+0x35c] ;  /* 0x00035c0001217983 */ /* 0x000f620000300800 */
[----:B------:R-:W-:Y:S01]  /*1cb50*/  HADD2.F32 R4, -RZ, R4.H1_H1 ;  /* 0x30000004ff047230 */ /* 0x000fe20000004100 */
[----:B------:R-:W-:Y:S01]  /*1cb60*/  F2FP.F16.E4M3.UNPACK_B R20, R6 ;  /* 0x00000006ff14723e */ /* 0x000fe200020006ff */
[----:B------:R-:W-:-:S02]  /*1cb70*/  HADD2.F32 R14, -RZ, R8.H0_H0 ;  /* 0x20000008ff0e7230 */ /* 0x000fc40000004100 */
[----:B------:R-:W-:Y:S01]  /*1cb80*/  HADD2.F32 R8, -RZ, R8.H1_H1 ;  /* 0x30000008ff087230 */ /* 0x000fe20000004100 */
[----:B------:R-:W-:-:S05]  /*1cb90*/  F2FP.F16.E4M3.UNPACK_B R24, R3 ;  /* 0x00000003ff18723e */ /* 0x000fca00020006ff */
[----:B------:R-:W-:Y:S01]  /*1cba0*/  HADD2.F32 R28, -RZ, R24.H1_H1 ;  /* 0x30000018ff1c7230 */ /* 0x000fe20000004100 */
[----:B------:R-:W-:Y:S02]  /*1cbb0*/  F2FP.F16.E4M3.UNPACK_B R30, R0.H1 ;  /* 0x00000000ff1e723e */ /* 0x000fe400030006ff */
[----:B------:R-:W-:Y:S01]  /*1cbc0*/  MOV R38, 0x437c0000 ;  /* 0x437c000000267802 */ /* 0x000fe20000000f00 */
[----:B------:R-:W-:Y:S01]  /*1cbd0*/  BSSY B1, `(.L_x_355) ;  /* 0x00000bd000017945 */ /* 0x000fe20003800000 */
[C---:B--2---:R-:W-:Y:S01]  /*1cbe0*/  FMUL R5, R16.reuse, R5 ;  /* 0x0000000510057220 */ /* 0x044fe20000400000 */
[----:B---3--:R-:W-:-:S03]  /*1cbf0*/  FMUL R15, R16, R15 ;  /* 0x0000000f100f7220 */ /* 0x008fc60000400000 */
[C---:B------:R-:W-:Y:S01]  /*1cc00*/  FFMA R12, R2.reuse, R12, R5 ;  /* 0x0000000c020c7223 */ /* 0x040fe20000000005 */
[----:B------:R-:W-:Y:S01]  /*1cc10*/  FFMA R15, R2, R4, R15 ;  /* 0x00000004020f7223 */ /* 0x000fe2000000000f */
[----:B------:R-:W-:Y:S01]  /*1cc20*/  F2FP.F16.E4M3.UNPACK_B R4, R6.H1 ;  /* 0x00000006ff04723e */ /* 0x000fe200030006ff */
[C---:B----4-:R-:W-:Y:S01]  /*1cc30*/  FMUL R5, R16.reuse, R22 ;  /* 0x0000001610057220 */ /* 0x050fe20000400000 */
[----:B-----5:R-:W-:Y:S01]  /*1cc40*/  FMUL R13, R16, R13 ;  /* 0x0000000d100d7220 */ /* 0x020fe20000400000 */
[--C-:B------:R-:W-:Y:S02]  /*1cc50*/  HADD2.F32 R22, -RZ, R20.reuse.H0_H0 ;  /* 0x20000014ff167230 */ /* 0x100fe40000004100 */
[----:B------:R-:W-:Y:S02]  /*1cc60*/  HADD2.F32 R20, -RZ, R20.H1_H1 ;  /* 0x30000014ff147230 */ /* 0x000fe40000004100 */
[----:B------:R-:W-:Y:S01]  /*1cc70*/  FFMA R13, R2, R8, R13 ;  /* 0x00000008020d7223 */ /* 0x000fe2000000000d */
[----:B------:R-:W-:-:S02]  /*1cc80*/  HADD2.F32 R8, -RZ, R4.H0_H0 ;  /* 0x20000004ff087230 */ /* 0x000fc40000004100 */
[C---:B------:R-:W-:Y:S01]  /*1cc90*/  FMUL R21, R16.reuse, R21 ;  /* 0x0000001510157220 */ /* 0x040fe20000400000 */
[----:B------:R-:W-:-:S03]  /*1cca0*/  FMUL R23, R16, R23 ;  /* 0x0000001710177220 */ /* 0x000fc60000400000 */
[C---:B------:R-:W-:Y:S01]  /*1ccb0*/  FFMA R21, R2.reuse, R20, R21 ;  /* 0x0000001402157223 */ /* 0x040fe20000000015 */
[C---:B------:R-:W-:Y:S01]  /*1ccc0*/  FFMA R14, R2.reuse, R14, R5 ;  /* 0x0000000e020e7223 */ /* 0x040fe20000000005 */
[----:B------:R-:W-:Y:S01]  /*1ccd0*/  FFMA R20, R2, R8, R23 ;  /* 0x0000000802147223 */ /* 0x000fe20000000017 */
[----:B------:R-:W-:Y:S01]  /*1cce0*/  F2FP.F16.E4M3.UNPACK_B R8, R3.H1 ;  /* 0x00000003ff08723e */ /* 0x000fe200030006ff */
[----:B------:R-:W-:Y:S02]  /*1ccf0*/  HADD2.F32 R4, -RZ, R4.H1_H1 ;  /* 0x30000004ff047230 */ /* 0x000fe40000004100 */
[C---:B------:R-:W-:Y:S01]  /*1cd00*/  FMUL R5, R16.reuse, R26 ;  /* 0x0000001a10057220 */ /* 0x040fe20000400000 */
[C---:B------:R-:W-:Y:S01]  /*1cd10*/  FMUL R25, R16.reuse, R25 ;  /* 0x0000001910197220 */ /* 0x040fe20000400000 */
[----:B------:R-:W-:Y:S02]  /*1cd20*/  FMUL R23, R16, R34 ;  /* 0x0000002210177220 */ /* 0x000fe40000400000 */
[----:B------:R-:W-:Y:S01]  /*1cd30*/  FFMA R22, R2, R22, R5 ;  /* 0x0000001602167223 */ /* 0x000fe20000000005 */
[----:B------:R-:W-:-:S02]  /*1cd40*/  HADD2.F32 R26, -RZ, R24.H0_H0 ;  /* 0x20000018ff1a7230 */ /* 0x000fc40000004100 */
[C---:B------:R-:W-:Y:S01]  /*1cd50*/  FFMA R23, R2.reuse, R28, R23 ;  /* 0x0000001c02177223 */ /* 0x040fe20000000017 */
[--C-:B------:R-:W-:Y:S02]  /*1cd60*/  HADD2.F32 R28, -RZ, R8.reuse.H0_H0 ;  /* 0x20000008ff1c7230 */ /* 0x100fe40000004100 */
[----:B------:R-:W-:Y:S01]  /*1cd70*/  FFMA R25, R2, R4, R25 ;  /* 0x0000000402197223 */ /* 0x000fe20000000019 */
[----:B------:R-:W-:Y:S02]  /*1cd80*/  HADD2.F32 R8, -RZ, R8.H1_H1 ;  /* 0x30000008ff087230 */ /* 0x000fe40000004100 */
[C---:B------:R-:W-:Y:S01]  /*1cd90*/  FMUL R5, R16.reuse, R36 ;  /* 0x0000002410057220 */ /* 0x040fe20000400000 */
[----:B------:R-:W-:Y:S01]  /*1cda0*/  F2FP.F16.E4M3.UNPACK_B R4, R0 ;  /* 0x00000000ff04723e */ /* 0x000fe200020006ff */
[----:B------:R-:W-:Y:S02]  /*1cdb0*/  FMUL R27, R16, R27 ;  /* 0x0000001b101b7220 */ /* 0x000fe40000400000 */
[----:B------:R-:W-:-:S02]  /*1cdc0*/  FFMA R24, R2, R26, R5 ;  /* 0x0000001a02187223 */ /* 0x000fc40000000005 */
[----:B------:R-:W-:Y:S01]  /*1cdd0*/  FFMA R27, R2, R8, R27 ;  /* 0x00000008021b7223 */ /* 0x000fe2000000001b */
[--C-:B------:R-:W-:Y:S02]  /*1cde0*/  HADD2.F32 R26, -RZ, R4.reuse.H0_H0 ;  /* 0x20000004ff1a7230 */ /* 0x100fe40000004100 */
[C---:B------:R-:W-:Y:S01]  /*1cdf0*/  FMUL R29, R16.reuse, R29 ;  /* 0x0000001d101d7220 */ /* 0x040fe20000400000 */
[----:B------:R-:W-:Y:S01]  /*1ce00*/  HADD2.F32 R8, -RZ, R4.H1_H1 ;  /* 0x30000004ff087230 */ /* 0x000fe20000004100 */
[----:B------:R-:W-:Y:S01]  /*1ce10*/  MOV R4, 0x3bbb989d ;  /* 0x3bbb989d00047802 */ /* 0x000fe20000000f00 */
[----:B------:R-:W-:Y:S01]  /*1ce20*/  FMUL R5, R16, R32 ;  /* 0x0000002010057220 */ /* 0x000fe20000400000 */
[----:B------:R-:W-:Y:S01]  /*1ce30*/  FFMA R26, R2, R26, R29 ;  /* 0x0000001a021a7223 */ /* 0x000fe2000000001d */
[--C-:B------:R-:W-:Y:S02]  /*1ce40*/  HADD2.F32 R32, -RZ, R30.reuse.H0_H0 ;  /* 0x2000001eff207230 */ /* 0x100fe40000004100 */
[-C--:B------:R-:W-:Y:S01]  /*1ce50*/  FFMA.SAT R41, -R12, R4.reuse, 0.5 ;  /* 0x3f0000000c297423 */ /* 0x080fe20000002104 */
[----:B------:R-:W-:Y:S01]  /*1ce60*/  FMUL R29, R16, R33 ;  /* 0x00000021101d7220 */ /* 0x000fe20000400000 */
[----:B------:R-:W-:Y:S01]  /*1ce70*/  FFMA.SAT R33, -R15, R4, 0.5 ;  /* 0x3f0000000f217423 */ /* 0x000fe20000002104 */
[----:B------:R-:W-:Y:S01]  /*1ce80*/  FFMA R28, R2, R28, R5 ;  /* 0x0000001c021c7223 */ /* 0x000fe20000000005 */
[C---:B------:R-:W-:Y:S01]  /*1ce90*/  FMUL R5, R16.reuse, R35 ;  /* 0x0000002310057220 */ /* 0x040fe20000400000 */
[----:B------:R-:W-:Y:S01]  /*1cea0*/  FMUL R31, R16, R31 ;  /* 0x0000001f101f7220 */ /* 0x000fe20000400000 */
[----:B------:R-:W-:Y:S01]  /*1ceb0*/  FFMA.RM R41, R41, R38, 12582913 ;  /* 0x4b40000129297423 */ /* 0x000fe20000004026 */
[----:B------:R-:W-:Y:S01]  /*1cec0*/  FFMA.SAT R35, -R14, R4, 0.5 ;  /* 0x3f0000000e237423 */ /* 0x000fe20000002104 */
[----:B------:R-:W-:Y:S01]  /*1ced0*/  FFMA.RM R40, R33, R38, 12582913 ;  /* 0x4b40000121287423 */ /* 0x000fe20000004026 */
[----:B------:R-:W-:-:S02]  /*1cee0*/  HADD2.F32 R34, -RZ, R30.H1_H1 ;  /* 0x3000001eff227230 */ /* 0x000fc40000004100 */
[C---:B------:R-:W-:Y:S01]  /*1cef0*/  FFMA R30, R2.reuse, R32, R5 ;  /* 0x00000020021e7223 */ /* 0x040fe20000000005 */
[----:B------:R-:W-:Y:S01]  /*1cf00*/  FFMA R31, R2, R8, R31 ;  /* 0x00000008021f7223 */ /* 0x000fe2000000001f */
[----:B------:R-:W-:Y:S01]  /*1cf10*/  FADD R5, R41, -12583039 ;  /* 0xcb40007f29057421 */ /* 0x000fe20000000000 */
[----:B------:R-:W-:Y:S01]  /*1cf20*/  FADD R8, R40, -12583039 ;  /* 0xcb40007f28087421 */ /* 0x000fe20000000000 */
[----:B------:R-:W-:Y:S01]  /*1cf30*/  FFMA.RM R42, R35, R38, 12582913 ;  /* 0x4b400001232a7423 */ /* 0x000fe20000004026 */
[----:B------:R-:W-:Y:S01]  /*1cf40*/  FFMA.SAT R43, -R13, R4, 0.5 ;  /* 0x3f0000000d2b7423 */ /* 0x000fe20000002104 */
[----:B------:R-:W-:Y:S01]  /*1cf50*/  FFMA R5, -R12, 1.4426950216293334961, -R5 ;  /* 0x3fb8aa3b0c057823 */ /* 0x000fe20000000905 */
[----:B------:R-:W-:Y:S01]  /*1cf60*/  FFMA R8, -R15, 1.4426950216293334961, -R8 ;  /* 0x3fb8aa3b0f087823 */ /* 0x000fe20000000908 */
[----:B------:R-:W-:Y:S01]  /*1cf70*/  FADD R37, R42, -12583039 ;  /* 0xcb40007f2a257421 */ /* 0x000fe20000000000 */
[----:B------:R-:W-:Y:S01]  /*1cf80*/  FFMA.RM R43, R43, R38, 12582913 ;  /* 0x4b4000012b2b7423 */ /* 0x000fe20000004026 */
[----:B------:R-:W-:Y:S01]  /*1cf90*/  FFMA R5, -R12, 1.925963033500011079e-08, R5 ;  /* 0x32a570600c057823 */ /* 0x000fe20000000105 */
[----:B------:R-:W-:Y:S01]  /*1cfa0*/  FFMA R8, -R15, 1.925963033500011079e-08, R8 ;  /* 0x32a570600f087823 */ /* 0x000fe20000000108 */
[----:B------:R-:W-:Y:S01]  /*1cfb0*/  FFMA R37, -R14, 1.4426950216293334961, -R37 ;  /* 0x3fb8aa3b0e257823 */ /* 0x000fe20000000925 */
[-C--:B------:R-:W-:Y:S01]  /*1cfc0*/  FFMA.SAT R39, -R22, R4.reuse, 0.5 ;  /* 0x3f00000016277423 */ /* 0x080fe20000002104 */
[----:B------:R-:W-:Y:S01]  /*1cfd0*/  FADD R32, R43, -12583039 ;  /* 0xcb40007f2b207421 */ /* 0x000fe20000000000 */
[----:B------:R-:W-:Y:S01]  /*1cfe0*/  FFMA.SAT R47, -R21, R4, 0.5 ;  /* 0x3f000000152f7423 */ /* 0x000fe20000002104 */
[----:B------:R1:W2:Y:S01]  /*1cff0*/  MUFU.EX2 R48, R5 ;  /* 0x0000000500307308 */ /* 0x0002a20000000800 */
[----:B------:R-:W-:Y:S01]  /*1d000*/  FFMA R46, -R14, 1.925963033500011079e-08, R37 ;  /* 0x32a570600e2e7823 */ /* 0x000fe20000000125 */
[-C--:B------:R-:W-:Y:S01]  /*1d010*/  FFMA.RM R44, R39, R38.reuse, 12582913 ;  /* 0x4b400001272c7423 */ /* 0x080fe20000004026 */
[----:B------:R-:W-:Y:S01]  /*1d020*/  FFMA R32, -R13, 1.4426950216293334961, -R32 ;  /* 0x3fb8aa3b0d207823 */ /* 0x000fe20000000920 */
[----:B------:R-:W-:-:S04]  /*1d030*/  FFMA.RM R39, R47, R38, 12582913 ;  /* 0x4b4000012f277423 */ /* 0x000fc80000004026 */
[----:B------:R-:W3:Y:S01]  /*1d040*/  MUFU.EX2 R45, R8 ;  /* 0x00000008002d7308 */ /* 0x000ee20000000800 */
[----:B------:R-:W-:Y:S01]  /*1d050*/  FFMA.SAT R49, -R20, R4, 0.5 ;  /* 0x3f00000014317423 */ /* 0x000fe20000002104 */
[----:B------:R-:W-:Y:S01]  /*1d060*/  FFMA R47, -R13, 1.925963033500011079e-08, R32 ;  /* 0x32a570600d2f7823 */ /* 0x000fe20000000120 */
[----:B------:R-:W-:Y:S01]  /*1d070*/  FADD R36, R39, -12583039 ;  /* 0xcb40007f27247421 */ /* 0x000fe20000000000 */
[----:B------:R-:W-:Y:S01]  /*1d080*/  FFMA R29, R2, R34, R29 ;  /* 0x00000022021d7223 */ /* 0x000fe2000000001d */
[----:B------:R-:W-:-:S03]  /*1d090*/  FFMA.SAT R51, -R31, R4, 0.5 ;  /* 0x3f0000001f337423 */ /* 0x000fc60000002104 */
[----:B------:R-:W4:Y:S01]  /*1d0a0*/  MUFU.EX2 R46, R46 ;  /* 0x0000002e002e7308 */ /* 0x000f220000000800 */
[-C--:B------:R-:W-:Y:S01]  /*1d0b0*/  FFMA.RM R34, R49, R38.reuse, 12582913 ;  /* 0x4b40000131227423 */ /* 0x080fe20000004026 */
[----:B------:R-:W-:Y:S01]  /*1d0c0*/  FFMA R50, -R21, 1.4426950216293334961, -R36 ;  /* 0x3fb8aa3b15327823 */ /* 0x000fe20000000924 */
[----:B------:R-:W-:Y:S01]  /*1d0d0*/  SHF.L.U32 R41, R41, 0x17, RZ ;  /* 0x0000001729297819 */ /* 0x000fe200000006ff */
[----:B-1----:R-:W-:Y:S01]  /*1d0e0*/  FADD R5, R44, -12583039 ;  /* 0xcb40007f2c057421 */ /* 0x002fe20000000000 */
[----:B------:R-:W-:Y:S01]  /*1d0f0*/  FFMA.RM R36, R51, R38, 12582913 ;  /* 0x4b40000133247423 */ /* 0x000fe20000004026 */
[----:B------:R-:W-:Y:S01]  /*1d100*/  SHF.L.U32 R40, R40, 0x17, RZ ;  /* 0x0000001728287819 */ /* 0x000fe200000006ff */
[----:B------:R-:W-:Y:S01]  /*1d110*/  FADD R51, R34, -12583039 ;  /* 0xcb40007f22337421 */ /* 0x000fe20000000000 */
[----:B------:R-:W1:Y:S01]  /*1d120*/  MUFU.EX2 R47, R47 ;  /* 0x0000002f002f7308 */ /* 0x000e620000000800 */
[----:B------:R-:W-:Y:S01]  /*1d130*/  FFMA R49, -R22, 1.4426950216293334961, -R5 ;  /* 0x3fb8aa3b16317823 */ /* 0x000fe20000000905 */
[----:B--2---:R-:W-:Y:S01]  /*1d140*/  FFMA R48, R41, R48, 1 ;  /* 0x3f80000029307423 */ /* 0x004fe20000000030 */
[----:B------:R-:W-:Y:S01]  /*1d150*/  FFMA R51, -R20, 1.4426950216293334961, -R51 ;  /* 0x3fb8aa3b14337823 */ /* 0x000fe20000000933 */
[----:B---3--:R-:W-:Y:S01]  /*1d160*/  FFMA R41, R40, R45, 1 ;  /* 0x3f80000028297423 */ /* 0x008fe2000000002d */
[----:B------:R-:W-:Y:S01]  /*1d170*/  SHF.L.U32 R45, R42, 0x17, RZ ;  /* 0x000000172a2d7819 */ /* 0x000fe200000006ff */
[-C--:B------:R-:W-:Y:S01]  /*1d180*/  FFMA.SAT R33, -R28, R4.reuse, 0.5 ;  /* 0x3f0000001c217423 */ /* 0x080fe20000002104 */
[----:B------:R-:W-:Y:S01]  /*1d190*/  FFMA R49, -R22, 1.925963033500011079e-08, R49 ;  /* 0x32a5706016317823 */ /* 0x000fe20000000131 */
[----:B------:R-:W-:Y:S01]  /*1d1a0*/  FFMA R51, -R20, 1.925963033500011079e-08, R51 ;  /* 0x32a5706014337823 */ /* 0x000fe20000000133 */
[-C--:B------:R-:W-:Y:S01]  /*1d1b0*/  FFMA.SAT R57, -R25, R4.reuse, 0.5 ;  /* 0x3f00000019397423 */ /* 0x080fe20000002104 */
[-C--:B------:R-:W-:Y:S01]  /*1d1c0*/  FFMA.SAT R35, -R27, R4.reuse, 0.5 ;  /* 0x3f0000001b237423 */ /* 0x080fe20000002104 */
[----:B------:R-:W-:Y:S01]  /*1d1d0*/  FFMA.SAT R59, -R24, R4, 0.5 ;  /* 0x3f000000183b7423 */ /* 0x000fe20000002104 */
[----:B----4-:R-:W-:Y:S01]  /*1d1e0*/  FFMA R42, R45, R46, 1 ;  /* 0x3f8000002d2a7423 */ /* 0x010fe2000000002e */
[----:B------:R-:W-:Y:S01]  /*1d1f0*/  FFMA.RM R33, R33, R38, 12582913 ;  /* 0x4b40000121217423 */ /* 0x000fe20000004026 */
[----:B------:R-:W-:Y:S01]  /*1d200*/  FFMA R50, -R21, 1.925963033500011079e-08, R50 ;  /* 0x32a5706015327823 */ /* 0x000fe20000000132 */
[----:B------:R-:W-:Y:S01]  /*1d210*/  SHF.L.U32 R46, R43, 0x17, RZ ;  /* 0x000000172b2e7819 */ /* 0x000fe200000006ff */
[-C--:B------:R-:W-:Y:S01]  /*1d220*/  FFMA.SAT R61, -R23, R4.reuse, 0.5 ;  /* 0x3f000000173d7423 */ /* 0x080fe20000002104 */
[-C--:B------:R-:W-:Y:S01]  /*1d230*/  FFMA.SAT R53, -R26, R4.reuse, 0.5 ;  /* 0x3f0000001a357423 */ /* 0x080fe20000002104 */
[-C--:B------:R-:W-:Y:S01]  /*1d240*/  FFMA.SAT R37, -R30, R4.reuse, 0.5 ;  /* 0x3f0000001e257423 */ /* 0x080fe20000002104 */
[----:B------:R-:W-:Y:S01]  /*1d250*/  FFMA.SAT R55, -R29, R4, 0.5 ;  /* 0x3f0000001d377423 */ /* 0x000fe20000002104 */
[-C--:B------:R-:W-:Y:S01]  /*1d260*/  FFMA.RM R32, R57, R38.reuse, 12582913 ;  /* 0x4b40000139207423 */ /* 0x080fe20000004026 */
[-C--:B------:R-:W-:Y:S01]  /*1d270*/  FFMA.RM R4, R35, R38.reuse, 12582913 ;  /* 0x4b40000123047423 */ /* 0x080fe20000004026 */
[----:B------:R-:W2:Y:S01]  /*1d280*/  MUFU.EX2 R49, R49 ;  /* 0x0000003100317308 */ /* 0x000ea20000000800 */
[-C--:B------:R-:W-:Y:S01]  /*1d290*/  FFMA.RM R8, R59, R38.reuse, 12582913 ;  /* 0x4b4000013b087423 */ /* 0x080fe20000004026 */
[----:B------:R-:W-:Y:S01]  /*1d2a0*/  FADD R45, R33, -12583039 ;  /* 0xcb40007f212d7421 */ /* 0x000fe20000000000 */
[-C--:B------:R-:W-:Y:S01]  /*1d2b0*/  FFMA.RM R5, R61, R38.reuse, 12582913 ;  /* 0x4b4000013d057423 */ /* 0x080fe20000004026 */
[-C--:B------:R-:W-:Y:S01]  /*1d2c0*/  FFMA.RM R35, R53, R38.reuse, 12582913 ;  /* 0x4b40000135237423 */ /* 0x080fe20000004026 */
[----:B------:R-:W-:Y:S01]  /*1d2d0*/  FFMA.RM R37, R37, R38, 12582913 ;  /* 0x4b40000125257423 */ /* 0x000fe20000004026 */
[----:B-1----:R-:W-:-:S02]  /*1d2e0*/  FFMA R43, R46, R47, 1 ;  /* 0x3f8000002e2b7423 */ /* 0x002fc4000000002f */
[----:B------:R-:W1:Y:S01]  /*1d2f0*/  MUFU.EX2 R51, R51 ;  /* 0x0000003300337308 */ /* 0x000e620000000800 */
[----:B------:R-:W-:Y:S01]  /*1d300*/  FFMA.RM R38, R55, R38, 12582913 ;  /* 0x4b40000137267423 */ /* 0x000fe20000004026 */
[----:B------:R-:W-:Y:S01]  /*1d310*/  FADD R52, R32, -12583039 ;  /* 0xcb40007f20347421 */ /* 0x000fe20000000000 */
[----:B------:R-:W-:Y:S01]  /*1d320*/  FADD R46, R4, -12583039 ;  /* 0xcb40007f042e7421 */ /* 0x000fe20000000000 */
[----:B------:R-:W-:Y:S01]  /*1d330*/  FADD R55, R8, -12583039 ;  /* 0xcb40007f08377421 */ /* 0x000fe20000000000 */
[----:B------:R-:W-:-:S03]  /*1d340*/  FFMA R45, -R28, 1.4426950216293334961, -R45 ;  /* 0x3fb8aa3b1c2d7823 */ /* 0x000fc6000000092d */
[----:B------:R-:W3:Y:S01]  /*1d350*/  MUFU.EX2 R50, R50 ;  /* 0x0000003200327308 */ /* 0x000ee20000000800 */
[----:B------:R-:W-:Y:S01]  /*1d360*/  FFMA R52, -R25, 1.4426950216293334961, -R52 ;  /* 0x3fb8aa3b19347823 */ /* 0x000fe20000000934 */
[----:B------:R-:W-:Y:S01]  /*1d370*/  FFMA R46, -R27, 1.4426950216293334961, -R46 ;  /* 0x3fb8aa3b1b2e7823 */ /* 0x000fe2000000092e */
[----:B------:R-:W-:Y:S01]  /*1d380*/  FFMA R55, -R24, 1.4426950216293334961, -R55 ;  /* 0x3fb8aa3b18377823 */ /* 0x000fe20000000937 */
[----:B------:R-:W-:Y:S01]  /*1d390*/  FADD R54, R5, -12583039 ;  /* 0xcb40007f05367421 */ /* 0x000fe20000000000 */
[----:B------:R-:W-:Y:S01]  /*1d3a0*/  FFMA R47, -R28, 1.925963033500011079e-08, R45 ;  /* 0x32a570601c2f7823 */ /* 0x000fe2000000012d */
[----:B------:R-:W-:Y:S01]  /*1d3b0*/  SHF.L.U32 R45, R39, 0x17, RZ ;  /* 0x00000017272d7819 */ /* 0x000fe200000006ff */
[----:B------:R-:W-:Y:S01]  /*1d3c0*/  FFMA R53, -R25, 1.925963033500011079e-08, R52 ;  /* 0x32a5706019357823 */ /* 0x000fe20000000134 */
[----:B------:R-:W-:Y:S01]  /*1d3d0*/  SHF.L.U32 R44, R44, 0x17, RZ ;  /* 0x000000172c2c7819 */ /* 0x000fe200000006ff */
[----:B------:R-:W-:Y:S01]  /*1d3e0*/  FFMA R39, -R27, 1.925963033500011079e-08, R46 ;  /* 0x32a570601b277823 */ /* 0x000fe2000000012e */
[----:B------:R-:W-:Y:S01]  /*1d3f0*/  FFMA R52, -R24, 1.925963033500011079e-08, R55 ;  /* 0x32a5706018347823 */ /* 0x000fe20000000137 */
[----:B------:R-:W-:Y:S01]  /*1d400*/  SHF.L.U32 R46, R34, 0x17, RZ ;  /* 0x00000017222e7819 */ /* 0x000fe200000006ff */
[----:B------:R-:W-:Y:S01]  /*1d410*/  FFMA R54, -R23, 1.4426950216293334961, -R54 ;  /* 0x3fb8aa3b17367823 */ /* 0x000fe20000000936 */
[----:B------:R-:W-:Y:S01]  /*1d420*/  FADD R55, R35, -12583039 ;  /* 0xcb40007f23377421 */ /* 0x000fe20000000000 */
[----:B------:R-:W-:Y:S01]  /*1d430*/  FADD R34, R36, -12583039 ;  /* 0xcb40007f24227421 */ /* 0x000fe20000000000 */
[----:B--2---:R-:W-:Y:S01]  /*1d440*/  FFMA R44, R44, R49, 1 ;  /* 0x3f8000002c2c7423 */ /* 0x004fe20000000031 */
[----:B------:R-:W2:Y:S01]  /*1d450*/  MUFU.EX2 R40, R53 ;  /* 0x0000003500287308 */ /* 0x000ea20000000800 */
[----:B------:R-:W-:Y:S01]  /*1d460*/  FFMA R54, -R23, 1.925963033500011079e-08, R54 ;  /* 0x32a5706017367823 */ /* 0x000fe20000000136 */
[----:B------:R-:W-:Y:S01]  /*1d470*/  FFMA R55, -R26, 1.4426950216293334961, -R55 ;  /* 0x3fb8aa3b1a377823 */ /* 0x000fe20000000937 */
[----:B-1----:R-:W-:Y:S01]  /*1d480*/  FFMA R46, R46, R51, 1 ;  /* 0x3f8000002e2e7423 */ /* 0x002fe20000000033 */
[----:B------:R-:W-:Y:S01]  /*1d490*/  FFMA R34, -R31, 1.4426950216293334961, -R34 ;  /* 0x3fb8aa3b1f227823 */ /* 0x000fe20000000922 */
[----:B------:R-:W-:-:S03]  /*1d4a0*/  FADD R51, R37, -12583039 ;  /* 0xcb40007f25337421 */ /* 0x000fc60000000000 */
[----:B------:R1:W-:Y:S01]  /*1d4b0*/  MUFU.EX2 R49, R47 ;  /* 0x0000002f00317308 */ /* 0x0003e20000000800 */
[----:B---3--:R-:W-:Y:S01]  /*1d4c0*/  FFMA R45, R45, R50, 1 ;  /* 0x3f8000002d2d7423 */ /* 0x008fe20000000032 */
[----:B------:R-:W-:Y:S01]  /*1d4d0*/  FFMA R50, -R26, 1.925963033500011079e-08, R55 ;  /* 0x32a570601a327823 */ /* 0x000fe20000000137 */
[----:B------:R-:W-:Y:S01]  /*1d4e0*/  FFMA R55, -R30, 1.4426950216293334961, -R51 ;  /* 0x3fb8aa3b1e377823 */ /* 0x000fe20000000933 */
[----:B-1----:R-:W-:Y:S01]  /*1d4f0*/  SHF.L.U32 R47, R32, 0x17, RZ ;  /* 0x00000017202f7819 */ /* 0x002fe200000006ff */
[----:B------:R-:W-:-:S03]  /*1d500*/  FADD R32, R38, -12583039 ;  /* 0xcb40007f26207421 */ /* 0x000fc60000000000 */
[----:B------:R1:W-:Y:S01]  /*1d510*/  MUFU.EX2 R53, R54 ;  /* 0x0000003600357308 */ /* 0x0003e20000000800 */
[----:B------:R-:W-:Y:S01]  /*1d520*/  SHF.L.U32 R51, R8, 0x17, RZ ;  /* 0x0000001708337819 */ /* 0x000fe200000006ff */
[----:B------:R-:W-:-:S06]  /*1d530*/  FFMA R8, -R30, 1.925963033500011079e-08, R55 ;  /* 0x32a570601e087823 */ /* 0x000fcc0000000137 */
[----:B------:R-:W3:Y:S01]  /*1d540*/  MUFU.EX2 R52, R52 ;  /* 0x0000003400347308 */ /* 0x000ee20000000800 */
[----:B-1----:R-:W-:Y:S01]  /*1d550*/  FFMA R54, -R31, 1.925963033500011079e-08, R34 ;  /* 0x32a570601f367823 */ /* 0x002fe20000000122 */
[----:B------:R-:W-:-:S04]  /*1d560*/  FFMA R34, -R29, 1.4426950216293334961, -R32 ;  /* 0x3fb8aa3b1d227823 */ /* 0x000fc80000000920 */
[----:B------:R-:W-:Y:S01]  /*1d570*/  FFMA R55, -R29, 1.925963033500011079e-08, R34 ;  /* 0x32a570601d377823 */ /* 0x000fe20000000122 */
[----:B------:R-:W-:Y:S02]  /*1d580*/  SHF.L.U32 R34, R5, 0x17, RZ ;  /* 0x0000001705227819 */ /* 0x000fe400000006ff */
[----:B------:R-:W-:Y:S01]  /*1d590*/  IADD3 R5, R48, 0x1800000, RZ ;  /* 0x0180000030057810 */ /* 0x000fe20007ffe0ff */
[----:B------:R-:W1:Y:S01]  /*1d5a0*/  MUFU.EX2 R39, R39 ;  /* 0x0000002700277308 */ /* 0x000e620000000800 */
[----:B--2---:R-:W-:Y:S02]  /*1d5b0*/  FFMA R47, R47, R40, 1 ;  /* 0x3f8000002f2f7423 */ /* 0x004fe40000000028 */
[----:B------:R-:W-:-:S05]  /*1d5c0*/  LOP3.LUT R5, R5, 0x7f800000, RZ, 0xc0, !PT ;  /* 0x7f80000005057812 */ /* 0x000fca00078ec0ff */
[----:B------:R-:W2:Y:S01]  /*1d5d0*/  MUFU.EX2 R50, R50 ;  /* 0x0000003200327308 */ /* 0x000ea20000000800 */
[----:B------:R-:W-:Y:S01]  /*1d5e0*/  ISETP.GT.U32.AND P2, PT, R5, 0x1ffffff, PT ;  /* 0x01ffffff0500780c */ /* 0x000fe20003f44070 */
[----:B---3--:R-:W-:-:S06]  /*1d5f0*/  FFMA R32, R51, R52, 1 ;  /* 0x3f80000033207423 */ /* 0x008fcc0000000034 */
[----:B------:R-:W3:Y:S01]  /*1d600*/  MUFU.EX2 R40, R54 ;  /* 0x0000003600287308 */ /* 0x000ee20000000800 */
[----:B------:R-:W-:-:S07]  /*1d610*/  SHF.L.U32 R52, R33, 0x17, RZ ;  /* 0x0000001721347819 */ /* 0x000fce00000006ff */
[----:B------:R-:W4:Y:S08]  /*1d620*/  MUFU.EX2 R8, R8 ;  /* 0x0000000800087308 */ /* 0x000f300000000800 */
[----:B------:R-:W5:Y:S01]  /*1d630*/  MUFU.EX2 R55, R55 ;  /* 0x0000003700377308 */ /* 0x000f620000000800 */
[----:B------:R-:W-:Y:S01]  /*1d640*/  FFMA R33, R34, R53, 1 ;  /* 0x3f80000022217423 */ /* 0x000fe20000000035 */
[----:B------:R-:W-:Y:S01]  /*1d650*/  FFMA R34, R52, R49, 1 ;  /* 0x3f80000034227423 */ /* 0x000fe20000000031 */
[----:B------:R-:W-:-:S02]  /*1d660*/  SHF.L.U32 R4, R4, 0x17, RZ ;  /* 0x0000001704047819 */ /* 0x000fc400000006ff */
[----:B------:R-:W-:Y:S02]  /*1d670*/  SHF.L.U32 R5, R35, 0x17, RZ ;  /* 0x0000001723057819 */ /* 0x000fe400000006ff */
[----:B------:R-:W-:Y:S02]  /*1d680*/  SHF.L.U32 R49, R36, 0x17, RZ ;  /* 0x0000001724317819 */ /* 0x000fe400000006ff */
[----:B------:R-:W-:Y:S02]  /*1d690*/  SHF.L.U32 R51, R37, 0x17, RZ ;  /* 0x0000001725337819 */ /* 0x000fe400000006ff */
[----:B------:R-:W-:Y:S01]  /*1d6a0*/  SHF.L.U32 R52, R38, 0x17, RZ ;  /* 0x0000001726347819 */ /* 0x000fe200000006ff */
[----:B-1----:R-:W-:Y:S01]  /*1d6b0*/  FFMA R35, R4, R39, 1 ;  /* 0x3f80000004237423 */ /* 0x002fe20000000027 */
[----:B--2---:R-:W-:Y:S01]  /*1d6c0*/  FFMA R36, R5, R50, 1 ;  /* 0x3f80000005247423 */ /* 0x004fe20000000032 */
[----:B---3--:R-:W-:Y:S01]  /*1d6d0*/  FFMA R37, R49, R40, 1 ;  /* 0x3f80000031257423 */ /* 0x008fe20000000028 */
[----:B----4-:R-:W-:Y:S01]  /*1d6e0*/  FFMA R38, R51, R8, 1 ;  /* 0x3f80000033267423 */ /* 0x010fe20000000008 */
[----:B-----5:R-:W-:Y:S01]  /*1d6f0*/  FFMA R39, R52, R55, 1 ;  /* 0x3f80000034277423 */ /* 0x020fe20000000037 */
[----:B------:R-:W-:Y:S06]  /*1d700*/  @P2 BRA `(.L_x_356) ;  /* 0x0000000000142947 */ /* 0x000fec0003800000 */
[----:B------:R-:W-:Y:S02]  /*1d710*/  MOV R5, R48 ;  /* 0x0000003000057202 */ /* 0x000fe40000000f00 */
[----:B------:R-:W-:-:S07]  /*1d720*/  MOV R4, 0x1d740 ;  /* 0x0001d74000047802 */ /* 0x000fce0000000f00 */
[----:B------:R-:W-:Y:S05]  /*1d730*/  CALL.REL.NOINC `($__internal_0_$__cuda_sm20_rcp_rn_f32_slowpath) ;  /* 0x000001bc00287944 */ /* 0x000fea0003c00000 */
[----:B------:R-:W-:Y:S01]  /*1d740*/  MOV R40, R8 ;  /* 0x0000000800287202 */ /* 0x000fe20000000f00 */
[----:B------:R-:W-:Y:S06]  /*1d750*/  BRA `(.L_x_357) ;  /* 0x0000000000107947 */ /* 0x000fec0003800000 */
.L_x_356:
[----:B------:R-:W1:Y:S02]  /*1d760*/  MUFU.RCP R5, R48 ;  /* 0x0000003000057308 */ /* 0x000e640000001000 */
[----:B-1----:R-:W-:-:S04]  /*1d770*/  FFMA R4, R48, R5, -1 ;  /* 0xbf80000030047423 */ /* 0x002fc80000000005 */
[----:B------:R-:W-:-:S04]  /*1d780*/  FADD.FTZ R4, -R4, -RZ ;  /* 0x800000ff04047221 */ /* 0x000fc80000010100 */
[----:B------:R-:W-:-:S07]  /*1d790*/  FFMA R40, R5, R4, R5 ;  /* 0x0000000405287223 */ /* 0x000fce0000000005 */
.L_x_357:
[----:B------:R-:W-:Y:S05]  /*1d7a0*/  BSYNC B1 ;  /* 0x0000000000017941 */ /* 0x000fea0003800000 */
.L_x_355:
        /* <DEDUP_REMOVED lines=10> */
.L_x_359:
[----:B------:R-:W1:Y:S02]  /*1d850*/  MUFU.RCP R4, R41 ;  /* 0x0000002900047308 */ /* 0x000e640000001000 */
[----:B-1----:R-:W-:-:S04]  /*1d860*/  FFMA R5, R41, R4, -1 ;  /* 0xbf80000029057423 */ /* 0x002fc80000000004 */
[----:B------:R-:W-:-:S04]  /*1d870*/  FADD.FTZ R5, -R5, -RZ ;  /* 0x800000ff05057221 */ /* 0x000fc80000010100 */
[----:B------:R-:W-:-:S07]  /*1d880*/  FFMA R41, R4, R5, R4 ;  /* 0x0000000504297223 */ /* 0x000fce0000000004 */
.L_x_360:
[----:B------:R-:W-:Y:S05]  /*1d890*/  BSYNC B1 ;  /* 0x0000000000017941 */ /* 0x000fea0003800000 */
.L_x_358:
        /* <DEDUP_REMOVED lines=10> */
.L_x_362:
[----:B------:R-:W1:Y:S02]  /*1d940*/  MUFU.RCP R5, R42 ;  /* 0x0000002a00057308 */ /* 0x000e640000001000 */
[----:B-1----:R-:W-:-:S04]  /*1d950*/  FFMA R4, R42, R5, -1 ;  /* 0xbf8000002a047423 */ /* 0x002fc80000000005 */
[----:B------:R-:W-:-:S04]  /*1d960*/  FADD.FTZ R4, -R4, -RZ ;  /* 0x800000ff04047221 */ /* 0x000fc80000010100 */
[----:B------:R-:W-:-:S07]  /*1d970*/  FFMA R42, R5, R4, R5 ;  /* 0x00000004052a7223 */ /* 0x000fce0000000005 */
.L_x_363:
[----:B------:R-:W-:Y:S05]  /*1d980*/  BSYNC B1 ;  /* 0x0000000000017941 */ /* 0x000fea0003800000 */
.L_x_361:
        /* <DEDUP_REMOVED lines=10> */
.L_x_365:
[----:B------:R-:W1:Y:S02]  /*1da30*/  MUFU.RCP R4, R43 ;  /* 0x0000002b00047308 */ /* 0x000e640000001000 */
[----:B-1----:R-:W-:-:S04]  /*1da40*/  FFMA R5, R43, R4, -1 ;  /* 0xbf8000002b057423 */ /* 0x002fc80000000004 */
[----:B------:R-:W-:-:S04]  /*1da50*/  FADD.FTZ R5, -R5, -RZ ;  /* 0x800000ff05057221 */ /* 0x000fc80000010100 */
[----:B------:R-:W-:-:S07]  /*1da60*/  FFMA R43, R4, R5, R4 ;  /* 0x00000005042b7223 */ /* 0x000fce0000000004 */
.L_x_366:
[----:B------:R-:W-:Y:S05]  /*1da70*/  BSYNC B1 ;  /* 0x0000000000017941 */ /* 0x000fea0003800000 */
.L_x_364:
        /* <DEDUP_REMOVED lines=10> */
.L_x_368:
[----:B------:R-:W1:Y:S02]  /*1db20*/  MUFU.RCP R5, R44 ;  /* 0x0000002c00057308 */ /* 0x000e640000001000 */
[----:B-1----:R-:W-:-:S04]  /*1db30*/  FFMA R4, R44, R5, -1 ;  /* 0xbf8000002c047423 */ /* 0x002fc80000000005 */
[----:B------:R-:W-:-:S04]  /*1db40*/  FADD.FTZ R4, -R4, -RZ ;  /* 0x800000ff04047221 */ /* 0x000fc80000010100 */
[----:B------:R-:W-:-:S07]  /*1db50*/  FFMA R44, R5, R4, R5 ;  /* 0x00000004052c7223 */ /* 0x000fce0000000005 */
.L_x_369:
[----:B------:R-:W-:Y:S05]  /*1db60*/  BSYNC B1 ;  /* 0x0000000000017941 */ /* 0x000fea0003800000 */
.L_x_367:
        /* <DEDUP_REMOVED lines=10> */
.L_x_371:
[----:B------:R-:W1:Y:S02]  /*1dc10*/  MUFU.RCP R4, R45 ;  /* 0x0000002d00047308 */ /* 0x000e640000001000 */
[----:B-1----:R-:W-:-:S04]  /*1dc20*/  FFMA R5, R45, R4, -1 ;  /* 0xbf8000002d057423 */ /* 0x002fc80000000004 */
[----:B------:R-:W-:-:S04]  /*1dc30*/  FADD.FTZ R5, -R5, -RZ ;  /* 0x800000ff05057221 */ /* 0x000fc80000010100 */
[----:B------:R-:W-:-:S07]  /*1dc40*/  FFMA R45, R4, R5, R4 ;  /* 0x00000005042d7223 */ /* 0x000fce0000000004 */
.L_x_372:
[----:B------:R-:W-:Y:S05]  /*1dc50*/  BSYNC B1 ;  /* 0x0000000000017941 */ /* 0x000fea0003800000 */
.L_x_370:
        /* <DEDUP_REMOVED lines=10> */
.L_x_374:
[----:B------:R-:W1:Y:S02]  /*1dd00*/  MUFU.RCP R5, R46 ;  /* 0x0000002e00057308 */ /* 0x000e640000001000 */
[----:B-1----:R-:W-:-:S04]  /*1dd10*/  FFMA R4, R46, R5, -1 ;  /* 0xbf8000002e047423 */ /* 0x002fc80000000005 */
[----:B------:R-:W-:-:S04]  /*1dd20*/  FADD.FTZ R4, -R4, -RZ ;  /* 0x800000ff04047221 */ /* 0x000fc80000010100 */
[----:B------:R-:W-:-:S07]  /*1dd30*/  FFMA R46, R5, R4, R5 ;  /* 0x00000004052e7223 */ /* 0x000fce0000000005 */
.L_x_375:
[----:B------:R-:W-:Y:S05]  /*1dd40*/  BSYNC B1 ;  /* 0x0000000000017941 */ /* 0x000fea0003800000 */
.L_x_373:
        /* <DEDUP_REMOVED lines=10> */
.L_x_377:
[----:B------:R-:W1:Y:S02]  /*1ddf0*/  MUFU.RCP R4, R47 ;  /* 0x0000002f00047308 */ /* 0x000e640000001000 */
[----:B-1----:R-:W-:-:S04]  /*1de00*/  FFMA R5, R47, R4, -1 ;  /* 0xbf8000002f057423 */ /* 0x002fc80000000004 */
[----:B------:R-:W-:-:S04]  /*1de10*/  FADD.FTZ R5, -R5, -RZ ;  /* 0x800000ff05057221 */ /* 0x000fc80000010100 */
[----:B------:R-:W-:-:S07]  /*1de20*/  FFMA R47, R4, R5, R4 ;  /* 0x00000005042f7223 */ /* 0x000fce0000000004 */
.L_x_378:
[----:B------:R-:W-:Y:S05]  /*1de30*/  BSYNC B1 ;  /* 0x0000000000017941 */ /* 0x000fea0003800000 */
.L_x_376:
        /* <DEDUP_REMOVED lines=10> */
.L_x_380:
[----:B------:R-:W1:Y:S02]  /*1dee0*/  MUFU.RCP R5, R32 ;  /* 0x0000002000057308 */ /* 0x000e640000001000 */
[----:B-1----:R-:W-:-:S04]  /*1def0*/  FFMA R4, R32, R5, -1 ;  /* 0xbf80000020047423 */ /* 0x002fc80000000005 */
[----:B------:R-:W-:-:S04]  /*1df00*/  FADD.FTZ R4, -R4, -RZ ;  /* 0x800000ff04047221 */ /* 0x000fc80000010100 */
[----:B------:R-:W-:-:S07]  /*1df10*/  FFMA R32, R5, R4, R5 ;  /* 0x0000000405207223 */ /* 0x000fce0000000005 */
.L_x_381:
[----:B------:R-:W-:Y:S05]  /*1df20*/  BSYNC B1 ;  /* 0x0000000000017941 */ /* 0x000fea0003800000 */
.L_x_379:
        /* <DEDUP_REMOVED lines=10> */
.L_x_383:
[----:B------:R-:W1:Y:S02]  /*1dfd0*/  MUFU.RCP R4, R33 ;  /* 0x0000002100047308 */ /* 0x000e640000001000 */
[----:B-1----:R-:W-:-:S04]  /*1dfe0*/  FFMA R5, R33, R4, -1 ;  /* 0xbf80000021057423 */ /* 0x002fc80000000004 */
[----:B------:R-:W-:-:S04]  /*1dff0*/  FADD.FTZ R5, -R5, -RZ ;  /* 0x800000ff05057221 */ /* 0x000fc80000010100 */
[----:B------:R-:W-:-:S07]  /*1e000*/  FFMA R33, R4, R5, R4 ;  /* 0x0000000504217223 */ /* 0x000fce0000000004 */
.L_x_384:
[----:B------:R-:W-:Y:S05]  /*1e010*/  BSYNC B1 ;  /* 0x0000000000017941 */ /* 0x000fea0003800000 */
.L_x_382:
        /* <DEDUP_REMOVED lines=10> */
.L_x_386:
[----:B------:R-:W1:Y:S02]  /*1e0c0*/  MUFU.RCP R5, R34 ;  /* 0x0000002200057308 */ /* 0x000e640000001000 */
[----:B-1----:R-:W-:-:S04]  /*1e0d0*/  FFMA R4, R34, R5, -1 ;  /* 0xbf80000022047423 */ /* 0x002fc80000000005 */
[----:B------:R-:W-:-:S04]  /*1e0e0*/  FADD.FTZ R4, -R4, -RZ ;  /* 0x800000ff04047221 */ /* 0x000fc80000010100 */
[----:B------:R-:W-:-:S07]  /*1e0f0*/  FFMA R34, R5, R4, R5 ;  /* 0x0000000405227223 */ /* 0x000fce0000000005 */
.L_x_387:
[----:B------:R-:W-:Y:S05]  /*1e100*/  BSYNC B1 ;  /* 0x0000000000017941 */ /* 0x000fea0003800000 */
.L_x_385:
        /* <DEDUP_REMOVED lines=10> */
.L_x_389:
[----:B------:R-:W1:Y:S02]  /*1e1b0*/  MUFU.RCP R4, R35 ;  /* 0x0000002300047308 */ /* 0x000e640000001000 */
[----:B-1----:R-:W-:-:S04]  /*1e1c0*/  FFMA R5, R35, R4, -1 ;  /* 0xbf80000023057423 */ /* 0x002fc80000000004 */
[----:B------:R-:W-:-:S04]  /*1e1d0*/  FADD.FTZ R5, -R5, -RZ ;  /* 0x800000ff05057221 */ /* 0x000fc80000010100 */
[----:B------:R-:W-:-:S07]  /*1e1e0*/  FFMA R35, R4, R5, R4 ;  /* 0x0000000504237223 */ /* 0x000fce0000000004 */
.L_x_390:
[----:B------:R-:W-:Y:S05]  /*1e1f0*/  BSYNC B1 ;  /* 0x0000000000017941 */ /* 0x000fea0003800000 */
.L_x_388:
        /* <DEDUP_REMOVED lines=10> */
.L_x_392:
[----:B------:R-:W1:Y:S02]  /*1e2a0*/  MUFU.RCP R5, R36 ;  /* 0x0000002400057308 */ /* 0x000e640000001000 */
[----:B-1----:R-:W-:-:S04]  /*1e2b0*/  FFMA R4, R36, R5, -1 ;  /* 0xbf80000024047423 */ /* 0x002fc80000000005 */
[----:B------:R-:W-:-:S04]  /*1e2c0*/  FADD.FTZ R4, -R4, -RZ ;  /* 0x800000ff04047221 */ /* 0x000fc80000010100 */
[----:B------:R-:W-:-:S07]  /*1e2d0*/  FFMA R36, R5, R4, R5 ;  /* 0x0000000405247223 */ /* 0x000fce0000000005 */
.L_x_393:
[----:B------:R-:W-:Y:S05]  /*1e2e0*/  BSYNC B1 ;  /* 0x0000000000017941 */ /* 0x000fea0003800000 */
.L_x_391:
        /* <DEDUP_REMOVED lines=10> */
.L_x_395:
[----:B------:R-:W1:Y:S02]  /*1e390*/  MUFU.RCP R4, R37 ;  /* 0x0000002500047308 */ /* 0x000e640000001000 */
[----:B-1----:R-:W-:-:S04]  /*1e3a0*/  FFMA R5, R37, R4, -1 ;  /* 0xbf80000025057423 */ /* 0x002fc80000000004 */
[----:B------:R-:W-:-:S04]  /*1e3b0*/  FADD.FTZ R5, -R5, -RZ ;  /* 0x800000ff05057221 */ /* 0x000fc80000010100 */
[----:B------:R-:W-:-:S07]  /*1e3c0*/  FFMA R37, R4, R5, R4 ;  /* 0x0000000504257223 */ /* 0x000fce0000000004 */
.L_x_396:
[----:B------:R-:W-:Y:S05]  /*1e3d0*/  BSYNC B1 ;  /* 0x0000000000017941 */ /* 0x000fea0003800000 */
.L_x_394:
        /* <DEDUP_REMOVED lines=10> */
.L_x_398:
[----:B------:R-:W1:Y:S02]  /*1e480*/  MUFU.RCP R5, R38 ;  /* 0x0000002600057308 */ /* 0x000e640000001000 */
[----:B-1----:R-:W-:-:S04]  /*1e490*/  FFMA R4, R38, R5, -1 ;  /* 0xbf80000026047423 */ /* 0x002fc80000000005 */
[----:B------:R-:W-:-:S04]  /*1e4a0*/  FADD.FTZ R4, -R4, -RZ ;  /* 0x800000ff04047221 */ /* 0x000fc80000010100 */
[----:B------:R-:W-:-:S07]  /*1e4b0*/  FFMA R38, R5, R4, R5 ;  /* 0x0000000405267223 */ /* 0x000fce0000000005 */
.L_x_399:
[----:B------:R-:W-:Y:S05]  /*1e4c0*/  BSYNC B1 ;  /* 0x0000000000017941 */ /* 0x000fea0003800000 */
.L_x_397:
        /* <DEDUP_REMOVED lines=9> */
.L_x_401:
[----:B------:R-:W1:Y:S02]  /*1e560*/  MUFU.RCP R8, R39 ;  /* 0x0000002700087308 */ /* 0x000e640000001000 */
[----:B-1----:R-:W-:-:S04]  /*1e570*/  FFMA R4, R39, R8, -1 ;  /* 0xbf80000027047423 */ /* 0x002fc80000000008 */
[----:B------:R-:W-:-:S04]  /*1e580*/  FADD.FTZ R5, -R4, -RZ ;  /* 0x800000ff04057221 */ /* 0x000fc80000010100 */
[----:B------:R-:W-:-:S07]  /*1e590*/  FFMA R8, R8, R5, R8 ;  /* 0x0000000508087223 */ /* 0x000fce0000000008 */
.L_x_402:
[----:B------:R-:W-:Y:S05]  /*1e5a0*/  BSYNC B1 ;  /* 0x0000000000017941 */ /* 0x000fea0003800000 */
.L_x_400:
        /* <DEDUP_REMOVED lines=26> */
.L_x_403:
        /* <DEDUP_REMOVED lines=27> */
.L_x_405:
[----:B------:R-:W-:Y:S05]  /*1e900*/  BSYNC B0 ;  /* 0x0000000000007941 */ /* 0x000fea0003800000 */
.L_x_404:
[----:B------:R-:W-:Y:S04]  /*1e910*/  BSSY B0, `(.L_x_406) ;  /* 0x000003a000007945 */ /* 0x000fe80003800000 */
[----:B------:R-:W-:Y:S05]  /*1e920*/  @P0 BRA `(.L_x_407) ;  /* 0x0000000000e00947 */ /* 0x000fea0003800000 */
[----:B------:R-:W-:-:S04]  /*1e930*/  MOV R4, UR44 ;  /* 0x0000002c00047c02 */ /* 0x000fc80008000f00 */
[----:B------:R-:W-:-:S13]  /*1e940*/  ISETP.NE.AND P3, PT, R4, 0x3, PT ;  /* 0x000000030400780c */ /* 0x000fda0003f65270 */
[----:B------:R-:W-:Y:S05]  /*1e950*/  @!P3 BRA `(.L_x_408) ;  /* 0x000000000004b947 */ /* 0x000fea0003800000 */
[----:B------:R-:W-:Y:S01]  /*1e960*/  BPT.TRAP 0x1 ;  /* 0x000000040000795c */ /* 0x000fe20000300000 */
.L_x_408:
[----:B------:R-:W-:Y:S01]  /*1e970*/  LEA R4, R18, UR48, 0x3 ;  /* 0x0000003012047c11 */ /* 0x000fe2000f8e18ff */
[----:B------:R-:W-:Y:S01]  /*1e980*/  BSSY B1, `(.L_x_409) ;  /* 0x0000004000017945 */ /* 0x000fe20003800000 */
[----:B------:R-:W-:-:S04]  /*1e990*/  SHF.L.U32 R5, R19, 0x1f, RZ ;  /* 0x0000001f13057819 */ /* 0x000fc800000006ff */
[----:B------:R-:W1:Y:S02]  /*1e9a0*/  SYNCS.PHASECHK.TRANS64.TRYWAIT P2, [R4+URZ+0x60], R5 ;  /* 0x00006005040075a7 */ /* 0x000e64000804017f */
[----:B-1----:R-:W-:Y:S05]  /*1e9b0*/  @!P2 BRA `(.L_x_410) ;  /* 0x0000019c0034a947 */ /* 0x002fea0003800000 */
.L_x_1151:
[----:B------:R-:W-:Y:S05]  /*1e9c0*/  BSYNC B1 ;  /* 0x0000000000017941 */ /* 0x000fea0003800000 */
.L_x_409:
        /* <DEDUP_REMOVED lines=22> */
.L_x_412:
[----:B------:R-:W-:Y:S05]  /*1eb30*/  BSYNC B1 ;  /* 0x0000000000017941 */ /* 0x000fea0003800000 */
.L_x_411:
        /* <DEDUP_REMOVED lines=8> */
.L_x_413:
        /* <DEDUP_REMOVED lines=15> */
.L_x_407:
[----:B------:R-:W-:Y:S05]  /*1ecb0*/  BSYNC B0 ;  /* 0x0000000000007941 */ /* 0x000fea0003800000 */
.L_x_406:
[----:B------:R-:W-:Y:S01]  /*1ecc0*/  F2FP.F16.E4M3.UNPACK_B R4, R7 ;  /* 0x00000007ff04723e */ /* 0x000fe200020006ff */
[C---:B------:R-:W-:Y:S01]  /*1ecd0*/  FMUL R13, R16.reuse, R198 ;  /* 0x000000c6100d7220 */ /* 0x040fe20000400000 */
[----:B------:R-:W-:Y:S01]  /*1ece0*/  F2FP.F16.E4M3.UNPACK_B R8, R6 ;  /* 0x00000006ff08723e */ /* 0x000fe200020006ff */
[C---:B------:R-:W-:Y:S01]  /*1ecf0*/  FMUL R201, R16.reuse, R201 ;  /* 0x000000c910c97220 */ /* 0x040fe20000400000 */
[C---:B------:R-:W-:Y:S01]  /*1ed00*/  FMUL R21, R16.reuse, R200 ;  /* 0x000000c810157220 */ /* 0x040fe20000400000 */
[--C-:B------:R-:W-:Y:S02]  /*1ed10*/  HADD2.F32 R5, -RZ, R4.reuse.H0_H0 ;  /* 0x20000004ff057230 */ /* 0x100fe40000004100 */
[----:B------:R-:W-:Y:S01]  /*1ed20*/  FMUL R23, R16, R204 ;  /* 0x000000cc10177220 */ /* 0x000fe20000400000 */
[----:B------:R-:W-:Y:S01]  /*1ed30*/  HADD2.F32 R12, -RZ, R4.H1_H1 ;  /* 0x30000004ff0c7230 */ /* 0x000fe20000004100 */
[----:B------:R-:W-:Y:S01]  /*1ed40*/  F2FP.F16.E4M3.UNPACK_B R4, R7.H1 ;  /* 0x00000007ff04723e */ /* 0x000fe200030006ff */
[----:B------:R-:W-:-:S02]  /*1ed50*/  HADD2.F32 R14, -RZ, R8.H0_H0 ;  /* 0x20000008ff0e7230 */ /* 0x000fc40000004100 */
[----:B------:R-:W-:Y:S01]  /*1ed60*/  FFMA R13, R2, R5, R13 ;  /* 0x00000005020d7223 */ /* 0x000fe2000000000d */
[----:B------:R-:W-:Y:S01]  /*1ed70*/  HADD2.F32 R22, -RZ, R8.H1_H1 ;  /* 0x30000008ff167230 */ /* 0x000fe20000004100 */
[----:B------:R-:W-:Y:S01]  /*1ed80*/  F2FP.F16.E4M3.UNPACK_B R8, R6.H1 ;  /* 0x00000006ff08723e */ /* 0x000fe200030006ff */
[--C-:B------:R-:W-:Y:S02]  /*1ed90*/  HADD2.F32 R5, -RZ, R4.reuse.H0_H0 ;  /* 0x20000004ff057230 */ /* 0x100fe40000004100 */
[C---:B------:R-:W-:Y:S01]  /*1eda0*/  FMUL R15, R16.reuse, R202 ;  /* 0x000000ca100f7220 */ /* 0x040fe20000400000 */
[----:B------:R-:W-:Y:S02]  /*1edb0*/  HADD2.F32 R4, -RZ, R4.H1_H1 ;  /* 0x30000004ff047230 */ /* 0x000fe40000004100 */
[C---:B------:R-:W-:Y:S01]  /*1edc0*/  FMUL R199, R16.reuse, R199 ;  /* 0x000000c710c77220 */ /* 0x040fe20000400000 */
[----:B------:R-:W-:Y:S01]  /*1edd0*/  FMUL R203, R16, R203 ;  /* 0x000000cb10cb7220 */ /* 0x000fe20000400000 */
[C---:B------:R-:W-:Y:S01]  /*1ede0*/  FFMA R21, R2.reuse, R5, R21 ;  /* 0x0000000502157223 */ /* 0x040fe20000000015 */
[----:B------:R-:W-:Y:S01]  /*1edf0*/  MOV R5, 0x3bbb989d ;  /* 0x3bbb989d00057802 */ /* 0x000fe20000000f00 */
[----:B------:R-:W-:Y:S01]  /*1ee00*/  FFMA R20, R2, R4, R201 ;  /* 0x0000000402147223 */ /* 0x000fe200000000c9 */
[----:B------:R-:W-:-:S02]  /*1ee10*/  HADD2.F32 R4, -RZ, R8.H0_H0 ;  /* 0x20000008ff047230 */ /* 0x000fc40000004100 */
[----:B------:R-:W-:Y:S01]  /*1ee20*/  FMUL R205, R16, R205 ;  /* 0x000000cd10cd7220 */ /* 0x000fe20000400000 */
[----:B------:R-:W-:Y:S01]  /*1ee30*/  HADD2.F32 R8, -RZ, R8.H1_H1 ;  /* 0x30000008ff087230 */ /* 0x000fe20000004100 */
[----:B------:R-:W-:Y:S01]  /*1ee40*/  F2FP.F16.E4M3.UNPACK_B R24, R3 ;  /* 0x00000003ff18723e */ /* 0x000fe200020006ff */
[-C--:B------:R-:W-:Y:S01]  /*1ee50*/  FFMA.SAT R31, -R13, R5.reuse, 0.5 ;  /* 0x3f0000000d1f7423 */ /* 0x080fe20000002105 */
[C---:B------:R-:W-:Y:S01]  /*1ee60*/  FFMA R23, R2.reuse, R4, R23 ;  /* 0x0000000402177223 */ /* 0x040fe20000000017 */
[----:B------:R-:W-:Y:S01]  /*1ee70*/  MOV R4, 0x437c0000 ;  /* 0x437c000000047802 */ /* 0x000fe20000000f00 */
[C---:B------:R-:W-:Y:S01]  /*1ee80*/  FFMA R15, R2.reuse, R14, R15 ;  /* 0x0000000e020f7223 */ /* 0x040fe2000000000f */
[C---:B------:R-:W-:Y:S01]  /*1ee90*/  FFMA R12, R2.reuse, R12, R199 ;  /* 0x0000000c020c7223 */ /* 0x040fe200000000c7 */
[C---:B------:R-:W-:Y:S01]  /*1eea0*/  FFMA R14, R2.reuse, R22, R203 ;  /* 0x00000016020e7223 */ /* 0x040fe200000000cb */
[----:B------:R-:W-:Y:S01]  /*1eeb0*/  FFMA.SAT R33, -R21, R5, 0.5 ;  /* 0x3f00000015217423 */ /* 0x000fe20000002105 */
[----:B------:R-:W-:Y:S01]  /*1eec0*/  FFMA R22, R2, R8, R205 ;  /* 0x0000000802167223 */ /* 0x000fe200000000cd */
[----:B------:R-:W-:-:S02]  /*1eed0*/  HADD2.F32 R8, -RZ, R24.H0_H0 ;  /* 0x20000018ff087230 */ /* 0x000fc40000004100 */
[----:B------:R-:W-:Y:S01]  /*1eee0*/  FFMA.RM R31, R31, R4, 12582913 ;  /* 0x4b4000011f1f7423 */ /* 0x000fe20000004004 */
[----:B------:R-:W-:Y:S01]  /*1eef0*/  FMUL R25, R16, R206 ;  /* 0x000000ce10197220 */ /* 0x000fe20000400000 */
[----:B------:R-:W-:Y:S01]  /*1ef00*/  FFMA.SAT R27, -R12, R5, 0.5 ;  /* 0x3f0000000c1b7423 */ /* 0x000fe20000002105 */
[----:B------:R-:W-:Y:S01]  /*1ef10*/  FFMA.RM R32, R33, R4, 12582913 ;  /* 0x4b40000121207423 */ /* 0x000fe20000004004 */
[----:B------:R-:W-:Y:S01]  /*1ef20*/  F2FP.F16.E4M3.UNPACK_B R30, R3.H1 ;  /* 0x00000003ff1e723e */ /* 0x000fe200030006ff */
[----:B------:R-:W-:Y:S01]  /*1ef30*/  FFMA.SAT R33, -R20, R5, 0.5 ;  /* 0x3f00000014217423 */ /* 0x000fe20000002105 */
[----:B------:R-:W-:Y:S01]  /*1ef40*/  FADD R26, R31, -12583039 ;  /* 0xcb40007f1f1a7421 */ /* 0x000fe20000000000 */
[----:B------:R-:W-:Y:S01]  /*1ef50*/  FFMA R25, R2, R8, R25 ;  /* 0x0000000802197223 */ /* 0x000fe20000000019 */
[-C--:B------:R-:W-:Y:S01]  /*1ef60*/  FFMA.RM R8, R27, R4.reuse, 12582913 ;  /* 0x4b4000011b087423 */ /* 0x080fe20000004004 */
[----:B------:R-:W-:Y:S01]  /*1ef70*/  FFMA.RM R33, R33, R4, 12582913 ;  /* 0x4b40000121217423 */ /* 0x000fe20000004004 */
[----:B------:R-:W-:Y:S01]  /*1ef80*/  FFMA R26, -R13, 1.4426950216293334961, -R26 ;  /* 0x3fb8aa3b0d1a7823 */ /* 0x000fe2000000091a */
[----:B------:R-:W-:-:S02]  /*1ef90*/  HADD2.F32 R28, -RZ, R30.H0_H0 ;  /* 0x2000001eff1c7230 */ /* 0x000fc40000004100 */
[----:B------:R-:W-:Y:S01]  /*1efa0*/  FMUL R27, R16, R208 ;  /* 0x000000d0101b7220 */ /* 0x000fe20000400000 */
[----:B------:R-:W-:Y:S01]  /*1efb0*/  FADD R29, R8, -12583039 ;  /* 0xcb40007f081d7421 */ /* 0x000fe20000000000 */
[----:B------:R-:W-:Y:S01]  /*1efc0*/  FADD R37, R33, -12583039 ;  /* 0xcb40007f21257421 */ /* 0x000fe20000000000 */
[----:B------:R-:W-:Y:S01]  /*1efd0*/  FFMA R34, -R13, 1.925963033500011079e-08, R26 ;  /* 0x32a570600d227823 */ /* 0x000fe2000000011a */
[----:B------:R-:W-:Y:S01]  /*1efe0*/  FFMA R26, R2, R28, R27 ;  /* 0x0000001c021a7223 */ /* 0x000fe2000000001b */
[----:B------:R-:W-:Y:S01]  /*1eff0*/  FFMA R29, -R12, 1.4426950216293334961, -R29 ;  /* 0x3fb8aa3b0c1d7823 */ /* 0x000fe2000000091d */
[----:B------:R-:W-:Y:S01]  /*1f000*/  FADD R28, R32, -12583039 ;  /* 0xcb40007f201c7421 */ /* 0x000fe20000000000 */
[-C--:B------:R-:W-:Y:S01]  /*1f010*/  FFMA.SAT R39, -R14, R5.reuse, 0.5 ;  /* 0x3f0000000e277423 */ /* 0x080fe20000002105 */
[----:B------:R-:W-:Y:S01]  /*1f020*/  FFMA R37, -R20, 1.4426950216293334961, -R37 ;  /* 0x3fb8aa3b14257823 */ /* 0x000fe20000000925 */
[----:B------:R-:W-:Y:S01]  /*1f030*/  F2FP.F16.E4M3.UNPACK_B R38, R0 ;  /* 0x00000000ff26723e */ /* 0x000fe200020006ff */
[----:B------:R-:W-:Y:S01]  /*1f040*/  FFMA R29, -R12, 1.925963033500011079e-08, R29 ;  /* 0x32a570600c1d7823 */ /* 0x000fe2000000011d */
[----:B------:R-:W-:Y:S01]  /*1f050*/  FFMA R28, -R21, 1.4426950216293334961, -R28 ;  /* 0x3fb8aa3b151c7823 */ /* 0x000fe2000000091c */
[----:B------:R-:W-:Y:S01]  /*1f060*/  FFMA.SAT R35, -R15, R5, 0.5 ;  /* 0x3f0000000f237423 */ /* 0x000fe20000002105 */
[----:B------:R-:W-:Y:S01]  /*1f070*/  FFMA.RM R36, R39, R4, 12582913 ;  /* 0x4b40000127247423 */ /* 0x000fe20000004004 */
[----:B------:R-:W-:Y:S01]  /*1f080*/  FFMA R46, -R20, 1.925963033500011079e-08, R37 ;  /* 0x32a57060142e7823 */ /* 0x000fe20000000125 */
[----:B------:R-:W-:-:S02]  /*1f090*/  HADD2.F32 R30, -RZ, R30.H1_H1 ;  /* 0x3000001eff1e7230 */ /* 0x000fc40000004100 */
[----:B------:R-:W-:Y:S01]  /*1f0a0*/  FFMA.SAT R37, -R23, R5, 0.5 ;  /* 0x3f00000017257423 */ /* 0x000fe20000002105 */
[----:B------:R-:W-:Y:S01]  /*1f0b0*/  FMUL R27, R16, R209 ;  /* 0x000000d1101b7220 */ /* 0x000fe20000400000 */
[----:B------:R1:W-:Y:S01]  /*1f0c0*/  MUFU.EX2 R44, R29 ;  /* 0x0000001d002c7308 */ /* 0x0003e20000000800 */
[----:B------:R-:W-:Y:S01]  /*1f0d0*/  FFMA R28, -R21, 1.925963033500011079e-08, R28 ;  /* 0x32a57060151c7823 */ /* 0x000fe2000000011c */
[-C--:B------:R-:W-:Y:S01]  /*1f0e0*/  FFMA.RM R35, R35, R4.reuse, 12582913 ;  /* 0x4b40000123237423 */ /* 0x080fe20000004004 */
[----:B------:R-:W-:Y:S02]  /*1f0f0*/  HADD2.F32 R40, -RZ, R38.H0_H0 ;  /* 0x20000026ff287230 */ /* 0x000fe40000004100 */
[----:B------:R-:W-:Y:S01]  /*1f100*/  FADD R39, R36, -12583039 ;  /* 0xcb40007f24277421 */ /* 0x000fe20000000000 */
[----:B------:R-:W-:Y:S02]  /*1f110*/  HADD2.F32 R24, -RZ, R24.H1_H1 ;  /* 0x30000018ff187230 */ /* 0x000fe40000004100 */
[----:B------:R-:W-:Y:S01]  /*1f120*/  FFMA.RM R37, R37, R4, 12582913 ;  /* 0x4b40000125257423 */ /* 0x000fe20000004004 */
[----:B------:R-:W-:Y:S01]  /*1f130*/  FMUL R207, R16, R207 ;  /* 0x000000cf10cf7220 */ /* 0x000fe20000400000 */
[----:B------:R-:W-:Y:S01]  /*1f140*/  FFMA R27, R2, R30, R27 ;  /* 0x0000001e021b7223 */ /* 0x000fe2000000001b */
[----:B-1----:R-:W-:Y:S01]  /*1f150*/  FMUL R29, R16, R210 ;  /* 0x000000d2101d7220 */ /* 0x002fe20000400000 */
[----:B------:R1:W-:Y:S01]  /*1f160*/  MUFU.EX2 R45, R28 ;  /* 0x0000001c002d7308 */ /* 0x0003e20000000800 */
[----:B------:R-:W-:Y:S01]  /*1f170*/  FADD R30, R35, -12583039 ;  /* 0xcb40007f231e7421 */ /* 0x000fe20000000000 */
[----:B------:R-:W-:Y:S01]  /*1f180*/  FFMA R39, -R14, 1.4426950216293334961, -R39 ;  /* 0x3fb8aa3b0e277823 */ /* 0x000fe20000000927 */
[----:B------:R-:W-:Y:S01]  /*1f190*/  FFMA R24, R2, R24, R207 ;  /* 0x0000001802187223 */ /* 0x000fe200000000cf */
[-C--:B------:R-:W-:Y:S01]  /*1f1a0*/  FFMA.SAT R41, -R22, R5.reuse, 0.5 ;  /* 0x3f00000016297423 */ /* 0x080fe20000002105 */
[----:B------:R-:W-:Y:S01]  /*1f1b0*/  FFMA R30, -R15, 1.4426950216293334961, -R30 ;  /* 0x3fb8aa3b0f1e7823 */ /* 0x000fe2000000091e */
[----:B------:R-:W-:Y:S01]  /*1f1c0*/  FFMA R47, -R14, 1.925963033500011079e-08, R39 ;  /* 0x32a570600e2f7823 */ /* 0x000fe20000000127 */
[-C--:B------:R-:W-:Y:S01]  /*1f1d0*/  FFMA.SAT R39, -R25, R5.reuse, 0.5 ;  /* 0x3f00000019277423 */ /* 0x080fe20000002105 */
[----:B------:R-:W-:Y:S01]  /*1f1e0*/  FFMA.SAT R51, -R24, R5, 0.5 ;  /* 0x3f00000018337423 */ /* 0x000fe20000002105 */
[----:B-1----:R-:W-:Y:S01]  /*1f1f0*/  FFMA R28, R2, R40, R29 ;  /* 0x00000028021c7223 */ /* 0x002fe2000000001d */
[----:B------:R-:W-:Y:S01]  /*1f200*/  FADD R40, R37, -12583039 ;  /* 0xcb40007f25287421 */ /* 0x000fe20000000000 */
[----:B------:R-:W-:Y:S01]  /*1f210*/  FFMA R30, -R15, 1.925963033500011079e-08, R30 ;  /* 0x32a570600f1e7823 */ /* 0x000fe2000000011e */
[----:B------:R-:W-:-:S02]  /*1f220*/  HADD2.F32 R42, -RZ, R38.H1_H1 ;  /* 0x30000026ff2a7230 */ /* 0x000fc40000004100 */
[-C--:B------:R-:W-:Y:S01]  /*1f230*/  FFMA.RM R38, R41, R4.reuse, 12582913 ;  /* 0x4b40000129267423 */ /* 0x080fe20000004004 */
[----:B------:R-:W-:Y:S01]  /*1f240*/  FFMA R40, -R23, 1.4426950216293334961, -R40 ;  /* 0x3fb8aa3b17287823 */ /* 0x000fe20000000928 */
[----:B------:R-:W-:Y:S01]  /*1f250*/  FFMA.RM R39, R39, R4, 12582913 ;  /* 0x4b40000127277423 */ /* 0x000fe20000004004 */
[----:B------:R-:W-:Y:S01]  /*1f260*/  F2FP.F16.E4M3.UNPACK_B R52, R0.H1 ;  /* 0x00000000ff34723e */ /* 0x000fe200030006ff */
[----:B------:R1:W-:Y:S01]  /*1f270*/  MUFU.EX2 R48, R30 ;  /* 0x0000001e00307308 */ /* 0x0003e20000000800 */
[----:B------:R-:W-:Y:S01]  /*1f280*/  FFMA R41, -R23, 1.925963033500011079e-08, R40 ;  /* 0x32a5706017297823 */ /* 0x000fe20000000128 */
[----:B------:R-:W-:Y:S01]  /*1f290*/  FFMA.RM R40, R51, R4, 12582913 ;  /* 0x4b40000133287423 */ /* 0x000fe20000004004 */
[C---:B------:R-:W-:Y:S01]  /*1f2a0*/  FMUL R29, R16.reuse, R211 ;  /* 0x000000d3101d7220 */ /* 0x040fe20000400000 */
[--C-:B------:R-:W-:Y:S02]  /*1f2b0*/  HADD2.F32 R50, -RZ, R52.reuse.H0_H0 ;  /* 0x20000034ff327230 */ /* 0x100fe40000004100 */
[----:B------:R-:W-:Y:S01]  /*1f2c0*/  FMUL R49, R16, R212 ;  /* 0x000000d410317220 */ /* 0x000fe20000400000 */
[----:B------:R-:W-:Y:S01]  /*1f2d0*/  FADD R51, R40, -12583039 ;  /* 0xcb40007f28337421 */ /* 0x000fe20000000000 */
[----:B------:R-:W-:Y:S01]  /*1f2e0*/  FFMA R29, R2, R42, R29 ;  /* 0x0000002a021d7223 */ /* 0x000fe2000000001d */
[----:B------:R-:W-:Y:S01]  /*1f2f0*/  FFMA.SAT R57, -R27, R5, 0.5 ;  /* 0x3f0000001b397423 */ /* 0x000fe20000002105 */
[----:B-1----:R-:W-:Y:S01]  /*1f300*/  FADD R30, R39, -12583039 ;  /* 0xcb40007f271e7421 */ /* 0x002fe20000000000 */
[----:B------:R-:W-:Y:S01]  /*1f310*/  FFMA R51, -R24, 1.4426950216293334961, -R51 ;  /* 0x3fb8aa3b18337823 */ /* 0x000fe20000000933 */
[----:B------:R-:W1:Y:S01]  /*1f320*/  MUFU.EX2 R34, R34 ;  /* 0x0000002200227308 */ /* 0x000e620000000800 */
[----:B------:R-:W-:Y:S01]  /*1f330*/  FMUL R213, R16, R213 ;  /* 0x000000d510d57220 */ /* 0x000fe20000400000 */
[C---:B------:R-:W-:Y:S01]  /*1f340*/  FFMA R42, -R25.reuse, 1.4426950216293334961, -R30 ;  /* 0x3fb8aa3b192a7823 */ /* 0x040fe2000000091e */
[----:B------:R-:W-:Y:S01]  /*1f350*/  FFMA R30, R2, R50, R49 ;  /* 0x00000032021e7223 */ /* 0x000fe20000000031 */
[----:B------:R-:W-:Y:S01]  /*1f360*/  FFMA.SAT R49, -R26, R5, 0.5 ;  /* 0x3f0000001a317423 */ /* 0x000fe20000002105 */
[----:B------:R-:W-:Y:S01]  /*1f370*/  FFMA R53, -R24, 1.925963033500011079e-08, R51 ;  /* 0x32a5706018357823 */ /* 0x000fe20000000133 */
[----:B------:R-:W-:Y:S01]  /*1f380*/  FFMA R50, -R25, 1.925963033500011079e-08, R42 ;  /* 0x32a5706019327823 */ /* 0x000fe2000000012a */
[----:B------:R-:W-:-:S02]  /*1f390*/  HADD2.F32 R42, -RZ, R52.H1_H1 ;  /* 0x30000034ff2a7230 */ /* 0x000fc40000004100 */
[-C--:B------:R-:W-:Y:S01]  /*1f3a0*/  FFMA.RM R51, R57, R4.reuse, 12582913 ;  /* 0x4b40000139337423 */ /* 0x080fe20000004004 */
[----:B------:R-:W-:Y:S01]  /*1f3b0*/  FFMA.RM R49, R49, R4, 12582913 ;  /* 0x4b40000131317423 */ /* 0x000fe20000004004 */
[-C--:B------:R-:W-:Y:S01]  /*1f3c0*/  FFMA.SAT R57, -R28, R5.reuse, 0.5 ;  /* 0x3f0000001c397423 */ /* 0x080fe20000002105 */
[-C--:B------:R-:W-:Y:S01]  /*1f3d0*/  FFMA.SAT R59, -R29, R5.reuse, 0.5 ;  /* 0x3f0000001d3b7423 */ /* 0x080fe20000002105 */
[----:B------:R-:W-:Y:S01]  /*1f3e0*/  FFMA R42, R2, R42, R213 ;  /* 0x0000002a022a7223 */ /* 0x000fe200000000d5 */
[----:B------:R-:W-:Y:S01]  /*1f3f0*/  FADD R55, R49, -12583039 ;  /* 0xcb40007f31377421 */ /* 0x000fe20000000000 */
[-C--:B------:R-:W-:Y:S01]  /*1f400*/  FFMA.RM R52, R57, R4.reuse, 12582913 ;  /* 0x4b40000139347423 */ /* 0x080fe20000004004 */
[----:B------:R-:W-:Y:S01]  /*1f410*/  FADD R56, R51, -12583039 ;  /* 0xcb40007f33387421 */ /* 0x000fe20000000000 */
[-C--:B------:R-:W-:Y:S01]  /*1f420*/  FFMA.SAT R61, -R30, R5.reuse, 0.5 ;  /* 0x3f0000001e3d7423 */ /* 0x080fe20000002105 */
[----:B------:R-:W-:Y:S01]  /*1f430*/  FFMA.SAT R63, -R42, R5, 0.5 ;  /* 0x3f0000002a3f7423 */ /* 0x000fe20000002105 */
[-C--:B------:R-:W-:Y:S01]  /*1f440*/  FFMA.RM R5, R59, R4.reuse, 12582913 ;  /* 0x4b4000013b057423 */ /* 0x080fe20000004004 */
[----:B------:R-:W-:Y:S01]  /*1f450*/  FFMA R55, -R26, 1.4426950216293334961, -R55 ;  /* 0x3fb8aa3b1a377823 */ /* 0x000fe20000000937 */
[----:B------:R-:W-:Y:S01]  /*1f460*/  FADD R59, R52, -12583039 ;  /* 0xcb40007f343b7421 */ /* 0x000fe20000000000 */
[----:B------:R-:W-:Y:S01]  /*1f470*/  FFMA R56, -R27, 1.4426950216293334961, -R56 ;  /* 0x3fb8aa3b1b387823 */ /* 0x000fe20000000938 */
[----:B------:R-:W2:Y:S01]  /*1f480*/  MUFU.EX2 R46, R46 ;  /* 0x0000002e002e7308 */ /* 0x000ea20000000800 */
[----:B------:R-:W-:Y:S01]  /*1f490*/  SHF.L.U32 R57, R31, 0x17, RZ ;  /* 0x000000171f397819 */ /* 0x000fe200000006ff */
[----:B------:R-:W-:Y:S01]  /*1f4a0*/  FFMA R54, -R26, 1.925963033500011079e-08, R55 ;  /* 0x32a570601a367823 */ /* 0x000fe20000000137 */
[C---:B------:R-:W-:Y:S01]  /*1f4b0*/  FFMA R59, -R28.reuse, 1.4426950216293334961, -R59 ;  /* 0x3fb8aa3b1c3b7823 */ /* 0x040fe2000000093b */
[----:B------:R-:W-:Y:S01]  /*1f4c0*/  FFMA R55, -R27, 1.925963033500011079e-08, R56 ;  /* 0x32a570601b377823 */ /* 0x000fe20000000138 */
[-C--:B------:R-:W-:Y:S01]  /*1f4d0*/  FFMA.RM R31, R61, R4.reuse, 12582913 ;  /* 0x4b4000013d1f7423 */ /* 0x080fe20000004004 */
[----:B------:R-:W-:Y:S01]  /*1f4e0*/  FFMA.RM R56, R63, R4, 12582913 ;  /* 0x4b4000013f387423 */ /* 0x000fe20000004004 */
[----:B-1----:R-:W-:Y:S01]  /*1f4f0*/  FFMA R4, R57, R34, 1 ;  /* 0x3f80000039047423 */ /* 0x002fe20000000022 */
[----:B------:R-:W-:Y:S01]  /*1f500*/  FADD R34, R5, -12583039 ;  /* 0xcb40007f05227421 */ /* 0x000fe20000000000 */
[----:B------:R-:W-:Y:S01]  /*1f510*/  FFMA R59, -R28, 1.925963033500011079e-08, R59 ;  /* 0x32a570601c3b7823 */ /* 0x000fe2000000013b */
[----:B------:R-:W-:Y:S01]  /*1f520*/  SHF.L.U32 R57, R8, 0x17, RZ ;  /* 0x0000001708397819 */ /* 0x000fe200000006ff */
[----:B------:R-:W-:Y:S01]  /*1f530*/  FADD R43, R38, -12583039 ;  /* 0xcb40007f262b7421 */ /* 0x000fe20000000000 */
[----:B------:R-:W-:Y:S01]  /*1f540*/  FFMA R34, -R29, 1.4426950216293334961, -R34 ;  /* 0x3fb8aa3b1d227823 */ /* 0x000fe20000000922 */
[----:B------:R1:W-:Y:S01]  /*1f550*/  MUFU.EX2 R8, R59 ;  /* 0x0000003b00087308 */ /* 0x0003e20000000800 */
[----:B------:R-:W-:Y:S01]  /*1f560*/  SHF.L.U32 R33, R33, 0x17, RZ ;  /* 0x0000001721217819 */ /* 0x000fe200000006ff */
[----:B------:R-:W-:Y:S01]  /*1f570*/  FFMA R44, R57, R44, 1 ;  /* 0x3f800000392c7423 */ /* 0x000fe2000000002c */
[----:B------:R-:W-:Y:S01]  /*1f580*/  FADD R57, R31, -12583039 ;  /* 0xcb40007f1f397421 */ /* 0x000fe20000000000 */
[----:B------:R-:W-:Y:S01]  /*1f590*/  FFMA R43, -R22, 1.4426950216293334961, -R43 ;  /* 0x3fb8aa3b162b7823 */ /* 0x000fe2000000092b */
[----:B------:R-:W-:Y:S01]  /*1f5a0*/  FFMA R34, -R29, 1.925963033500011079e-08, R34 ;  /* 0x32a570601d227823 */ /* 0x000fe20000000122 */
[----:B--2---:R-:W-:Y:S01]  /*1f5b0*/  FFMA R46, R33, R46, 1 ;  /* 0x3f800000212e7423 */ /* 0x004fe2000000002e */
[----:B------:R-:W-:Y:S01]  /*1f5c0*/  FFMA R57, -R30, 1.4426950216293334961, -R57 ;  /* 0x3fb8aa3b1e397823 */ /* 0x000fe20000000939 */
[----:B------:R-:W-:Y:S01]  /*1f5d0*/  FFMA R43, -R22, 1.925963033500011079e-08, R43 ;  /* 0x32a57060162b7823 */ /* 0x000fe2000000012b */
[----:B-1----:R-:W-:Y:S01]  /*1f5e0*/  FADD R59, R56, -12583039 ;  /* 0xcb40007f383b7421 */ /* 0x002fe20000000000 */
[----:B------:R1:W-:Y:S01]  /*1f5f0*/  MUFU.EX2 R33, R34 ;  /* 0x0000002200217308 */ /* 0x0003e20000000800 */
[----:B------:R-:W-:Y:S01]  /*1f600*/  FFMA R57, -R30, 1.925963033500011079e-08, R57 ;  /* 0x32a570601e397823 */ /* 0x000fe20000000139 */
[----:B------:R-:W-:Y:S01]  /*1f610*/  SHF.L.U32 R32, R32, 0x17, RZ ;  /* 0x0000001720207819 */ /* 0x000fe200000006ff */
[----:B------:R-:W-:Y:S01]  /*1f620*/  FFMA R59, -R42, 1.4426950216293334961, -R59 ;  /* 0x3fb8aa3b2a3b7823 */ /* 0x000fe2000000093b */
[----:B------:R-:W-:Y:S01]  /*1f630*/  SHF.L.U32 R35, R35, 0x17, RZ ;  /* 0x0000001723237819 */ /* 0x000fe200000006ff */
[----:B------:R-:W-:Y:S01]  /*1f640*/  BSSY B1, `(.L_x_414) ;  /* 0x0000030000017945 */ /* 0x000fe20003800000 */
[----:B------:R-:W-:Y:S01]  /*1f650*/  SHF.L.U32 R36, R36, 0x17, RZ ;  /* 0x0000001724247819 */ /* 0x000fe200000006ff */
[----:B------:R-:W-:Y:S01]  /*1f660*/  FFMA R59, -R42, 1.925963033500011079e-08, R59 ;  /* 0x32a570602a3b7823 */ /* 0x000fe2000000013b */
[----:B------:R-:W2:Y:S01]  /*1f670*/  MUFU.EX2 R47, R47 ;  /* 0x0000002f002f7308 */ /* 0x000ea20000000800 */
[----:B-1----:R-:W-:Y:S01]  /*1f680*/  IADD3 R34, R4, 0x1800000, RZ ;  /* 0x0180000004227810 */ /* 0x002fe20007ffe0ff */
[----:B------:R-:W-:Y:S01]  /*1f690*/  FFMA R45, R32, R45, 1 ;  /* 0x3f800000202d7423 */ /* 0x000fe2000000002d */
[----:B------:R-:W-:Y:S01]  /*1f6a0*/  SHF.L.U32 R32, R37, 0x17, RZ ;  /* 0x0000001725207819 */ /* 0x000fe200000006ff */
[----:B------:R-:W-:Y:S01]  /*1f6b0*/  FFMA R48, R35, R48, 1 ;  /* 0x3f80000023307423 */ /* 0x000fe20000000030 */
[----:B------:R-:W-:-:S02]  /*1f6c0*/  LOP3.LUT R34, R34, 0x7f800000, RZ, 0xc0, !PT ;  /* 0x7f80000022227812 */ /* 0x000fc400078ec0ff */
[----:B------:R-:W-:Y:S01]  /*1f6d0*/  SHF.L.U32 R38, R38, 0x17, RZ ;  /* 0x0000001726267819 */ /* 0x000fe200000006ff */
[----:B------:R-:W1:Y:S01]  /*1f6e0*/  MUFU.EX2 R41, R41 ;  /* 0x0000002900297308 */ /* 0x000e620000000800 */
[----:B------:R-:W-:Y:S02]  /*1f6f0*/  ISETP.GT.U32.AND P2, PT, R34, 0x1ffffff, PT ;  /* 0x01ffffff2200780c */ /* 0x000fe40003f44070 */
[----:B------:R-:W-:Y:S02]  /*1f700*/  SHF.L.U32 R34, R5, 0x17, RZ ;  /* 0x0000001705227819 */ /* 0x000fe400000006ff */
[----:B------:R-:W-:Y:S02]  /*1f710*/  SHF.L.U32 R31, R31, 0x17, RZ ;  /* 0x000000171f1f7819 */ /* 0x000fe400000006ff */
[----:B------:R-:W-:Y:S01]  /*1f720*/  SHF.L.U32 R39, R39, 0x17, RZ ;  /* 0x0000001727277819 */ /* 0x000fe200000006ff */
[----:B------:R-:W3:Y:S01]  /*1f730*/  MUFU.EX2 R43, R43 ;  /* 0x0000002b002b7308 */ /* 0x000ee20000000800 */
[----:B--2---:R-:W-:Y:S01]  /*1f740*/  FFMA R47, R36, R47, 1 ;  /* 0x3f800000242f7423 */ /* 0x004fe2000000002f */
[----:B------:R-:W-:Y:S01]  /*1f750*/  SHF.L.U32 R37, R49, 0x17, RZ ;  /* 0x0000001731257819 */ /* 0x000fe200000006ff */
[----:B------:R-:W-:Y:S01]  /*1f760*/  FFMA R34, R34, R33, 1 ;  /* 0x3f80000022227423 */ /* 0x000fe20000000021 */
[----:B------:R-:W-:-:S02]  /*1f770*/  SHF.L.U32 R36, R51, 0x17, RZ ;  /* 0x0000001733247819 */ /* 0x000fc400000006ff */
[----:B------:R-:W-:Y:S02]  /*1f780*/  SHF.L.U32 R35, R52, 0x17, RZ ;  /* 0x0000001734237819 */ /* 0x000fe400000006ff */
[----:B------:R-:W2:Y:S01]  /*1f790*/  MUFU.EX2 R58, R57 ;  /* 0x00000039003a7308 */ /* 0x000ea20000000800 */
[----:B-1----:R-:W-:Y:S01]  /*1f7a0*/  FFMA R41, R32, R41, 1 ;  /* 0x3f80000020297423 */ /* 0x002fe20000000029 */
[----:B------:R-:W-:Y:S01]  /*1f7b0*/  SHF.L.U32 R32, R40, 0x17, RZ ;  /* 0x0000001728207819 */ /* 0x000fe200000006ff */
[----:B------:R-:W-:Y:S01]  /*1f7c0*/  FFMA R35, R35, R8, 1 ;  /* 0x3f80000023237423 */ /* 0x000fe20000000008 */
[----:B------:R-:W-:-:S04]  /*1f7d0*/  SHF.L.U32 R56, R56, 0x17, RZ ;  /* 0x0000001738387819 */ /* 0x000fc800000006ff */
[----:B------:R-:W1:Y:S01]  /*1f7e0*/  MUFU.EX2 R50, R50 ;  /* 0x0000003200327308 */ /* 0x000e620000000800 */
[----:B---3--:R-:W-:-:S07]  /*1f7f0*/  FFMA R40, R38, R43, 1 ;  /* 0x3f80000026287423 */ /* 0x008fce000000002b */
[----:B------:R-:W3:Y:S01]  /*1f800*/  MUFU.EX2 R53, R53 ;  /* 0x0000003500357308 */ /* 0x000ee20000000800 */
[----:B--2---:R-:W-:-:S07]  /*1f810*/  FFMA R33, R31, R58, 1 ;  /* 0x3f8000001f217423 */ /* 0x004fce000000003a */
[----:B------:R-:W2:Y:S01]  /*1f820*/  MUFU.EX2 R54, R54 ;  /* 0x0000003600367308 */ /* 0x000ea20000000800 */
[----:B-1----:R-:W-:-:S07]  /*1f830*/  FFMA R39, R39, R50, 1 ;  /* 0x3f80000027277423 */ /* 0x002fce0000000032 */
[----:B------:R-:W1:Y:S01]  /*1f840*/  MUFU.EX2 R55, R55 ;  /* 0x0000003700377308 */ /* 0x000e620000000800 */
[----:B---3--:R-:W-:-:S07]  /*1f850*/  FFMA R38, R32, R53, 1 ;  /* 0x3f80000020267423 */ /* 0x008fce0000000035 */
[----:B------:R-:W3:Y:S01]  /*1f860*/  MUFU.EX2 R59, R59 ;  /* 0x0000003b003b7308 */ /* 0x000ee20000000800 */
[----:B--2---:R-:W-:Y:S01]  /*1f870*/  FFMA R37, R37, R54, 1 ;  /* 0x3f80000025257423 */ /* 0x004fe20000000036 */
[----:B-1----:R-:W-:Y:S01]  /*1f880*/  FFMA R36, R36, R55, 1 ;  /* 0x3f80000024247423 */ /* 0x002fe20000000037 */
[----:B---3--:R-:W-:Y:S01]  /*1f890*/  FFMA R31, R56, R59, 1 ;  /* 0x3f800000381f7423 */ /* 0x008fe2000000003b */
[----:B------:R-:W-:Y:S06]  /*1f8a0*/  @P2 BRA `(.L_x_415) ;  /* 0x0000000000142947 */ /* 0x000fec0003800000 */
[----:B------:R-:W-:Y:S02]  /*1f8b0*/  MOV R5, R4 ;  /* 0x0000000400057202 */ /* 0x000fe40000000f00 */
[----:B------:R-:W-:-:S07]  /*1f8c0*/  MOV R4, 0x1f8e0 ;  /* 0x0001f8e000047802 */ /* 0x000fce0000000f00 */
[----:B------:R-:W-:Y:S05]  /*1f8d0*/  CALL.REL.NOINC `($__internal_0_$__cuda_sm20_rcp_rn_f32_slowpath) ;  /* 0x0000019800c07944 */ /* 0x000fea0003c00000 */
[----:B------:R-:W-:Y:S01]  /*1f8e0*/  MOV R32, R8 ;  /* 0x0000000800207202 */ /* 0x000fe20000000f00 */
[----:B------:R-:W-:Y:S06]  /*1f8f0*/  BRA `(.L_x_416) ;  /* 0x0000000000107947 */ /* 0x000fec0003800000 */
.L_x_415:
[----:B------:R-:W1:Y:S02]  /*1f900*/  MUFU.RCP R5, R4 ;  /* 0x0000000400057308 */ /* 0x000e640000001000 */
[----:B-1----:R-:W-:-:S04]  /*1f910*/  FFMA R8, R4, R5, -1 ;  /* 0xbf80000004087423 */ /* 0x002fc80000000005 */
[----:B------:R-:W-:-:S04]  /*1f920*/  FADD.FTZ R8, -R8, -RZ ;  /* 0x800000ff08087221 */ /* 0x000fc80000010100 */
[----:B------:R-:W-:-:S07]  /*1f930*/  FFMA R32, R5, R8, R5 ;  /* 0x0000000805207223 */ /* 0x000fce0000000005 */
.L_x_416:
[----:B------:R-:W-:Y:S05]  /*1f940*/  BSYNC B1 ;  /* 0x0000000000017941 */ /* 0x000fea0003800000 */
.L_x_414:
        /* <DEDUP_REMOVED lines=10> */
.L_x_418:
[----:B------:R-:W1:Y:S02]  /*1f9f0*/  MUFU.RCP R43, R44 ;  /* 0x0000002c002b7308 */ /* 0x000e640000001000 */
[----:B-1----:R-:W-:-:S04]  /*1fa00*/  FFMA R4, R44, R43, -1 ;  /* 0xbf8000002c047423 */ /* 0x002fc8000000002b */
[----:B------:R-:W-:-:S04]  /*1fa10*/  FADD.FTZ R4, -R4, -RZ ;  /* 0x800000ff04047221 */ /* 0x000fc80000010100 */
[----:B------:R-:W-:-:S07]  /*1fa20*/  FFMA R43, R43, R4, R43 ;  /* 0x000000042b2b7223 */ /* 0x000fce000000002b */
.L_x_419:
[----:B------:R-:W-:Y:S05]  /*1fa30*/  BSYNC B1 ;  /* 0x0000000000017941 */ /* 0x000fea0003800000 */
.L_x_417:
        /* <DEDUP_REMOVED lines=10> */
.L_x_421:
[----:B------:R-:W1:Y:S02]  /*1fae0*/  MUFU.RCP R44, R45 ;  /* 0x0000002d002c7308 */ /* 0x000e640000001000 */
[----:B-1----:R-:W-:-:S04]  /*1faf0*/  FFMA R4, R45, R44, -1 ;  /* 0xbf8000002d047423 */ /* 0x002fc8000000002c */
[----:B------:R-:W-:-:S04]  /*1fb00*/  FADD.FTZ R5, -R4, -RZ ;  /* 0x800000ff04057221 */ /* 0x000fc80000010100 */
[----:B------:R-:W-:-:S07]  /*1fb10*/  FFMA R44, R44, R5, R44 ;  /* 0x000000052c2c7223 */ /* 0x000fce000000002c */
.L_x_422:
[----:B------:R-:W-:Y:S05]  /*1fb20*/  BSYNC B1 ;  /* 0x0000000000017941 */ /* 0x000fea0003800000 */
.L_x_420:
        /* <DEDUP_REMOVED lines=10> */
.L_x_424:
[----:B------:R-:W1:Y:S02]  /*1fbd0*/  MUFU.RCP R45, R46 ;  /* 0x0000002e002d7308 */ /* 0x000e640000001000 */
[----:B-1----:R-:W-:-:S04]  /*1fbe0*/  FFMA R4, R46, R45, -1 ;  /* 0xbf8000002e047423 */ /* 0x002fc8000000002d */
[----:B------:R-:W-:-:S04]  /*1fbf0*/  FADD.FTZ R4, -R4, -RZ ;  /* 0x800000ff04047221 */ /* 0x000fc80000010100 */
[----:B------:R-:W-:-:S07]  /*1fc00*/  FFMA R45, R45, R4, R45 ;  /* 0x000000042d2d7223 */ /* 0x000fce000000002d */
.L_x_425:
[----:B------:R-:W-:Y:S05]  /*1fc10*/  BSYNC B1 ;  /* 0x0000000000017941 */ /* 0x000fea0003800000 */
.L_x_423:
        /* <DEDUP_REMOVED lines=10> */
.L_x_427:
[----:B------:R-:W1:Y:S02]  /*1fcc0*/  MUFU.RCP R5, R48 ;  /* 0x0000003000057308 */ /* 0x000e640000001000 */
[----:B-1----:R-:W-:-:S04]  /*1fcd0*/  FFMA R4, R48, R5, -1 ;  /* 0xbf80000030047423 */ /* 0x002fc80000000005 */
[----:B------:R-:W-:-:S04]  /*1fce0*/  FADD.FTZ R4, -R4, -RZ ;  /* 0x800000ff04047221 */ /* 0x000fc80000010100 */
[----:B------:R-:W-:-:S07]  /*1fcf0*/  FFMA R46, R5, R4, R5 ;  /* 0x00000004052e7223 */ /* 0x000fce0000000005 */
.L_x_428:
[----:B------:R-:W-:Y:S05]  /*1fd00*/  BSYNC B1 ;  /* 0x0000000000017941 */ /* 0x000fea0003800000 */
.L_x_426:
        /* <DEDUP_REMOVED lines=10> */
.L_x_430:
[----:B------:R-:W1:Y:S02]  /*1fdb0*/  MUFU.RCP R4, R47 ;  /* 0x0000002f00047308 */ /* 0x000e640000001000 */
[----:B-1----:R-:W-:-:S04]  /*1fdc0*/  FFMA R5, R47, R4, -1 ;  /* 0xbf8000002f057423 */ /* 0x002fc80000000004 */
[----:B------:R-:W-:-:S04]  /*1fdd0*/  FADD.FTZ R5, -R5, -RZ ;  /* 0x800000ff05057221 */ /* 0x000fc80000010100 */
[----:B------:R-:W-:-:S07]  /*1fde0*/  FFMA R49, R4, R5, R4 ;  /* 0x0000000504317223 */ /* 0x000fce0000000004 */
.L_x_431:
[----:B------:R-:W-:Y:S05]  /*1fdf0*/  BSYNC B1 ;  /* 0x0000000000017941 */ /* 0x000fea0003800000 */
.L_x_429:
        /* <DEDUP_REMOVED lines=10> */
.L_x_433:
[----:B------:R-:W1:Y:S02]  /*1fea0*/  MUFU.RCP R48, R41 ;  /* 0x0000002900307308 */ /* 0x000e640000001000 */
[----:B-1----:R-:W-:-:S04]  /*1feb0*/  FFMA R4, R41, R48, -1 ;  /* 0xbf80000029047423 */ /* 0x002fc80000000030 */
[----:B------:R-:W-:-:S04]  /*1fec0*/  FADD.FTZ R5, -R4, -RZ ;  /* 0x800000ff04057221 */ /* 0x000fc80000010100 */
[----:B------:R-:W-:-:S07]  /*1fed0*/  FFMA R48, R48, R5, R48 ;  /* 0x0000000530307223 */ /* 0x000fce0000000030 */
.L_x_434:
[----:B------:R-:W-:Y:S05]  /*1fee0*/  BSYNC B1 ;  /* 0x0000000000017941 */ /* 0x000fea0003800000 */
.L_x_432:
        /* <DEDUP_REMOVED lines=10> */
.L_x_436:
[----:B------:R-:W1:Y:S02]  /*1ff90*/  MUFU.RCP R41, R40 ;  /* 0x0000002800297308 */ /* 0x000e640000001000 */
[----:B-1----:R-:W-:-:S04]  /*1ffa0*/  FFMA R4, R40, R41, -1 ;  /* 0xbf80000028047423 */ /* 0x002fc80000000029 */
[----:B------:R-:W-:-:S04]  /*1ffb0*/  FADD.FTZ R4, -R4, -RZ ;  /* 0x800000ff04047221 */ /* 0x000fc80000010100 */
[----:B------:R-:W-:-:S07]  /*1ffc0*/  FFMA R41, R41, R4, R41 ;  /* 0x0000000429297223 */ /* 0x000fce0000000029 */
.L_x_437:
[----:B------:R-:W-:Y:S05]  /*1ffd0*/  BSYNC B1 ;  /* 0x0000000000017941 */ /* 0x000fea0003800000 */
.L_x_435:
        /* <DEDUP_REMOVED lines=10> */
.L_x_439:
[----:B------:R-:W1:Y:S02]  /*20080*/  MUFU.RCP R40, R39 ;  /* 0x0000002700287308 */ /* 0x000e640000001000 */
[----:B-1----:R-:W-:-:S04]  /*20090*/  FFMA R4, R39, R40, -1 ;  /* 0xbf80000027047423 */ /* 0x002fc80000000028 */
[----:B------:R-:W-:-:S04]  /*200a0*/  FADD.FTZ R5, -R4, -RZ ;  /* 0x800000ff04057221 */ /* 0x000fc80000010100 */
[----:B------:R-:W-:-:S07]  /*200b0*/  FFMA R40, R40, R5, R40 ;  /* 0x0000000528287223 */ /* 0x000fce0000000028 */
.L_x_440:
[----:B------:R-:W-:Y:S05]  /*200c0*/  BSYNC B1 ;  /* 0x0000000000017941 */ /* 0x000fea0003800000 */
.L_x_438:
        /* <DEDUP_REMOVED lines=10> */
.L_x_442:
[----:B------:R-:W1:Y:S02]  /*20170*/  MUFU.RCP R39, R38 ;  /* 0x0000002600277308 */ /* 0x000e640000001000 */
[----:B-1----:R-:W-:-:S04]  /*20180*/  FFMA R4, R38, R39, -1 ;  /* 0xbf80000026047423 */ /* 0x002fc80000000027 */
[----:B------:R-:W-:-:S04]  /*20190*/  FADD.FTZ R4, -R4, -RZ ;  /* 0x800000ff04047221 */ /* 0x000fc80000010100 */
[----:B------:R-:W-:-:S07]  /*201a0*/  FFMA R39, R39, R4, R39 ;  /* 0x0000000427277223 */ /* 0x000fce0000000027 */
.L_x_443:
[----:B------:R-:W-:Y:S05]  /*201b0*/  BSYNC B1 ;  /* 0x0000000000017941 */ /* 0x000fea0003800000 */
.L_x_441:
        /* <DEDUP_REMOVED lines=10> */
.L_x_445:
[----:B------:R-:W1:Y:S02]  /*20260*/  MUFU.RCP R4, R37 ;  /* 0x0000002500047308 */ /* 0x000e640000001000 */
[----:B-1----:R-:W-:-:S04]  /*20270*/  FFMA R5, R37, R4, -1 ;  /* 0xbf80000025057423 */ /* 0x002fc80000000004 */
[----:B------:R-:W-:-:S04]  /*20280*/  FADD.FTZ R5, -R5, -RZ ;  /* 0x800000ff05057221 */ /* 0x000fc80000010100 */
[----:B------:R-:W-:-:S07]  /*20290*/  FFMA R47, R4, R5, R4 ;  /* 0x00000005042f7223 */ /* 0x000fce0000000004 */
.L_x_446:
[----:B------:R-:W-:Y:S05]  /*202a0*/  BSYNC B1 ;  /* 0x0000000000017941 */ /* 0x000fea0003800000 */
.L_x_444:
        /* <DEDUP_REMOVED lines=10> */
.L_x_448:
[----:B------:R-:W1:Y:S02]  /*20350*/  MUFU.RCP R5, R36 ;  /* 0x0000002400057308 */ /* 0x000e640000001000 */
[----:B-1----:R-:W-:-:S04]  /*20360*/  FFMA R4, R36, R5, -1 ;  /* 0xbf80000024047423 */ /* 0x002fc80000000005 */
[----:B------:R-:W-:-:S04]  /*20370*/  FADD.FTZ R4, -R4, -RZ ;  /* 0x800000ff04047221 */ /* 0x000fc80000010100 */
[----:B------:R-:W-:-:S07]  /*20380*/  FFMA R38, R5, R4, R5 ;  /* 0x0000000405267223 */ /* 0x000fce0000000005 */
.L_x_449:
[----:B------:R-:W-:Y:S05]  /*20390*/  BSYNC B1 ;  /* 0x0000000000017941 */ /* 0x000fea0003800000 */
.L_x_447:
        /* <DEDUP_REMOVED lines=10> */
.L_x_451:
[----:B------:R-:W1:Y:S02]  /*20440*/  MUFU.RCP R4, R35 ;  /* 0x0000002300047308 */ /* 0x000e640000001000 */
[----:B-1----:R-:W-:-:S04]  /*20450*/  FFMA R5, R35, R4, -1 ;  /* 0xbf80000023057423 */ /* 0x002fc80000000004 */
[----:B------:R-:W-:-:S04]  /*20460*/  FADD.FTZ R5, -R5, -RZ ;  /* 0x800000ff05057221 */ /* 0x000fc80000010100 */
[----:B------:R-:W-:-:S07]  /*20470*/  FFMA R37, R4, R5, R4 ;  /* 0x0000000504257223 */ /* 0x000fce0000000004 */
.L_x_452:
[----:B------:R-:W-:Y:S05]  /*20480*/  BSYNC B1 ;  /* 0x0000000000017941 */ /* 0x000fea0003800000 */
.L_x_450:
        /* <DEDUP_REMOVED lines=10> */
.L_x_454:
[----:B------:R-:W1:Y:S02]  /*20530*/  MUFU.RCP R5, R34 ;  /* 0x0000002200057308 */ /* 0x000e640000001000 */
[----:B-1----:R-:W-:-:S04]  /*20540*/  FFMA R4, R34, R5, -1 ;  /* 0xbf80000022047423 */ /* 0x002fc80000000005 */
[----:B------:R-:W-:-:S04]  /*20550*/  FADD.FTZ R4, -R4, -RZ ;  /* 0x800000ff04047221 */ /* 0x000fc80000010100 */
[----:B------:R-:W-:-:S07]  /*20560*/  FFMA R36, R5, R4, R5 ;  /* 0x0000000405247223 */ /* 0x000fce0000000005 */
.L_x_455:
[----:B------:R-:W-:Y:S05]  /*20570*/  BSYNC B1 ;  /* 0x0000000000017941 */ /* 0x000fea0003800000 */
.L_x_453:
        /* <DEDUP_REMOVED lines=10> */
.L_x_457:
[----:B------:R-:W1:Y:S02]  /*20620*/  MUFU.RCP R4, R33 ;  /* 0x0000002100047308 */ /* 0x000e640000001000 */
[----:B-1----:R-:W-:-:S04]  /*20630*/  FFMA R5, R33, R4, -1 ;  /* 0xbf80000021057423 */ /* 0x002fc80000000004 */
[----:B------:R-:W-:-:S04]  /*20640*/  FADD.FTZ R5, -R5, -RZ ;  /* 0x800000ff05057221 */ /* 0x000fc80000010100 */
[----:B------:R-:W-:-:S07]  /*20650*/  FFMA R35, R4, R5, R4 ;  /* 0x0000000504237223 */ /* 0x000fce0000000004 */
.L_x_458:
[----:B------:R-:W-:Y:S05]  /*20660*/  BSYNC B1 ;  /* 0x0000000000017941 */ /* 0x000fea0003800000 */
.L_x_456:
        /* <DEDUP_REMOVED lines=9> */
.L_x_460:
[----:B------:R-:W1:Y:S02]  /*20700*/  MUFU.RCP R8, R31 ;  /* 0x0000001f00087308 */ /* 0x000e640000001000 */
[----:B-1----:R-:W-:-:S04]  /*20710*/  FFMA R4, R31, R8, -1 ;  /* 0xbf8000001f047423 */ /* 0x002fc80000000008 */
[----:B------:R-:W-:-:S04]  /*20720*/  FADD.FTZ R5, -R4, -RZ ;  /* 0x800000ff04057221 */ /* 0x000fc80000010100 */
[----:B------:R-:W-:-:S07]  /*20730*/  FFMA R8, R8, R5, R8 ;  /* 0x0000000508087223 */ /* 0x000fce0000000008 */
.L_x_461:
[----:B------:R-:W-:Y:S05]  /*20740*/  BSYNC B1 ;  /* 0x0000000000017941 */ /* 0x000fea0003800000 */
.L_x_459:
        /* <DEDUP_REMOVED lines=26> */
.L_x_462:
        /* <DEDUP_REMOVED lines=27> */
.L_x_464:
[----:B------:R-:W-:Y:S05]  /*20aa0*/  BSYNC B0 ;  /* 0x0000000000007941 */ /* 0x000fea0003800000 */
.L_x_463:
[----:B------:R-:W-:Y:S04]  /*20ab0*/  BSSY B0, `(.L_x_465) ;  /* 0x000003a000007945 */ /* 0x000fe80003800000 */
[----:B------:R-:W-:Y:S05]  /*20ac0*/  @P0 BRA `(.L_x_466) ;  /* 0x0000000000e00947 */ /* 0x000fea0003800000 */
[----:B------:R-:W-:-:S04]  /*20ad0*/  MOV R4, UR44 ;  /* 0x0000002c00047c02 */ /* 0x000fc80008000f00 */
[----:B------:R-:W-:-:S13]  /*20ae0*/  ISETP.NE.AND P3, PT, R4, 0x3, PT ;  /* 0x000000030400780c */ /* 0x000fda0003f65270 */
[----:B------:R-:W-:Y:S05]  /*20af0*/  @!P3 BRA `(.L_x_467) ;  /* 0x000000000004b947 */ /* 0x000fea0003800000 */
[----:B------:R-:W-:Y:S01]  /*20b00*/  BPT.TRAP 0x1 ;  /* 0x000000040000795c */ /* 0x000fe20000300000 */
.L_x_467:
[----:B------:R-:W-:Y:S01]  /*20b10*/  LEA R4, R18, UR48, 0x3 ;  /* 0x0000003012047c11 */ /* 0x000fe2000f8e18ff */
[----:B------:R-:W-:Y:S01]  /*20b20*/  BSSY B1, `(.L_x_468) ;  /* 0x0000004000017945 */ /* 0x000fe20003800000 */
[----:B------:R-:W-:-:S04]  /*20b30*/  SHF.L.U32 R5, R19, 0x1f, RZ ;  /* 0x0000001f13057819 */ /* 0x000fc800000006ff */
[----:B------:R-:W1:Y:S02]  /*20b40*/  SYNCS.PHASECHK.TRANS64.TRYWAIT P2, [R4+URZ+0x60], R5 ;  /* 0x00006005040075a7 */ /* 0x000e64000804017f */
[----:B-1----:R-:W-:Y:S05]  /*20b50*/  @!P2 BRA `(.L_x_469) ;  /* 0x0000017800e0a947 */ /* 0x002fea0003800000 */
.L_x_1152:
[----:B------:R-:W-:Y:S05]  /*20b60*/  BSYNC B1 ;  /* 0x0000000000017941 */ /* 0x000fea0003800000 */
.L_x_468:
        /* <DEDUP_REMOVED lines=22> */
.L_x_471:
[----:B------:R-:W-:Y:S05]  /*20cd0*/  BSYNC B1 ;  /* 0x0000000000017941 */ /* 0x000fea0003800000 */
.L_x_470:
        /* <DEDUP_REMOVED lines=8> */
.L_x_472:
        /* <DEDUP_REMOVED lines=15> */
.L_x_466:
[----:B------:R-:W-:Y:S05]  /*20e50*/  BSYNC B0 ;  /* 0x0000000000007941 */ /* 0x000fea0003800000 */
.L_x_465:
[----:B------:R-:W2:Y:S04]  /*20e60*/  LDL.LU R5, [R1+0x360] ;  /* 0x0003600001057983 */ /* 0x000ea80000300800 */
[----:B------:R-:W3:Y:S04]  /*20e70*/  LDL.LU R13, [R1+0x364] ;  /* 0x00036400010d7983 */ /* 0x000ee80000300800 */
[----:B------:R-:W4:Y:S04]  /*20e80*/  LDL.LU R28, [R1+0x368] ;  /* 0x00036800011c7983 */ /* 0x000f280000300800 */
[----:B------:R-:W5:Y:S04]  /*20e90*/  LDL.LU R27, [R1+0x36c] ;  /* 0x00036c00011b7983 */ /* 0x000f680000300800 */
[----:B------:R-:W5:Y:S04]  /*20ea0*/  LDL.LU R21, [R1+0x370] ;  /* 0x0003700001157983 */ /* 0x000f680000300800 */
[----:B------:R-:W5:Y:S04]  /*20eb0*/  LDL.LU R23, [R1+0x374] ;  /* 0x0003740001177983 */ /* 0x000f680000300800 */
[----:B------:R-:W5:Y:S04]  /*20ec0*/  LDL.LU R26, [R1+0x378] ;  /* 0x00037800011a7983 */ /* 0x000f680000300800 */
[----:B------:R-:W5:Y:S01]  /*20ed0*/  LDL.LU R25, [R1+0x37c] ;  /* 0x00037c0001197983 */ /* 0x000f620000300800 */
[----:B------:R-:W-:-:S03]  /*20ee0*/  F2FP.F16.E4M3.UNPACK_B R4, R7 ;  /* 0x00000007ff04723e */ /* 0x000fc600020006ff */
[----:B------:R-:W5:Y:S01]  /*20ef0*/  LDL.LU R31, [R1+0x380] ;  /* 0x00038000011f7983 */ /* 0x000f620000300800 */
[----:B------:R-:W-:Y:S01]  /*20f00*/  F2FP.F16.E4M3.UNPACK_B R15, R6 ;  /* 0x00000006ff0f723e */ /* 0x000fe200020006ff */
[--C-:B------:R-:W-:Y:S02]  /*20f10*/  HADD2.F32 R8, -RZ, R4.reuse.H1_H1 ;  /* 0x30000004ff087230 */ /* 0x100fe40000004100 */
[----:B------:R-:W5:Y:S01]  /*20f20*/  LDL.LU R29, [R1+0x384] ;  /* 0x00038400011d7983 */ /* 0x000f620000300800 */
[----:B------:R-:W-:-:S03]  /*20f30*/  HADD2.F32 R12, -RZ, R4.H0_H0 ;  /* 0x20000004ff0c7230 */ /* 0x000fc60000004100 */
[----:B------:R-:W5:Y:S04]  /*20f40*/  LDL.LU R34, [R1+0x388] ;  /* 0x0003880001227983 */ /* 0x000f680000300800 */
[----:B------:R-:W5:Y:S04]  /*20f50*/  LDL.LU R36, [R1+0x38c] ;  /* 0x00038c0001247983 */ /* 0x000f680000300800 */
[----:B------:R-:W5:Y:S04]  /*20f60*/  LDL.LU R42, [R1+0x390] ;  /* 0x00039000012a7983 */ /* 0x000f680000300800 */
[----:B------:R-:W5:Y:S04]  /*20f70*/  LDL.LU R46, [R1+0x394] ;  /* 0x00039400012e7983 */ /* 0x000f680000300800 */
[----:B------:R-:W5:Y:S04]  /*20f80*/  LDL.LU R48, [R1+0x398] ;  /* 0x0003980001307983 */ /* 0x000f680000300800 */
[----:B------:R-:W5:Y:S01]  /*20f90*/  LDL.LU R53, [R1+0x39c] ;  /* 0x00039c0001357983 */ /* 0x000f620000300800 */
[----:B------:R-:W-:Y:S01]  /*20fa0*/  F2FP.F16.E4M3.UNPACK_B R4, R7.H1 ;  /* 0x00000007ff04723e */ /* 0x000fe200030006ff */
[----:B------:R-:W-:-:S02]  /*20fb0*/  HADD2.F32 R20, -RZ, R15.H0_H0 ;  /* 0x2000000fff147230 */ /* 0x000fc40000004100 */
[----:B------:R-:W-:Y:S02]  /*20fc0*/  HADD2.F32 R22, -RZ, R15.H1_H1 ;  /* 0x3000000fff167230 */ /* 0x000fe40000004100 */
[--C-:B------:R-:W-:Y:S02]  /*20fd0*/  HADD2.F32 R14, -RZ, R4.reuse.H0_H0 ;  /* 0x20000004ff0e7230 */ /* 0x100fe40000004100 */
[----:B------:R-:W-:Y:S01]  /*20fe0*/  HADD2.F32 R4, -RZ, R4.H1_H1 ;  /* 0x30000004ff047230 */ /* 0x000fe20000004100 */
[-C--:B------:R-:W-:Y:S02]  /*20ff0*/  F2FP.F16.E4M3.UNPACK_B R24, R3.reuse ;  /* 0x00000003ff18723e */ /* 0x080fe400020006ff */
[----:B------:R-:W-:-:S05]  /*21000*/  F2FP.F16.E4M3.UNPACK_B R30, R3.H1 ;  /* 0x00000003ff1e723e */ /* 0x000fca00030006ff */
[----:B------:R-:W-:Y:S01]  /*21010*/  HADD2.F32 R40, -RZ, R30.H1_H1 ;  /* 0x3000001eff287230 */ /* 0x000fe20000004100 */
[-C--:B------:R-:W-:Y:S02]  /*21020*/  F2FP.F16.E4M3.UNPACK_B R44, R0.reuse ;  /* 0x00000000ff2c723e */ /* 0x080fe400020006ff */
[----:B------:R-:W-:-:S05]  /*21030*/  F2FP.F16.E4M3.UNPACK_B R50, R0.H1 ;  /* 0x00000000ff32723e */ /* 0x000fca00030006ff */
[--C-:B------:R-:W-:Y:S02]  /*21040*/  HADD2.F32 R52, -RZ, R50.reuse.H0_H0 ;  /* 0x20000032ff347230 */ /* 0x100fe40000004100 */
[----:B------:R-:W-:Y:S01]  /*21050*/  HADD2.F32 R54, -RZ, R50.H1_H1 ;  /* 0x30000032ff367230 */ /* 0x000fe20000004100 */
[----:B------:R-:W-:Y:S01]  /*21060*/  BSSY B1, `(.L_x_473) ;  /* 0x00000b8000017945 */ /* 0x000fe20003800000 */
[C---:B--2---:R-:W-:Y:S01]  /*21070*/  FMUL R5, R16.reuse, R5 ;  /* 0x0000000510057220 */ /* 0x044fe20000400000 */
[----:B---3--:R-:W-:-:S03]  /*21080*/  FMUL R13, R16, R13 ;  /* 0x0000000d100d7220 */ /* 0x008fc60000400000 */
[C---:B------:R-:W-:Y:S01]  /*21090*/  FFMA R12, R2.reuse, R12, R5 ;  /* 0x0000000c020c7223 */ /* 0x040fe20000000005 */
[----:B------:R-:W-:Y:S01]  /*210a0*/  FFMA R13, R2, R8, R13 ;  /* 0x00000008020d7223 */ /* 0x000fe2000000000d */
[----:B------:R-:W-:Y:S01]  /*210b0*/  F2FP.F16.E4M3.UNPACK_B R8, R6.H1 ;  /* 0x00000006ff08723e */ /* 0x000fe200030006ff */
[C---:B----4-:R-:W-:Y:S01]  /*210c0*/  FMUL R5, R16.reuse, R28 ;  /* 0x0000001c10057220 */ /* 0x050fe20000400000 */
[C---:B-----5:R-:W-:Y:S01]  /*210d0*/  FMUL R21, R16.reuse, R21 ;  /* 0x0000001510157220 */ /* 0x060fe20000400000 */
[----:B------:R-:W-:-:S03]  /*210e0*/  FMUL R23, R16, R23 ;  /* 0x0000001710177220 */ /* 0x000fc60000400000 */
[----:B------:R-:W-:Y:S01]  /*210f0*/  FFMA R20, R2, R20, R21 ;  /* 0x0000001402147223 */ /* 0x000fe20000000015 */
[----:B------:R-:W-:Y:S01]  /*21100*/  FMUL R15, R16, R27 ;  /* 0x0000001b100f7220 */ /* 0x000fe20000400000 */
[C---:B------:R-:W-:Y:S01]  /*21110*/  FFMA R21, R2.reuse, R22, R23 ;  /* 0x0000001602157223 */ /* 0x040fe20000000017 */
[--C-:B------:R-:W-:Y:S02]  /*21120*/  HADD2.F32 R22, -RZ, R8.reuse.H0_H0 ;  /* 0x20000008ff167230 */ /* 0x100fe40000004100 */
[----:B------:R-:W-:Y:S01]  /*21130*/  FFMA R14, R2, R14, R5 ;  /* 0x0000000e020e7223 */ /* 0x000fe20000000005 */
[----:B------:R-:W-:Y:S02]  /*21140*/  HADD2.F32 R8, -RZ, R8.H1_H1 ;  /* 0x30000008ff087230 */ /* 0x000fe40000004100 */
[C---:B------:R-:W-:Y:S01]  /*21150*/  FMUL R23, R16.reuse, R26 ;  /* 0x0000001a10177220 */ /* 0x040fe20000400000 */
[----:B------:R-:W-:Y:S01]  /*21160*/  FMUL R25, R16, R25 ;  /* 0x0000001910197220 */ /* 0x000fe20000400000 */
[----:B------:R-:W-:Y:S01]  /*21170*/  MOV R5, 0x3bbb989d ;  /* 0x3bbb989d00057802 */ /* 0x000fe20000000f00 */
[C---:B------:R-:W-:Y:S01]  /*21180*/  FFMA R15, R2.reuse, R4, R15 ;  /* 0x00000004020f7223 */ /* 0x040fe2000000000f */
[C---:B------:R-:W-:Y:S01]  /*21190*/  FFMA R22, R2.reuse, R22, R23 ;  /* 0x0000001602167223 */ /* 0x040fe20000000017 */
[----:B------:R-:W-:Y:S01]  /*211a0*/  FFMA R23, R2, R8, R25 ;  /* 0x0000000802177223 */ /* 0x000fe20000000019 */
[----:B------:R-:W-:Y:S01]  /*211b0*/  MOV R4, 0x437c0000 ;  /* 0x437c000000047802 */ /* 0x000fe20000000f00 */
[----:B------:R-:W-:Y:S01]  /*211c0*/  FFMA.SAT R27, -R12, R5, 0.5 ;  /* 0x3f0000000c1b7423 */ /* 0x000fe20000002105 */
[----:B------:R-:W-:Y:S01]  /*211d0*/  FMUL R25, R16, R31 ;  /* 0x0000001f10197220 */ /* 0x000fe20000400000 */
[----:B------:R-:W-:Y:S01]  /*211e0*/  FFMA.SAT R31, -R13, R5, 0.5 ;  /* 0x3f0000000d1f7423 */ /* 0x000fe20000002105 */
[----:B------:R-:W-:-:S02]  /*211f0*/  HADD2.F32 R26, -RZ, R24.H0_H0 ;  /* 0x20000018ff1a7230 */ /* 0x000fc40000004100 */
[-C--:B------:R-:W-:Y:S01]  /*21200*/  FFMA.RM R8, R27, R4.reuse, 12582913 ;  /* 0x4b4000011b087423 */ /* 0x080fe20000004004 */
[----:B------:R-:W-:Y:S02]  /*21210*/  HADD2.F32 R28, -RZ, R24.H1_H1 ;  /* 0x30000018ff1c7230 */ /* 0x000fe40000004100 */
[----:B------:R-:W-:Y:S01]  /*21220*/  FMUL R27, R16, R29 ;  /* 0x0000001d101b7220 */ /* 0x000fe20000400000 */
[----:B------:R-:W-:Y:S01]  /*21230*/  FFMA.RM R32, R31, R4, 12582913 ;  /* 0x4b4000011f207423 */ /* 0x000fe20000004004 */
[----:B------:R-:W-:Y:S01]  /*21240*/  FFMA R24, R2, R26, R25 ;  /* 0x0000001a02187223 */ /* 0x000fe20000000019 */
[----:B------:R-:W-:Y:S01]  /*21250*/  FFMA.SAT R33, -R14, R5, 0.5 ;  /* 0x3f0000000e217423 */ /* 0x000fe20000002105 */
[----:B------:R-:W-:Y:S01]  /*21260*/  FFMA R25, R2, R28, R27 ;  /* 0x0000001c02197223 */ /* 0x000fe2000000001b */
[----:B------:R-:W-:Y:S02]  /*21270*/  HADD2.F32 R31, -RZ, R30.H0_H0 ;  /* 0x2000001eff1f7230 */ /* 0x000fe40000004100 */
[----:B------:R-:W-:Y:S01]  /*21280*/  FADD R26, R32, -12583039 ;  /* 0xcb40007f201a7421 */ /* 0x000fe20000000000 */
[----:B------:R-:W-:Y:S01]  /*21290*/  FMUL R27, R16, R34 ;  /* 0x00000022101b7220 */ /* 0x000fe20000400000 */
[-C--:B------:R-:W-:Y:S01]  /*212a0*/  FFMA.RM R33, R33, R4.reuse, 12582913 ;  /* 0x4b40000121217423 */ /* 0x080fe20000004004 */
[----:B------:R-:W-:Y:S01]  /*212b0*/  FADD R29, R8, -12583039 ;  /* 0xcb40007f081d7421 */ /* 0x000fe20000000000 */
[----:B------:R-:W-:Y:S01]  /*212c0*/  FFMA R28, -R13, 1.4426950216293334961, -R26 ;  /* 0x3fb8aa3b0d1c7823 */ /* 0x000fe2000000091a */
[----:B------:R-:W-:Y:S01]  /*212d0*/  FFMA R26, R2, R31, R27 ;  /* 0x0000001f021a7223 */ /* 0x000fe2000000001b */
[-C--:B------:R-:W-:Y:S01]  /*212e0*/  FFMA.SAT R31, -R15, R5.reuse, 0.5 ;  /* 0x3f0000000f1f7423 */ /* 0x080fe20000002105 */
[----:B------:R-:W-:Y:S01]  /*212f0*/  FADD R27, R33, -12583039 ;  /* 0xcb40007f211b7421 */ /* 0x000fe20000000000 */
[----:B------:R-:W-:Y:S01]  /*21300*/  FFMA R29, -R12, 1.4426950216293334961, -R29 ;  /* 0x3fb8aa3b0c1d7823 */ /* 0x000fe2000000091d */
[-C--:B------:R-:W-:Y:S01]  /*21310*/  FFMA.SAT R39, -R20, R5.reuse, 0.5 ;  /* 0x3f00000014277423 */ /* 0x080fe20000002105 */
[----:B------:R-:W-:Y:S01]  /*21320*/  FFMA.RM R34, R31, R4, 12582913 ;  /* 0x4b4000011f227423 */ /* 0x000fe20000004004 */
[----:B------:R-:W-:Y:S01]  /*21330*/  FFMA R31, -R14, 1.4426950216293334961, -R27 ;  /* 0x3fb8aa3b0e1f7823 */ /* 0x000fe2000000091b */
[----:B------:R-:W-:Y:S01]  /*21340*/  FFMA R29, -R12, 1.925963033500011079e-08, R29 ;  /* 0x32a570600c1d7823 */ /* 0x000fe2000000011d */
[----:B------:R-:W-:Y:S01]  /*21350*/  FMUL R27, R16, R36 ;  /* 0x00000024101b7220 */ /* 0x000fe20000400000 */
[-C--:B------:R-:W-:Y:S01]  /*21360*/  FFMA.RM R36, R39, R4.reuse, 12582913 ;  /* 0x4b40000127247423 */ /* 0x080fe20000004004 */
[----:B------:R-:W-:Y:S01]  /*21370*/  FFMA.SAT R39, -R21, R5, 0.5 ;  /* 0x3f00000015277423 */ /* 0x000fe20000002105 */
[----:B------:R1:W2:Y:S03]  /*21380*/  MUFU.EX2 R35, R29 ;  /* 0x0000001d00237308 */ /* 0x0002a60000000800 */
[----:B------:R-:W-:Y:S01]  /*21390*/  FFMA.RM R39, R39, R4, 12582913 ;  /* 0x4b40000127277423 */ /* 0x000fe20000004004 */
[----:B-1----:R-:W-:Y:S01]  /*213a0*/  FADD R29, R36, -12583039 ;  /* 0xcb40007f241d7421 */ /* 0x002fe20000000000 */
[----:B------:R-:W-:-:S03]  /*213b0*/  FADD R30, R34, -12583039 ;  /* 0xcb40007f221e7421 */ /* 0x000fc60000000000 */
[----:B------:R-:W-:Y:S01]  /*213c0*/  FFMA R41, -R20, 1.4426950216293334961, -R29 ;  /* 0x3fb8aa3b14297823 */ /* 0x000fe2000000091d */
[----:B------:R-:W-:Y:S01]  /*213d0*/  FMUL R29, R16, R42 ;  /* 0x0000002a101d7220 */ /* 0x000fe20000400000 */
[----:B------:R-:W-:Y:S01]  /*213e0*/  FADD R42, R39, -12583039 ;  /* 0xcb40007f272a7421 */ /* 0x000fe20000000000 */
[-C--:B------:R-:W-:Y:S01]  /*213f0*/  FFMA.SAT R45, -R22, R5.reuse, 0.5 ;  /* 0x3f000000162d7423 */ /* 0x080fe20000002105 */
[----:B------:R-:W-:Y:S01]  /*21400*/  FFMA R28, -R13, 1.925963033500011079e-08, R28 ;  /* 0x32a570600d1c7823 */ /* 0x000fe2000000011c */
[----:B------:R-:W-:Y:S01]  /*21410*/  FFMA R31, -R14, 1.925963033500011079e-08, R31 ;  /* 0x32a570600e1f7823 */ /* 0x000fe2000000011f */
[----:B------:R-:W-:Y:S01]  /*21420*/  FFMA R30, -R15, 1.4426950216293334961, -R30 ;  /* 0x3fb8aa3b0f1e7823 */ /* 0x000fe2000000091e */
[----:B------:R-:W-:Y:S01]  /*21430*/  FFMA R43, -R20, 1.925963033500011079e-08, R41 ;  /* 0x32a57060142b7823 */ /* 0x000fe20000000129 */
[----:B------:R-:W-:Y:S01]  /*21440*/  FFMA R42, -R21, 1.4426950216293334961, -R42 ;  /* 0x3fb8aa3b152a7823 */ /* 0x000fe2000000092a */
[-C--:B------:R-:W-:Y:S01]  /*21450*/  FFMA.RM R41, R45, R4.reuse, 12582913 ;  /* 0x4b4000012d297423 */ /* 0x080fe20000004004 */
[----:B------:R-:W-:Y:S01]  /*21460*/  FFMA.SAT R47, -R23, R5, 0.5 ;  /* 0x3f000000172f7423 */ /* 0x000fe20000002105 */
[----:B------:R1:W3:Y:S01]  /*21470*/  MUFU.EX2 R37, R28 ;  /* 0x0000001c00257308 */ /* 0x0002e20000000800 */
[----:B------:R-:W-:Y:S01]  /*21480*/  FFMA R30, -R15, 1.925963033500011079e-08, R30 ;  /* 0x32a570600f1e7823 */ /* 0x000fe2000000011e */
[----:B------:R-:W-:Y:S01]  /*21490*/  FFMA R45, -R21, 1.925963033500011079e-08, R42 ;  /* 0x32a57060152d7823 */ /* 0x000fe2000000012a */
[----:B------:R-:W-:Y:S01]  /*214a0*/  FFMA.RM R42, R47, R4, 12582913 ;  /* 0x4b4000012f2a7423 */ /* 0x000fe20000004004 */
[----:B------:R-:W-:-:S04]  /*214b0*/  FFMA R27, R2, R40, R27 ;  /* 0x00000028021b7223 */ /* 0x000fc8000000001b */
[----:B------:R4:W-:Y:S01]  /*214c0*/  MUFU.EX2 R38, R31 ;  /* 0x0000001f00267308 */ /* 0x0009e20000000800 */
[--C-:B-1----:R-:W-:Y:S02]  /*214d0*/  HADD2.F32 R28, -RZ, R44.reuse.H0_H0 ;  /* 0x2000002cff1c7230 */ /* 0x102fe40000004100 */
[----:B------:R-:W-:Y:S02]  /*214e0*/  HADD2.F32 R44, -RZ, R44.H1_H1 ;  /* 0x3000002cff2c7230 */ /* 0x000fe40000004100 */
[----:B----4-:R-:W-:-:S03]  /*214f0*/  FADD R31, R41, -12583039 ;  /* 0xcb40007f291f7421 */ /* 0x010fc60000000000 */
[----:B------:R1:W4:Y:S01]  /*21500*/  MUFU.EX2 R40, R30 ;  /* 0x0000001e00287308 */ /* 0x0003220000000800 */
[----:B------:R-:W-:Y:S01]  /*21510*/  FFMA R28, R2, R28, R29 ;  /* 0x0000001c021c7223 */ /* 0x000fe2000000001d */
[----:B------:R-:W-:Y:S01]  /*21520*/  FFMA R31, -R22, 1.4426950216293334961, -R31 ;  /* 0x3fb8aa3b161f7823 */ /* 0x000fe2000000091f */
[----:B------:R-:W-:Y:S01]  /*21530*/  FMUL R29, R16, R46 ;  /* 0x0000002e101d7220 */ /* 0x000fe20000400000 */
[-C--:B------:R-:W-:Y:S01]  /*21540*/  FFMA.SAT R47, -R24, R5.reuse, 0.5 ;  /* 0x3f000000182f7423 */ /* 0x080fe20000002105 */
[----:B-1----:R-:W-:Y:S01]  /*21550*/  FADD R30, R42, -12583039 ;  /* 0xcb40007f2a1e7421 */ /* 0x002fe20000000000 */
[----:B------:R-:W-:Y:S01]  /*21560*/  FFMA R46, -R22, 1.925963033500011079e-08, R31 ;  /* 0x32a57060162e7823 */ /* 0x000fe2000000011f */
[-C--:B------:R-:W-:Y:S01]  /*21570*/  FFMA.SAT R51, -R25, R5.reuse, 0.5 ;  /* 0x3f00000019337423 */ /* 0x080fe20000002105 */
[----:B------:R-:W-:Y:S01]  /*21580*/  FMUL R31, R16, R48 ;  /* 0x00000030101f7220 */ /* 0x000fe20000400000 */
[----:B------:R-:W-:Y:S01]  /*21590*/  FFMA R30, -R23, 1.4426950216293334961, -R30 ;  /* 0x3fb8aa3b171e7823 */ /* 0x000fe2000000091e */
[C---:B------:R-:W-:Y:S01]  /*215a0*/  FFMA R29, R2.reuse, R44, R29 ;  /* 0x0000002c021d7223 */ /* 0x040fe2000000001d */
[-C--:B------:R-:W-:Y:S01]  /*215b0*/  FFMA.RM R44, R47, R4.reuse, 12582913 ;  /* 0x4b4000012f2c7423 */ /* 0x080fe20000004004 */
[----:B------:R-:W-:Y:S01]  /*215c0*/  FFMA.RM R48, R51, R4, 12582913 ;  /* 0x4b40000133307423 */ /* 0x000fe20000004004 */
[----:B------:R-:W-:Y:S01]  /*215d0*/  FFMA R47, -R23, 1.925963033500011079e-08, R30 ;  /* 0x32a57060172f7823 */ /* 0x000fe2000000011e */
[----:B------:R-:W-:Y:S01]  /*215e0*/  FFMA R30, R2, R52, R31 ;  /* 0x00000034021e7223 */ /* 0x000fe2000000001f */
[-C--:B------:R-:W-:Y:S01]  /*215f0*/  FFMA.SAT R31, -R26, R5.reuse, 0.5 ;  /* 0x3f0000001a1f7423 */ /* 0x080fe20000002105 */
[----:B------:R-:W-:Y:S01]  /*21600*/  FFMA.SAT R51, -R27, R5, 0.5 ;  /* 0x3f0000001b337423 */ /* 0x000fe20000002105 */
[----:B------:R-:W-:-:S02]  /*21610*/  FADD R52, R48, -12583039 ;  /* 0xcb40007f30347421 */ /* 0x000fc40000000000 */
[-C--:B------:R-:W-:Y:S01]  /*21620*/  FFMA.RM R50, R31, R4.reuse, 12582913 ;  /* 0x4b4000011f327423 */ /* 0x080fe20000004004 */
[----:B------:R-:W-:Y:S01]  /*21630*/  FFMA.RM R51, R51, R4, 12582913 ;  /* 0x4b40000133337423 */ /* 0x000fe20000004004 */
[----:B------:R-:W-:Y:S02]  /*21640*/  FMUL R31, R16, R53 ;  /* 0x00000035101f7220 */ /* 0x000fe40000400000 */
[----:B------:R-:W-:Y:S01]  /*21650*/  FADD R55, R50, -12583039 ;  /* 0xcb40007f32377421 */ /* 0x000fe20000000000 */
[----:B------:R-:W-:Y:S01]  /*21660*/  FADD R56, R51, -12583039 ;  /* 0xcb40007f33387421 */ /* 0x000fe20000000000 */
[----:B------:R-:W-:Y:S01]  /*21670*/  FFMA R52, -R25, 1.4426950216293334961, -R52 ;  /* 0x3fb8aa3b19347823 */ /* 0x000fe20000000934 */
[-C--:B------:R-:W-:Y:S01]  /*21680*/  FFMA.SAT R57, -R28, R5.reuse, 0.5 ;  /* 0x3f0000001c397423 */ /* 0x080fe20000002105 */
[----:B------:R-:W-:Y:S01]  /*21690*/  FFMA R55, -R26, 1.4426950216293334961, -R55 ;  /* 0x3fb8aa3b1a377823 */ /* 0x000fe20000000937 */
[----:B------:R-:W-:Y:S01]  /*216a0*/  FFMA R56, -R27, 1.4426950216293334961, -R56 ;  /* 0x3fb8aa3b1b387823 */ /* 0x000fe20000000938 */
[----:B------:R-:W-:Y:S01]  /*216b0*/  FFMA R31, R2, R54, R31 ;  /* 0x00000036021f7223 */ /* 0x000fe2000000001f */
[----:B------:R-:W-:Y:S01]  /*216c0*/  FFMA R53, -R25, 1.925963033500011079e-08, R52 ;  /* 0x32a5706019357823 */ /* 0x000fe20000000134 */
[----:B------:R-:W-:Y:S01]  /*216d0*/  FFMA.RM R52, R57, R4, 12582913 ;  /* 0x4b40000139347423 */ /* 0x000fe20000004004 */
[----:B------:R-:W-:Y:S01]  /*216e0*/  FFMA R54, -R26, 1.925963033500011079e-08, R55 ;  /* 0x32a570601a367823 */ /* 0x000fe20000000137 */
[----:B------:R-:W-:Y:S01]  /*216f0*/  FFMA R57, -R27, 1.925963033500011079e-08, R56 ;  /* 0x32a570601b397823 */ /* 0x000fe20000000138 */
[----:B------:R-:W1:Y:S01]  /*21700*/  MUFU.EX2 R43, R43 ;  /* 0x0000002b002b7308 */ /* 0x000e620000000800 */
[-C--:B------:R-:W-:Y:S01]  /*21710*/  FFMA.SAT R59, -R29, R5.reuse, 0.5 ;  /* 0x3f0000001d3b7423 */ /* 0x080fe20000002105 */
[-C--:B------:R-:W-:Y:S01]  /*21720*/  FFMA.SAT R55, -R30, R5.reuse, 0.5 ;  /* 0x3f0000001e377423 */ /* 0x080fe20000002105 */
[----:B------:R-:W-:Y:S01]  /*21730*/  FFMA.SAT R61, -R31, R5, 0.5 ;  /* 0x3f0000001f3d7423 */ /* 0x000fe20000002105 */
[----:B------:R-:W-:Y:S01]  /*21740*/  SHF.L.U32 R56, R8, 0x17, RZ ;  /* 0x0000001708387819 */ /* 0x000fe200000006ff */
[----:B------:R-:W-:-:S03]  /*21750*/  FADD R49, R44, -12583039 ;  /* 0xcb40007f2c317421 */ /* 0x000fc60000000000 */
[----:B------:R-:W5:Y:S01]  /*21760*/  MUFU.EX2 R45, R45 ;  /* 0x0000002d002d7308 */ /* 0x000f620000000800 */
[-C--:B------:R-:W-:Y:S01]  /*21770*/  FFMA.RM R5, R59, R4.reuse, 12582913 ;  /* 0x4b4000013b057423 */ /* 0x080fe20000004004 */
[-C--:B------:R-:W-:Y:S01]  /*21780*/  FFMA.RM R55, R55, R4.reuse, 12582913 ;  /* 0x4b40000137377423 */ /* 0x080fe20000004004 */
[----:B------:R-:W-:Y:S01]  /*21790*/  FFMA.RM R61, R61, R4, 12582913 ;  /* 0x4b4000013d3d7423 */ /* 0x000fe20000004004 */
[----:B--2---:R-:W-:Y:S01]  /*217a0*/  FFMA R4, R56, R35, 1 ;  /* 0x3f80000038047423 */ /* 0x004fe20000000023 */
[----:B------:R-:W-:Y:S02]  /*217b0*/  SHF.L.U32 R32, R32, 0x17, RZ ;  /* 0x0000001720207819 */ /* 0x000fe400000006ff */
[----:B------:R-:W-:Y:S01]  /*217c0*/  SHF.L.U32 R35, R34, 0x17, RZ ;  /* 0x0000001722237819 */ /* 0x000fe200000006ff */
[----:B------:R-:W-:Y:S01]  /*217d0*/  FFMA R49, -R24, 1.4426950216293334961, -R49 ;  /* 0x3fb8aa3b18317823 */ /* 0x000fe20000000931 */
[----:B------:R-:W-:Y:S01]  /*217e0*/  SHF.L.U32 R33, R33, 0x17, RZ ;  /* 0x0000001721217819 */ /* 0x000fe200000006ff */
[----:B------:R-:W-:Y:S01]  /*217f0*/  FADD R59, R52, -12583039 ;  /* 0xcb40007f343b7421 */ /* 0x000fe20000000000 */
[----:B---3--:R-:W-:Y:S01]  /*21800*/  FFMA R32, R32, R37, 1 ;  /* 0x3f80000020207423 */ /* 0x008fe20000000025 */
[----:B----4-:R-:W-:Y:S01]  /*21810*/  FFMA R34, R35, R40, 1 ;  /* 0x3f80000023227423 */ /* 0x010fe20000000028 */
[----:B------:R-:W-:Y:S01]  /*21820*/  FFMA R49, -R24, 1.925963033500011079e-08, R49 ;  /* 0x32a5706018317823 */ /* 0x000fe20000000131 */
[----:B------:R-:W-:Y:S01]  /*21830*/  FADD R56, R5, -12583039 ;  /* 0xcb40007f05387421 */ /* 0x000fe20000000000 */
[----:B------:R-:W-:Y:S01]  /*21840*/  FADD R37, R55, -12583039 ;  /* 0xcb40007f37257421 */ /* 0x000fe20000000000 */
[----:B------:R-:W-:Y:S01]  /*21850*/  FFMA R33, R33, R38, 1 ;  /* 0x3f80000021217423 */ /* 0x000fe20000000026 */
[----:B------:R-:W-:Y:S01]  /*21860*/  SHF.L.U32 R36, R36, 0x17, RZ ;  /* 0x0000001724247819 */ /* 0x000fe200000006ff */
[----:B------:R-:W-:Y:S01]  /*21870*/  FADD R40, R61, -12583039 ;  /* 0xcb40007f3d287421 */ /* 0x000fe20000000000 */
[----:B------:R-:W-:Y:S01]  /*21880*/  SHF.L.U32 R38, R39, 0x17, RZ ;  /* 0x0000001727267819 */ /* 0x000fe200000006ff */
[----:B------:R-:W-:Y:S01]  /*21890*/  FFMA R59, -R28, 1.4426950216293334961, -R59 ;  /* 0x3fb8aa3b1c3b7823 */ /* 0x000fe2000000093b */
[----:B------:R-:W-:Y:S01]  /*218a0*/  FFMA R58, -R29, 1.4426950216293334961, -R56 ;  /* 0x3fb8aa3b1d3a7823 */ /* 0x000fe20000000938 */
[----:B------:R-:W-:Y:S01]  /*218b0*/  FFMA R37, -R30, 1.4426950216293334961, -R37 ;  /* 0x3fb8aa3b1e257823 */ /* 0x000fe20000000925 */
[----:B------:R-:W-:Y:S01]  /*218c0*/  FFMA R40, -R31, 1.4426950216293334961, -R40 ;  /* 0x3fb8aa3b1f287823 */ /* 0x000fe20000000928 */
[----:B-1----:R-:W-:Y:S01]  /*218d0*/  FFMA R35, R36, R43, 1 ;  /* 0x3f80000024237423 */ /* 0x002fe2000000002b */
[----:B------:R-:W1:Y:S01]  /*218e0*/  MUFU.EX2 R46, R46 ;  /* 0x0000002e002e7308 */ /* 0x000e620000000800 */
[----:B------:R-:W-:Y:S01]  /*218f0*/  FFMA R59, -R28, 1.925963033500011079e-08, R59 ;  /* 0x32a570601c3b7823 */ /* 0x000fe2000000013b */
[----:B-----5:R-:W-:Y:S01]  /*21900*/  FFMA R36, R38, R45, 1 ;  /* 0x3f80000026247423 */ /* 0x020fe2000000002d */
[----:B------:R-:W-:Y:S01]  /*21910*/  IADD3 R43, R4, 0x1800000, RZ ;  /* 0x01800000042b7810 */ /* 0x000fe20007ffe0ff */
[----:B------:R-:W-:Y:S01]  /*21920*/  FFMA R58, -R29, 1.925963033500011079e-08, R58 ;  /* 0x32a570601d3a7823 */ /* 0x000fe2000000013a */
[----:B------:R-:W-:Y:S01]  /*21930*/  SHF.L.U32 R38, R42, 0x17, RZ ;  /* 0x000000172a267819 */ /* 0x000fe200000006ff */
[----:B------:R-:W-:-:S02]  /*21940*/  FFMA R39, -R30, 1.925963033500011079e-08, R37 ;  /* 0x32a570601e277823 */ /* 0x000fc40000000125 */
[----:B------:R-:W2:Y:S01]  /*21950*/  MUFU.EX2 R49, R49 ;  /* 0x0000003100317308 */ /* 0x000ea20000000800 */
[----:B------:R-:W-:Y:S01]  /*21960*/  FFMA R42, -R31, 1.925963033500011079e-08, R40 ;  /* 0x32a570601f2a7823 */ /* 0x000fe20000000128 */
[----:B------:R-:W-:-:S06]  /*21970*/  LOP3.LUT R43, R43, 0x7f800000, RZ, 0xc0, !PT ;  /* 0x7f8000002b2b7812 */ /* 0x000fcc00078ec0ff */
[----:B------:R-:W-:Y:S01]  /*21980*/  MUFU.EX2 R8, R57 ;  /* 0x0000003900087308 */ /* 0x000fe20000000800 */
[----:B------:R-:W-:-:S07]  /*21990*/  ISETP.GT.U32.AND P2, PT, R43, 0x1ffffff, PT ;  /* 0x01ffffff2b00780c */ /* 0x000fce0003f44070 */
[----:B------:R-:W-:Y:S01]  /*219a0*/  MUFU.EX2 R56, R59 ;  /* 0x0000003b00387308 */ /* 0x000fe20000000800 */
[----:B------:R-:W-:-:S07]  /*219b0*/  SHF.L.U32 R37, R41, 0x17, RZ ;  /* 0x0000001729257819 */ /* 0x000fce00000006ff */
[----:B------:R-:W3:Y:S01]  /*219c0*/  MUFU.EX2 R47, R47 ;  /* 0x0000002f002f7308 */ /* 0x000ee20000000800 */
[----:B------:R-:W-:-:S07]  /*219d0*/  SHF.L.U32 R44, R44, 0x17, RZ ;  /* 0x000000172c2c7819 */ /* 0x000fce00000006ff */
[----:B------:R-:W4:Y:S08]  /*219e0*/  MUFU.EX2 R53, R53 ;  /* 0x0000003500357308 */ /* 0x000f300000000800 */
[----:B------:R-:W5:Y:S08]  /*219f0*/  MUFU.EX2 R54, R54 ;  /* 0x0000003600367308 */ /* 0x000f700000000800 */
[----:B------:R-:W5:Y:S08]  /*21a00*/  MUFU.EX2 R57, R58 ;  /* 0x0000003a00397308 */ /* 0x000f700000000800 */
[----:B------:R2:W5:Y:S08]  /*21a10*/  MUFU.EX2 R60, R39 ;  /* 0x00000027003c7308 */ /* 0x0005700000000800 */
[----:B------:R5:W5:Y:S01]  /*21a20*/  MUFU.EX2 R59, R42 ;  /* 0x0000002a003b7308 */ /* 0x000b620000000800 */
[----:B-1----:R-:W-:Y:S01]  /*21a30*/  FFMA R37, R37, R46, 1 ;  /* 0x3f80000025257423 */ /* 0x002fe2000000002e */
[----:B--2---:R-:W-:Y:S01]  /*21a40*/  FFMA R39, R44, R49, 1 ;  /* 0x3f8000002c277423 */ /* 0x004fe20000000031 */
[----:B------:R-:W-:-:S02]  /*21a50*/  SHF.L.U32 R40, R48, 0x17, RZ ;  /* 0x0000001730287819 */ /* 0x000fc400000006ff */
[----:B------:R-:W-:Y:S02]  /*21a60*/  SHF.L.U32 R41, R50, 0x17, RZ ;  /* 0x0000001732297819 */ /* 0x000fe400000006ff */
[----:B------:R-:W-:Y:S02]  /*21a70*/  SHF.L.U32 R51, R51, 0x17, RZ ;  /* 0x0000001733337819 */ /* 0x000fe400000006ff */
[----:B------:R-:W-:Y:S02]  /*21a80*/  SHF.L.U32 R43, R52, 0x17, RZ ;  /* 0x00000017342b7819 */ /* 0x000fe400000006ff */
[----:B------:R-:W-:Y:S02]  /*21a90*/  SHF.L.U32 R44, R5, 0x17, RZ ;  /* 0x00000017052c7819 */ /* 0x000fe400000006ff */
[----:B------:R-:W-:Y:S02]  /*21aa0*/  SHF.L.U32 R45, R55, 0x17, RZ ;  /* 0x00000017372d7819 */ /* 0x000fe400000006ff */
[----:B------:R-:W-:Y:S01]  /*21ab0*/  SHF.L.U32 R46, R61, 0x17, RZ ;  /* 0x000000173d2e7819 */ /* 0x000fe200000006ff */
[----:B---3--:R-:W-:Y:S01]  /*21ac0*/  FFMA R38, R38, R47, 1 ;  /* 0x3f80000026267423 */ /* 0x008fe2000000002f */
[----:B----4-:R-:W-:Y:S01]  /*21ad0*/  FFMA R40, R40, R53, 1 ;  /* 0x3f80000028287423 */ /* 0x010fe20000000035 */
[----:B-----5:R-:W-:Y:S01]  /*21ae0*/  FFMA R41, R41, R54, 1 ;  /* 0x3f80000029297423 */ /* 0x020fe20000000036 */
[----:B------:R-:W-:Y:S01]  /*21af0*/  FFMA R42, R51, R8, 1 ;  /* 0x3f800000332a7423 */ /* 0x000fe20000000008 */
[----:B------:R-:W-:Y:S01]  /*21b00*/  FFMA R43, R43, R56, 1 ;  /* 0x3f8000002b2b7423 */ /* 0x000fe20000000038 */
[----:B------:R-:W-:Y:S01]  /*21b10*/  FFMA R44, R44, R57, 1 ;  /* 0x3f8000002c2c7423 */ /* 0x000fe20000000039 */
[----:B------:R-:W-:Y:S01]  /*21b20*/  FFMA R45, R45, R60, 1 ;  /* 0x3f8000002d2d7423 */ /* 0x000fe2000000003c */
[----:B------:R-:W-:Y:S01]  /*21b30*/  FFMA R46, R46, R59, 1 ;  /* 0x3f8000002e2e7423 */ /* 0x000fe2000000003b */
[----:B------:R-:W-:Y:S06]  /*21b40*/  @P2 BRA `(.L_x_474) ;  /* 0x0000000000142947 */ /* 0x000fec0003800000 */
[----:B------:R-:W-:Y:S02]  /*21b50*/  MOV R5, R4 ;  /* 0x0000000400057202 */ /* 0x000fe40000000f00 */
[----:B------:R-:W-:-:S07]  /*21b60*/  MOV R4, 0x21b80 ;  /* 0x00021b8000047802 */ /* 0x000fce0000000f00 */
[----:B------:R-:W-:Y:S05]  /*21b70*/  CALL.REL.NOINC `($__internal_0_$__cuda_sm20_rcp_rn_f32_slowpath) ;  /* 0x0000017800187944 */ /* 0x000fea0003c00000 */
[----:B------:R-:W-:Y:S01]  /*21b80*/  MOV R47, R8 ;  /* 0x00000008002f7202 */ /* 0x000fe20000000f00 */
[----:B------:R-:W-:Y:S06]  /*21b90*/  BRA `(.L_x_475) ;  /* 0x0000000000107947 */ /* 0x000fec0003800000 */
.L_x_474:
[----:B------:R-:W1:Y:S02]  /*21ba0*/  MUFU.RCP R47, R4 ;  /* 0x00000004002f7308 */ /* 0x000e640000001000 */
[----:B-1----:R-:W-:-:S04]  /*21bb0*/  FFMA R5, R4, R47, -1 ;  /* 0xbf80000004057423 */ /* 0x002fc8000000002f */
[----:B------:R-:W-:-:S04]  /*21bc0*/  FADD.FTZ R8, -R5, -RZ ;  /* 0x800000ff05087221 */ /* 0x000fc80000010100 */
[----:B------:R-:W-:-:S07]  /*21bd0*/  FFMA R47, R47, R8, R47 ;  /* 0x000000082f2f7223 */ /* 0x000fce000000002f */
.L_x_475:
[----:B------:R-:W-:Y:S05]  /*21be0*/  BSYNC B1 ;  /* 0x0000000000017941 */ /* 0x000fea0003800000 */
.L_x_473:
        /* <DEDUP_REMOVED lines=10> */
.L_x_477:
[----:B------:R-:W1:Y:S02]  /*21c90*/  MUFU.RCP R5, R32 ;  /* 0x0000002000057308 */ /* 0x000e640000001000 */
[----:B-1----:R-:W-:-:S04]  /*21ca0*/  FFMA R4, R32, R5, -1 ;  /* 0xbf80000020047423 */ /* 0x002fc80000000005 */
[----:B------:R-:W-:-:S04]  /*21cb0*/  FADD.FTZ R4, -R4, -RZ ;  /* 0x800000ff04047221 */ /* 0x000fc80000010100 */
[----:B------:R-:W-:-:S07]  /*21cc0*/  FFMA R48, R5, R4, R5 ;  /* 0x0000000405307223 */ /* 0x000fce0000000005 */
.L_x_478:
[----:B------:R-:W-:Y:S05]  /*21cd0*/  BSYNC B1 ;  /* 0x0000000000017941 */ /* 0x000fea0003800000 */
.L_x_476:
        /* <DEDUP_REMOVED lines=10> */
.L_x_480:
[----:B------:R-:W1:Y:S02]  /*21d80*/  MUFU.RCP R4, R33 ;  /* 0x0000002100047308 */ /* 0x000e640000001000 */
[----:B-1----:R-:W-:-:S04]  /*21d90*/  FFMA R5, R33, R4, -1 ;  /* 0xbf80000021057423 */ /* 0x002fc80000000004 */
[----:B------:R-:W-:-:S04]  /*21da0*/  FADD.FTZ R5, -R5, -RZ ;  /* 0x800000ff05057221 */ /* 0x000fc80000010100 */
[----:B------:R-:W-:-:S07]  /*21db0*/  FFMA R49, R4, R5, R4 ;  /* 0x0000000504317223 */ /* 0x000fce0000000004 */
.L_x_481:
[----:B------:R-:W-:Y:S05]  /*21dc0*/  BSYNC B1 ;  /* 0x0000000000017941 */ /* 0x000fea0003800000 */
.L_x_479:
        /* <DEDUP_REMOVED lines=10> */
.L_x_483:
[----:B------:R-:W1:Y:S02]  /*21e70*/  MUFU.RCP R5, R34 ;  /* 0x0000002200057308 */ /* 0x000e640000001000 */
[----:B-1----:R-:W-:-:S04]  /*21e80*/  FFMA R4, R34, R5, -1 ;  /* 0xbf80000022047423 */ /* 0x002fc80000000005 */
[----:B------:R-:W-:-:S04]  /*21e90*/  FADD.FTZ R4, -R4, -RZ ;  /* 0x800000ff04047221 */ /* 0x000fc80000010100 */
[----:B------:R-:W-:-:S07]  /*21ea0*/  FFMA R32, R5, R4, R5 ;  /* 0x0000000405207223 */ /* 0x000fce0000000005 */
.L_x_484:
[----:B------:R-:W-:Y:S05]  /*21eb0*/  BSYNC B1 ;  /* 0x0000000000017941 */ /* 0x000fea0003800000 */
.L_x_482:
        /* <DEDUP_REMOVED lines=10> */
.L_x_486:
[----:B------:R-:W1:Y:S02]  /*21f60*/  MUFU.RCP R4, R35 ;  /* 0x0000002300047308 */ /* 0x000e640000001000 */
[----:B-1----:R-:W-:-:S04]  /*21f70*/  FFMA R5, R35, R4, -1 ;  /* 0xbf80000023057423 */ /* 0x002fc80000000004 */
[----:B------:R-:W-:-:S04]  /*21f80*/  FADD.FTZ R5, -R5, -RZ ;  /* 0x800000ff05057221 */ /* 0x000fc80000010100 */
[----:B------:R-:W-:-:S07]  /*21f90*/  FFMA R33, R4, R5, R4 ;  /* 0x0000000504217223 */ /* 0x000fce0000000004 */
.L_x_487:
[----:B------:R-:W-:Y:S05]  /*21fa0*/  BSYNC B1 ;  /* 0x0000000000017941 */ /* 0x000fea0003800000 */
.L_x_485:
        /* <DEDUP_REMOVED lines=10> */
.L_x_489:
[----:B------:R-:W1:Y:S02]  /*22050*/  MUFU.RCP R5, R36 ;  /* 0x0000002400057308 */ /* 0x000e640000001000 */
[----:B-1----:R-:W-:-:S04]  /*22060*/  FFMA R4, R36, R5, -1 ;  /* 0xbf80000024047423 */ /* 0x002fc80000000005 */
[----:B------:R-:W-:-:S04]  /*22070*/  FADD.FTZ R4, -R4, -RZ ;  /* 0x800000ff04047221 */ /* 0x000fc80000010100 */
[----:B------:R-:W-:-:S07]  /*22080*/  FFMA R34, R5, R4, R5 ;  /* 0x0000000405227223 */ /* 0x000fce0000000005 */
.L_x_490:
[----:B------:R-:W-:Y:S05]  /*22090*/  BSYNC B1 ;  /* 0x0000000000017941 */ /* 0x000fea0003800000 */
.L_x_488:
        /* <DEDUP_REMOVED lines=10> */
.L_x_492:
[----:B------:R-:W1:Y:S02]  /*22140*/  MUFU.RCP R4, R37 ;  /* 0x0000002500047308 */ /* 0x000e640000001000 */
[----:B-1----:R-:W-:-:S04]  /*22150*/  FFMA R5, R37, R4, -1 ;  /* 0xbf80000025057423 */ /* 0x002fc80000000004 */
[----:B------:R-:W-:-:S04]  /*22160*/  FADD.FTZ R5, -R5, -RZ ;  /* 0x800000ff05057221 */ /* 0x000fc80000010100 */
[----:B------:R-:W-:-:S07]  /*22170*/  FFMA R35, R4, R5, R4 ;  /* 0x0000000504237223 */ /* 0x000fce0000000004 */
.L_x_493:
[----:B------:R-:W-:Y:S05]  /*22180*/  BSYNC B1 ;  /* 0x0000000000017941 */ /* 0x000fea0003800000 */
.L_x_491:
        /* <DEDUP_REMOVED lines=10> */
.L_x_495:
[----:B------:R-:W1:Y:S02]  /*22230*/  MUFU.RCP R5, R38 ;  /* 0x0000002600057308 */ /* 0x000e640000001000 */
[----:B-1----:R-:W-:-:S04]  /*22240*/  FFMA R4, R38, R5, -1 ;  /* 0xbf80000026047423 */ /* 0x002fc80000000005 */
[----:B------:R-:W-:-:S04]  /*22250*/  FADD.FTZ R4, -R4, -RZ ;  /* 0x800000ff04047221 */ /* 0x000fc80000010100 */
[----:B------:R-:W-:-:S07]  /*22260*/  FFMA R36, R5, R4, R5 ;  /* 0x0000000405247223 */ /* 0x000fce0000000005 */
.L_x_496:
[----:B------:R-:W-:Y:S05]  /*22270*/  BSYNC B1 ;  /* 0x0000000000017941 */ /* 0x000fea0003800000 */
.L_x_494:
        /* <DEDUP_REMOVED lines=10> */
.L_x_498:
[----:B------:R-:W1:Y:S02]  /*22320*/  MUFU.RCP R4, R39 ;  /* 0x0000002700047308 */ /* 0x000e640000001000 */
[----:B-1----:R-:W-:-:S04]  /*22330*/  FFMA R5, R39, R4, -1 ;  /* 0xbf80000027057423 */ /* 0x002fc80000000004 */
[----:B------:R-:W-:-:S04]  /*22340*/  FADD.FTZ R5, -R5, -RZ ;  /* 0x800000ff05057221 */ /* 0x000fc80000010100 */
[----:B------:R-:W-:-:S07]  /*22350*/  FFMA R37, R4, R5, R4 ;  /* 0x0000000504257223 */ /* 0x000fce0000000004 */
.L_x_499:
[----:B------:R-:W-:Y:S05]  /*22360*/  BSYNC B1 ;  /* 0x0000000000017941 */ /* 0x000fea0003800000 */
.L_x_497:
        /* <DEDUP_REMOVED lines=10> */
.L_x_501:
[----:B------:R-:W1:Y:S02]  /*22410*/  MUFU.RCP R5, R40 ;  /* 0x0000002800057308 */ /* 0x000e640000001000 */
[----:B-1----:R-:W-:-:S04]  /*22420*/  FFMA R4, R40, R5, -1 ;  /* 0xbf80000028047423 */ /* 0x002fc80000000005 */
[----:B------:R-:W-:-:S04]  /*22430*/  FADD.FTZ R4, -R4, -RZ ;  /* 0x800000ff04047221 */ /* 0x000fc80000010100 */
[----:B------:R-:W-:-:S07]  /*22440*/  FFMA R38, R5, R4, R5 ;  /* 0x0000000405267223 */ /* 0x000fce0000000005 */
.L_x_502:
[----:B------:R-:W-:Y:S05]  /*22450*/  BSYNC B1 ;  /* 0x0000000000017941 */ /* 0x000fea0003800000 */
.L_x_500:
        /* <DEDUP_REMOVED lines=10> */
.L_x_504:
[----:B------:R-:W1:Y:S02]  /*22500*/  MUFU.RCP R4, R41 ;  /* 0x0000002900047308 */ /* 0x000e640000001000 */
[----:B-1----:R-:W-:-:S04]  /*22510*/  FFMA R5, R41, R4, -1 ;  /* 0xbf80000029057423 */ /* 0x002fc80000000004 */
[----:B------:R-:W-:-:S04]  /*22520*/  FADD.FTZ R5, -R5, -RZ ;  /* 0x800000ff05057221 */ /* 0x000fc80000010100 */
[----:B------:R-:W-:-:S07]  /*22530*/  FFMA R39, R4, R5, R4 ;  /* 0x0000000504277223 */ /* 0x000fce0000000004 */
.L_x_505:
[----:B------:R-:W-:Y:S05]  /*22540*/  BSYNC B1 ;  /* 0x0000000000017941 */ /* 0x000fea0003800000 */
.L_x_503:
        /* <DEDUP_REMOVED lines=10> */
.L_x_507:
[----:B------:R-:W1:Y:S02]  /*225f0*/  MUFU.RCP R5, R42 ;  /* 0x0000002a00057308 */ /* 0x000e640000001000 */
[----:B-1----:R-:W-:-:S04]  /*22600*/  FFMA R4, R42, R5, -1 ;  /* 0xbf8000002a047423 */ /* 0x002fc80000000005 */
[----:B------:R-:W-:-:S04]  /*22610*/  FADD.FTZ R4, -R4, -RZ ;  /* 0x800000ff04047221 */ /* 0x000fc80000010100 */
[----:B------:R-:W-:-:S07]  /*22620*/  FFMA R40, R5, R4, R5 ;  /* 0x0000000405287223 */ /* 0x000fce0000000005 */
.L_x_508:
[----:B------:R-:W-:Y:S05]  /*22630*/  BSYNC B1 ;  /* 0x0000000000017941 */ /* 0x000fea0003800000 */
.L_x_506:
        /* <DEDUP_REMOVED lines=10> */
.L_x_510:
[----:B------:R-:W1:Y:S02]  /*226e0*/  MUFU.RCP R4, R43 ;  /* 0x0000002b00047308 */ /* 0x000e640000001000 */
[----:B-1----:R-:W-:-:S04]  /*226f0*/  FFMA R5, R43, R4, -1 ;  /* 0xbf8000002b057423 */ /* 0x002fc80000000004 */
[----:B------:R-:W-:-:S04]  /*22700*/  FADD.FTZ R5, -R5, -RZ ;  /* 0x800000ff05057221 */ /* 0x000fc80000010100 */
[----:B------:R-:W-:-:S07]  /*22710*/  FFMA R41, R4, R5, R4 ;  /* 0x0000000504297223 */ /* 0x000fce0000000004 */
.L_x_511:
[----:B------:R-:W-:Y:S05]  /*22720*/  BSYNC B1 ;  /* 0x0000000000017941 */ /* 0x000fea0003800000 */
.L_x_509:
        /* <DEDUP_REMOVED lines=10> */
.L_x_513:
[----:B------:R-:W1:Y:S02]  /*227d0*/  MUFU.RCP R5, R44 ;  /* 0x0000002c00057308 */ /* 0x000e640000001000 */
[----:B-1----:R-:W-:-:S04]  /*227e0*/  FFMA R4, R44, R5, -1 ;  /* 0xbf8000002c047423 */ /* 0x002fc80000000005 */
[----:B------:R-:W-:-:S04]  /*227f0*/  FADD.FTZ R4, -R4, -RZ ;  /* 0x800000ff04047221 */ /* 0x000fc80000010100 */
[----:B------:R-:W-:-:S07]  /*22800*/  FFMA R42, R5, R4, R5 ;  /* 0x00000004052a7223 */ /* 0x000fce0000000005 */
.L_x_514:
[----:B------:R-:W-:Y:S05]  /*22810*/  BSYNC B1 ;  /* 0x0000000000017941 */ /* 0x000fea0003800000 */
.L_x_512:
        /* <DEDUP_REMOVED lines=10> */
.L_x_516:
[----:B------:R-:W1:Y:S02]  /*228c0*/  MUFU.RCP R4, R45 ;  /* 0x0000002d00047308 */ /* 0x000e640000001000 */
[----:B-1----:R-:W-:-:S04]  /*228d0*/  FFMA R5, R45, R4, -1 ;  /* 0xbf8000002d057423 */ /* 0x002fc80000000004 */
[----:B------:R-:W-:-:S04]  /*228e0*/  FADD.FTZ R5, -R5, -RZ ;  /* 0x800000ff05057221 */ /* 0x000fc80000010100 */
[----:B------:R-:W-:-:S07]  /*228f0*/  FFMA R43, R4, R5, R4 ;  /* 0x00000005042b7223 */ /* 0x000fce0000000004 */
.L_x_517:
[----:B------:R-:W-:Y:S05]  /*22900*/  BSYNC B1 ;  /* 0x0000000000017941 */ /* 0x000fea0003800000 */
.L_x_515:
        /* <DEDUP_REMOVED lines=9> */
.L_x_519:
[----:B------:R-:W1:Y:S02]  /*229a0*/  MUFU.RCP R5, R46 ;  /* 0x0000002e00057308 */ /* 0x000e640000001000 */
[----:B-1----:R-:W-:-:S04]  /*229b0*/  FFMA R4, R46, R5, -1 ;  /* 0xbf8000002e047423 */ /* 0x002fc80000000005 */
[----:B------:R-:W-:-:S04]  /*229c0*/  FADD.FTZ R4, -R4, -RZ ;  /* 0x800000ff04047221 */ /* 0x000fc80000010100 */
[----:B------:R-:W-:-:S07]  /*229d0*/  FFMA R8, R5, R4, R5 ;  /* 0x0000000405087223 */ /* 0x000fce0000000005 */
.L_x_520:
[----:B------:R-:W-:Y:S05]  /*229e0*/  BSYNC B1 ;  /* 0x0000000000017941 */ /* 0x000fea0003800000 */
.L_x_518:
        /* <DEDUP_REMOVED lines=26> */
.L_x_521:
        /* <DEDUP_REMOVED lines=27> */
.L_x_523:
[----:B------:R-:W-:Y:S05]  /*22d40*/  BSYNC B0 ;  /* 0x0000000000007941 */ /* 0x000fea0003800000 */
.L_x_522:
[----:B------:R-:W-:Y:S04]  /*22d50*/  BSSY B0, `(.L_x_524) ;  /* 0x000003a000007945 */ /* 0x000fe80003800000 */
[----:B------:R-:W-:Y:S05]  /*22d60*/  @P0 BRA `(.L_x_525) ;  /* 0x0000000000e00947 */ /* 0x000fea0003800000 */
[----:B------:R-:W-:-:S04]  /*22d70*/  MOV R4, UR44 ;  /* 0x0000002c00047c02 */ /* 0x000fc80008000f00 */
[----:B------:R-:W-:-:S13]  /*22d80*/  ISETP.NE.AND P3, PT, R4, 0x3, PT ;  /* 0x000000030400780c */ /* 0x000fda0003f65270 */
[----:B------:R-:W-:Y:S05]  /*22d90*/  @!P3 BRA `(.L_x_526) ;  /* 0x000000000004b947 */ /* 0x000fea0003800000 */
[----:B------:R-:W-:Y:S01]  /*22da0*/  BPT.TRAP 0x1 ;  /* 0x000000040000795c */ /* 0x000fe20000300000 */
.L_x_526:
[----:B------:R-:W-:Y:S01]  /*22db0*/  LEA R4, R18, UR48, 0x3 ;  /* 0x0000003012047c11 */ /* 0x000fe2000f8e18ff */
[----:B------:R-:W-:Y:S01]  /*22dc0*/  BSSY B1, `(.L_x_527) ;  /* 0x0000004000017945 */ /* 0x000fe20003800000 */
[----:B------:R-:W-:-:S04]  /*22dd0*/  SHF.L.U32 R5, R19, 0x1f, RZ ;  /* 0x0000001f13057819 */ /* 0x000fc800000006ff */
[----:B------:R-:W1:Y:S02]  /*22de0*/  SYNCS.PHASECHK.TRANS64.TRYWAIT P2, [R4+URZ+0x60], R5 ;  /* 0x00006005040075a7 */ /* 0x000e64000804017f */
[----:B-1----:R-:W-:Y:S05]  /*22df0*/  @!P2 BRA `(.L_x_528) ;  /* 0x00000158004ca947 */ /* 0x002fea0003800000 */
.L_x_1153:
[----:B------:R-:W-:Y:S05]  /*22e00*/  BSYNC B1 ;  /* 0x0000000000017941 */ /* 0x000fea0003800000 */
.L_x_527:
        /* <DEDUP_REMOVED lines=22> */
.L_x_530:
[----:B------:R-:W-:Y:S05]  /*22f70*/  BSYNC B1 ;  /* 0x0000000000017941 */ /* 0x000fea0003800000 */
.L_x_529:
        /* <DEDUP_REMOVED lines=8> */
.L_x_531:
        /* <DEDUP_REMOVED lines=15> */
.L_x_525:
[----:B------:R-:W-:Y:S05]  /*230f0*/  BSYNC B0 ;  /* 0x0000000000007941 */ /* 0x000fea0003800000 */
.L_x_524:
        /* <DEDUP_REMOVED lines=10> */
[C---:B------:R-:W-:Y:S01]  /*231a0*/  FFMA R12, R2.reuse, R12, R5 ;  /* 0x0000000c020c7223 */ /* 0x040fe20000000005 */
[----:B------:R-:W-:Y:S02]  /*231b0*/  HADD2.F32 R22, -RZ, R15.H1_H1 ;  /* 0x3000000fff167230 */ /* 0x000fe40000004100 */
[----:B------:R-:W-:Y:S01]  /*231c0*/  FFMA R13, R2, R8, R13 ;  /* 0x00000008020d7223 */ /* 0x000fe2000000000d */
[--C-:B------:R-:W-:Y:S01]  /*231d0*/  HADD2.F32 R14, -RZ, R4.reuse.H0_H0 ;  /* 0x20000004ff0e7230 */ /* 0x100fe20000004100 */
[----:B------:R-:W-:Y:S01]  /*231e0*/  F2FP.F16.E4M3.UNPACK_B R8, R6.H1 ;  /* 0x00000006ff08723e */ /* 0x000fe200030006ff */
[----:B------:R-:W-:Y:S02]  /*231f0*/  HADD2.F32 R4, -RZ, R4.H1_H1 ;  /* 0x30000004ff047230 */ /* 0x000fe40000004100 */
[C---:B------:R-:W-:Y:S01]  /*23200*/  FMUL R5, R16.reuse, R216 ;  /* 0x000000d810057220 */ /* 0x040fe20000400000 */
[----:B------:R-:W-:Y:S01]  /*23210*/  FMUL R15, R16, R217 ;  /* 0x000000d9100f7220 */ /* 0x000fe20000400000 */
[C---:B------:R-:W-:Y:S01]  /*23220*/  FFMA R20, R2.reuse, R20, R21 ;  /* 0x0000001402147223 */ /* 0x040fe20000000015 */
[C---:B------:R-:W-:Y:S01]  /*23230*/  FFMA R21, R2.reuse, R22, R219 ;  /* 0x0000001602157223 */ /* 0x040fe200000000db */
[----:B------:R-:W-:Y:S01]  /*23240*/  FFMA R14, R2, R14, R5 ;  /* 0x0000000e020e7223 */ /* 0x000fe20000000005 */
[----:B------:R-:W-:-:S02]  /*23250*/  HADD2.F32 R22, -RZ, R8.H0_H0 ;  /* 0x20000008ff167230 */ /* 0x000fc40000004100 */
[----:B------:R-:W-:Y:S01]  /*23260*/  FFMA R15, R2, R4, R15 ;  /* 0x00000004020f7223 */ /* 0x000fe2000000000f */
[----:B------:R-:W-:Y:S02]  /*23270*/  HADD2.F32 R8, -RZ, R8.H1_H1 ;  /* 0x30000008ff087230 */ /* 0x000fe40000004100 */
[C---:B------:R-:W-:Y:S01]  /*23280*/  FMUL R5, R16.reuse, R220 ;  /* 0x000000dc10057220 */ /* 0x040fe20000400000 */
[C---:B------:R-:W-:Y:S01]  /*23290*/  FMUL R23, R16.reuse, R221 ;  /* 0x000000dd10177220 */ /* 0x040fe20000400000 */
[----:B------:R-:W-:Y:S01]  /*232a0*/  MOV R4, 0x3bbb989d ;  /* 0x3bbb989d00047802 */ /* 0x000fe20000000f00 */
[----:B------:R-:W-:Y:S01]  /*232b0*/  FMUL R25, R16, R222 ;  /* 0x000000de10197220 */ /* 0x000fe20000400000 */
[C---:B------:R-:W-:Y:S01]  /*232c0*/  FFMA R22, R2.reuse, R22, R5 ;  /* 0x0000001602167223 */ /* 0x040fe20000000005 */
[----:B------:R-:W-:Y:S01]  /*232d0*/  FFMA R23, R2, R8, R23 ;  /* 0x0000000802177223 */ /* 0x000fe20000000017 */
[----:B------:R-:W-:Y:S01]  /*232e0*/  MOV R5, 0x437c0000 ;  /* 0x437c000000057802 */ /* 0x000fe20000000f00 */
[-C--:B------:R-:W-:Y:S01]  /*232f0*/  FFMA.SAT R8, -R12, R4.reuse, 0.5 ;  /* 0x3f0000000c087423 */ /* 0x080fe20000002104 */
[----:B------:R-:W-:Y:S01]  /*23300*/  F2FP.F16.E4M3.UNPACK_B R24, R3 ;  /* 0x00000003ff18723e */ /* 0x000fe200020006ff */
[----:B------:R-:W-:Y:S01]  /*23310*/  FFMA.SAT R32, -R13, R4, 0.5 ;  /* 0x3f0000000d207423 */ /* 0x000fe20000002104 */
[----:B------:R-:W-:Y:S01]  /*23320*/  FMUL R223, R16, R223 ;  /* 0x000000df10df7220 */ /* 0x000fe20000400000 */
[----:B------:R-:W-:Y:S01]  /*23330*/  FFMA.RM R8, R8, R5, 12582913 ;  /* 0x4b40000108087423 */ /* 0x000fe20000004005 */
[----:B------:R-:W-:Y:S01]  /*23340*/  F2FP.F16.E4M3.UNPACK_B R29, R3.H1 ;  /* 0x00000003ff1d723e */ /* 0x000fe200030006ff */
[----:B------:R-:W-:-:S02]  /*23350*/  HADD2.F32 R26, -RZ, R24.H0_H0 ;  /* 0x20000018ff1a7230 */ /* 0x000fc40000004100 */
[-C--:B------:R-:W-:Y:S01]  /*23360*/  FFMA.RM R32, R32, R5.reuse, 12582913 ;  /* 0x4b40000120207423 */ /* 0x080fe20000004005 */
[----:B------:R-:W-:Y:S01]  /*23370*/  FADD R27, R8, -12583039 ;  /* 0xcb40007f081b7421 */ /* 0x000fe20000000000 */
[----:B------:R-:W-:Y:S02]  /*23380*/  HADD2.F32 R28, -RZ, R24.H1_H1 ;  /* 0x30000018ff1c7230 */ /* 0x000fe40000004100 */
[----:B------:R-:W-:Y:S01]  /*23390*/  FFMA.SAT R40, -R21, R4, 0.5 ;  /* 0x3f00000015287423 */ /* 0x000fe20000002104 */
[----:B------:R-:W-:Y:S01]  /*233a0*/  FFMA R24, R2, R26, R25 ;  /* 0x0000001a02187223 */ /* 0x000fe20000000019 */
[----:B------:R-:W-:Y:S01]  /*233b0*/  FFMA R27, -R12, 1.4426950216293334961, -R27 ;  /* 0x3fb8aa3b0c1b7823 */ /* 0x000fe2000000091b */
[--C-:B------:R-:W-:Y:S02]  /*233c0*/  HADD2.F32 R30, -RZ, R29.reuse.H0_H0 ;  /* 0x2000001dff1e7230 */ /* 0x100fe40000004100 */
[----:B------:R-:W-:Y:S01]  /*233d0*/  FFMA R25, R2, R28, R223 ;  /* 0x0000001c02197223 */ /* 0x000fe200000000df */
[----:B------:R-:W-:Y:S01]  /*233e0*/  FFMA.SAT R28, -R14, R4, 0.5 ;  /* 0x3f0000000e1c7423 */ /* 0x000fe20000002104 */
[----:B------:R-:W-:Y:S01]  /*233f0*/  FADD R26, R32, -12583039 ;  /* 0xcb40007f201a7421 */ /* 0x000fe20000000000 */
[----:B------:R-:W-:Y:S01]  /*23400*/  FFMA R39, -R12, 1.925963033500011079e-08, R27 ;  /* 0x32a570600c277823 */ /* 0x000fe2000000011b */
[----:B------:R-:W-:Y:S01]  /*23410*/  FMUL R27, R16, R224 ;  /* 0x000000e0101b7220 */ /* 0x000fe20000400000 */
[-C--:B------:R-:W-:Y:S01]  /*23420*/  FFMA.RM R33, R28, R5.reuse, 12582913 ;  /* 0x4b4000011c217423 */ /* 0x080fe20000004005 */
[----:B------:R-:W-:Y:S01]  /*23430*/  FFMA R28, -R13, 1.4426950216293334961, -R26 ;  /* 0x3fb8aa3b0d1c7823 */ /* 0x000fe2000000091a */
[-C--:B------:R-:W-:Y:S01]  /*23440*/  FFMA.RM R37, R40, R5.reuse, 12582913 ;  /* 0x4b40000128257423 */ /* 0x080fe20000004005 */
[----:B------:R-:W-:Y:S01]  /*23450*/  FFMA R26, R2, R30, R27 ;  /* 0x0000001e021a7223 */ /* 0x000fe2000000001b */
[-C--:B------:R-:W-:Y:S01]  /*23460*/  FFMA.SAT R30, -R15, R4.reuse, 0.5 ;  /* 0x3f0000000f1e7423 */ /* 0x080fe20000002104 */
[----:B------:R-:W-:Y:S01]  /*23470*/  FADD R27, R33, -12583039 ;  /* 0xcb40007f211b7421 */ /* 0x000fe20000000000 */
[----:B------:R-:W-:Y:S01]  /*23480*/  FFMA.SAT R34, -R20, R4, 0.5 ;  /* 0x3f00000014227423 */ /* 0x000fe20000002104 */
[----:B------:R-:W-:Y:S01]  /*23490*/  FFMA R28, -R13, 1.925963033500011079e-08, R28 ;  /* 0x32a570600d1c7823 */ /* 0x000fe2000000011c */
[-C--:B------:R-:W-:Y:S01]  /*234a0*/  FFMA.RM R35, R30, R5.reuse, 12582913 ;  /* 0x4b4000011e237423 */ /* 0x080fe20000004005 */
[----:B------:R-:W-:Y:S01]  /*234b0*/  HADD2.F32 R31, -RZ, R29.H1_H1 ;  /* 0x3000001dff1f7230 */ /* 0x000fe20000004100 */
[----:B------:R-:W-:Y:S01]  /*234c0*/  F2FP.F16.E4M3.UNPACK_B R44, R0 ;  /* 0x00000000ff2c723e */ /* 0x000fe200020006ff */
[----:B------:R-:W-:Y:S01]  /*234d0*/  FFMA R29, -R14, 1.4426950216293334961, -R27 ;  /* 0x3fb8aa3b0e1d7823 */ /* 0x000fe2000000091b */
[----:B------:R-:W-:Y:S01]  /*234e0*/  FADD R30, R35, -12583039 ;  /* 0xcb40007f231e7421 */ /* 0x000fe20000000000 */
[----:B------:R-:W-:Y:S01]  /*234f0*/  FADD R40, R37, -12583039 ;  /* 0xcb40007f25287421 */ /* 0x000fe20000000000 */
[----:B------:R-:W-:Y:S01]  /*23500*/  FFMA.RM R34, R34, R5, 12582913 ;  /* 0x4b40000122227423 */ /* 0x000fe20000004005 */
[----:B------:R1:W2:Y:S01]  /*23510*/  MUFU.EX2 R36, R28 ;  /* 0x0000001c00247308 */ /* 0x0002a20000000800 */
[----:B------:R-:W-:Y:S01]  /*23520*/  FMUL R27, R16, R225 ;  /* 0x000000e1101b7220 */ /* 0x000fe20000400000 */
[----:B------:R-:W-:Y:S01]  /*23530*/  FFMA R38, -R14, 1.925963033500011079e-08, R29 ;  /* 0x32a570600e267823 */ /* 0x000fe2000000011d */
[----:B------:R-:W-:Y:S01]  /*23540*/  FFMA R30, -R15, 1.4426950216293334961, -R30 ;  /* 0x3fb8aa3b0f1e7823 */ /* 0x000fe2000000091e */
[----:B------:R-:W-:Y:S01]  /*23550*/  FFMA R40, -R21, 1.4426950216293334961, -R40 ;  /* 0x3fb8aa3b15287823 */ /* 0x000fe20000000928 */
[----:B------:R-:W-:-:S02]  /*23560*/  HADD2.F32 R46, -RZ, R44.H1_H1 ;  /* 0x3000002cff2e7230 */ /* 0x000fc40000004100 */
[----:B------:R-:W-:Y:S01]  /*23570*/  FADD R29, R34, -12583039 ;  /* 0xcb40007f221d7421 */ /* 0x000fe20000000000 */
[----:B------:R-:W-:Y:S01]  /*23580*/  FFMA R27, R2, R31, R27 ;  /* 0x0000001f021b7223 */ /* 0x000fe2000000001b */
[----:B------:R-:W-:Y:S01]  /*23590*/  FFMA R30, -R15, 1.925963033500011079e-08, R30 ;  /* 0x32a570600f1e7823 */ /* 0x000fe2000000011e */
[----:B-1----:R-:W-:Y:S02]  /*235a0*/  HADD2.F32 R28, -RZ, R44.H0_H0 ;  /* 0x2000002cff1c7230 */ /* 0x002fe40000004100 */
[-C--:B------:R-:W-:Y:S01]  /*235b0*/  FFMA.SAT R44, -R23, R4.reuse, 0.5 ;  /* 0x3f000000172c7423 */ /* 0x080fe20000002104 */
[----:B------:R-:W-:Y:S01]  /*235c0*/  FFMA R45, -R21, 1.925963033500011079e-08, R40 ;  /* 0x32a57060152d7823 */ /* 0x000fe20000000128 */
[----:B------:R-:W-:Y:S01]  /*235d0*/  FFMA R31, -R20, 1.4426950216293334961, -R29 ;  /* 0x3fb8aa3b141f7823 */ /* 0x000fe2000000091d */
[----:B------:R-:W-:Y:S01]  /*235e0*/  FFMA.SAT R42, -R22, R4, 0.5 ;  /* 0x3f000000162a7423 */ /* 0x000fe20000002104 */
[-C--:B------:R-:W-:Y:S01]  /*235f0*/  FFMA.RM R40, R44, R5.reuse, 12582913 ;  /* 0x4b4000012c287423 */ /* 0x080fe20000004005 */
[----:B------:R1:W-:Y:S01]  /*23600*/  MUFU.EX2 R43, R30 ;  /* 0x0000001e002b7308 */ /* 0x0003e20000000800 */
[----:B------:R-:W-:Y:S01]  /*23610*/  F2FP.F16.E4M3.UNPACK_B R53, R0.H1 ;  /* 0x00000000ff35723e */ /* 0x000fe200030006ff */
[----:B------:R-:W-:Y:S01]  /*23620*/  FFMA R31, -R20, 1.925963033500011079e-08, R31 ;  /* 0x32a57060141f7823 */ /* 0x000fe2000000011f */
[----:B------:R-:W-:Y:S01]  /*23630*/  FFMA.RM R41, R42, R5, 12582913 ;  /* 0x4b4000012a297423 */ /* 0x000fe20000004005 */
[----:B------:R-:W-:Y:S01]  /*23640*/  FMUL R29, R16, R226 ;  /* 0x000000e2101d7220 */ /* 0x000fe20000400000 */
[----:B------:R-:W-:Y:S01]  /*23650*/  FFMA.SAT R44, -R24, R4, 0.5 ;  /* 0x3f000000182c7423 */ /* 0x000fe20000002104 */
[----:B------:R-:W-:-:S02]  /*23660*/  HADD2.F32 R54, -RZ, R53.H0_H0 ;  /* 0x20000035ff367230 */ /* 0x000fc40000004100 */
[----:B------:R-:W-:Y:S01]  /*23670*/  FFMA.SAT R50, -R25, R4, 0.5 ;  /* 0x3f00000019327423 */ /* 0x000fe20000002104 */
[----:B------:R3:W-:Y:S01]  /*23680*/  MUFU.EX2 R42, R31 ;  /* 0x0000001f002a7308 */ /* 0x0007e20000000800 */
[----:B-1----:R-:W-:Y:S01]  /*23690*/  FADD R30, R40, -12583039 ;  /* 0xcb40007f281e7421 */ /* 0x002fe20000000000 */
[----:B------:R-:W-:Y:S01]  /*236a0*/  FFMA R28, R2, R28, R29 ;  /* 0x0000001c021c7223 */ /* 0x000fe2000000001d */
[----:B------:R-:W-:Y:S01]  /*236b0*/  FMUL R29, R16, R227 ;  /* 0x000000e3101d7220 */ /* 0x000fe20000400000 */
[----:B------:R-:W-:Y:S02]  /*236c0*/  HADD2.F32 R55, -RZ, R53.H1_H1 ;  /* 0x30000035ff377230 */ /* 0x000fe40000004100 */
[----:B------:R-:W-:Y:S01]  /*236d0*/  FFMA R30, -R23, 1.4426950216293334961, -R30 ;  /* 0x3fb8aa3b171e7823 */ /* 0x000fe2000000091e */
[----:B------:R-:W-:Y:S01]  /*236e0*/  FFMA.SAT R56, -R27, R4, 0.5 ;  /* 0x3f0000001b387423 */ /* 0x000fe20000002104 */
[----:B------:R-:W-:Y:S01]  /*236f0*/  FFMA R29, R2, R46, R29 ;  /* 0x0000002e021d7223 */ /* 0x000fe2000000001d */
[----:B------:R-:W1:Y:S01]  /*23700*/  MUFU.EX2 R39, R39 ;  /* 0x0000002700277308 */ /* 0x000e620000000800 */
[----:B---3--:R-:W-:Y:S01]  /*23710*/  FMUL R31, R16, R228 ;  /* 0x000000e4101f7220 */ /* 0x008fe20000400000 */
[----:B------:R-:W-:Y:S01]  /*23720*/  FFMA R48, -R23, 1.925963033500011079e-08, R30 ;  /* 0x32a5706017307823 */ /* 0x000fe2000000011e */
[-C--:B------:R-:W-:Y:S01]  /*23730*/  FFMA.SAT R58, -R28, R4.reuse, 0.5 ;  /* 0x3f0000001c3a7423 */ /* 0x080fe20000002104 */
[----:B------:R-:W-:Y:S01]  /*23740*/  FFMA.SAT R60, -R29, R4, 0.5 ;  /* 0x3f0000001d3c7423 */ /* 0x000fe20000002104 */
[----:B------:R-:W-:Y:S01]  /*23750*/  FFMA R30, R2, R54, R31 ;  /* 0x00000036021e7223 */ /* 0x000fe2000000001f */
[----:B------:R-:W-:Y:S01]  /*23760*/  FMUL R31, R16, R229 ;  /* 0x000000e5101f7220 */ /* 0x000fe20000400000 */
[-C--:B------:R-:W-:Y:S01]  /*23770*/  FFMA.SAT R54, -R26, R4.reuse, 0.5 ;  /* 0x3f0000001a367423 */ /* 0x080fe20000002104 */
[----:B------:R-:W3:Y:S01]  /*23780*/  MUFU.EX2 R38, R38 ;  /* 0x0000002600267308 */ /* 0x000ee20000000800 */
[-C--:B------:R-:W-:Y:S01]  /*23790*/  FFMA.SAT R62, -R30, R4.reuse, 0.5 ;  /* 0x3f0000001e3e7423 */ /* 0x080fe20000002104 */
[----:B------:R-:W-:Y:S01]  /*237a0*/  FFMA R31, R2, R55, R31 ;  /* 0x00000037021f7223 */ /* 0x000fe2000000001f */
[----:B------:R-:W-:Y:S01]  /*237b0*/  FADD R47, R41, -12583039 ;  /* 0xcb40007f292f7421 */ /* 0x000fe20000000000 */
[-C--:B------:R-:W-:Y:S01]  /*237c0*/  FFMA.RM R52, R50, R5.reuse, 12582913 ;  /* 0x4b40000132347423 */ /* 0x080fe20000004005 */
[-C--:B------:R-:W-:Y:S01]  /*237d0*/  FFMA.RM R44, R44, R5.reuse, 12582913 ;  /* 0x4b4000012c2c7423 */ /* 0x080fe20000004005 */
[----:B------:R-:W-:Y:S01]  /*237e0*/  FFMA.SAT R4, -R31, R4, 0.5 ;  /* 0x3f0000001f047423 */ /* 0x000fe20000002104 */
[----:B------:R-:W-:Y:S01]  /*237f0*/  FFMA R47, -R22, 1.4426950216293334961, -R47 ;  /* 0x3fb8aa3b162f7823 */ /* 0x000fe2000000092f */
[-C--:B------:R-:W-:Y:S01]  /*23800*/  FFMA.RM R53, R54, R5.reuse, 12582913 ;  /* 0x4b40000136357423 */ /* 0x080fe20000004005 */
[-C--:B------:R-:W-:Y:S01]  /*23810*/  FFMA.RM R56, R56, R5.reuse, 12582913 ;  /* 0x4b40000138387423 */ /* 0x080fe20000004005 */
[-C--:B------:R-:W-:Y:S01]  /*23820*/  FFMA.RM R57, R58, R5.reuse, 12582913 ;  /* 0x4b4000013a397423 */ /* 0x080fe20000004005 */
[-C--:B------:R-:W-:Y:S01]  /*23830*/  FFMA.RM R60, R60, R5.reuse, 12582913 ;  /* 0x4b4000013c3c7423 */ /* 0x080fe20000004005 */
[-C--:B------:R-:W-:Y:S01]  /*23840*/  FFMA.RM R62, R62, R5.reuse, 12582913 ;  /* 0x4b4000013e3e7423 */ /* 0x080fe20000004005 */
[----:B------:R-:W-:Y:S01]  /*23850*/  FFMA.RM R61, R4, R5, 12582913 ;  /* 0x4b400001043d7423 */ /* 0x000fe20000004005 */
[----:B------:R-:W-:Y:S01]  /*23860*/  SHF.L.U32 R5, R32, 0x17, RZ ;  /* 0x0000001720057819 */ /* 0x000fe200000006ff */
[----:B------:R-:W-:Y:S01]  /*23870*/  FADD R50, R52, -12583039 ;  /* 0xcb40007f34327421 */ /* 0x000fe20000000000 */
[----:B------:R-:W-:Y:S01]  /*23880*/  FFMA R47, -R22, 1.925963033500011079e-08, R47 ;  /* 0x32a57060162f7823 */ /* 0x000fe2000000012f */
[----:B------:R-:W-:Y:S01]  /*23890*/  FADD R49, R44, -12583039 ;  /* 0xcb40007f2c317421 */ /* 0x000fe20000000000 */
[----:B------:R-:W-:Y:S01]  /*238a0*/  SHF.L.U32 R8, R8, 0x17, RZ ;  /* 0x0000001708087819 */ /* 0x000fe200000006ff */
[----:B--2---:R-:W-:Y:S01]  /*238b0*/  FFMA R32, R5, R36, 1 ;  /* 0x3f80000005207423 */ /* 0x004fe20000000024 */
[----:B------:R-:W-:Y:S01]  /*238c0*/  FFMA R54, -R25, 1.4426950216293334961, -R50 ;  /* 0x3fb8aa3b19367823 */ /* 0x000fe20000000932 */
[----:B------:R-:W-:Y:S01]  /*238d0*/  FADD R5, R62, -12583039 ;  /* 0xcb40007f3e057421 */ /* 0x000fe20000000000 */
[----:B------:R2:W4:Y:S01]  /*238e0*/  MUFU.EX2 R46, R47 ;  /* 0x0000002f002e7308 */ /* 0x0005220000000800 */
[----:B------:R-:W-:Y:S01]  /*238f0*/  FFMA R51, -R24, 1.4426950216293334961, -R49 ;  /* 0x3fb8aa3b18337823 */ /* 0x000fe20000000931 */
[----:B------:R-:W-:Y:S01]  /*23900*/  SHF.L.U32 R33, R33, 0x17, RZ ;  /* 0x0000001721217819 */ /* 0x000fe200000006ff */
[----:B-1----:R-:W-:Y:S01]  /*23910*/  FFMA R64, R8, R39, 1 ;  /* 0x3f80000008407423 */ /* 0x002fe20000000027 */
[----:B------:R-:W-:Y:S01]  /*23920*/  FFMA R54, -R25, 1.925963033500011079e-08, R54 ;  /* 0x32a5706019367823 */ /* 0x000fe20000000136 */
[----:B------:R-:W-:Y:S01]  /*23930*/  FFMA R39, -R30, 1.4426950216293334961, -R5 ;  /* 0x3fb8aa3b1e277823 */ /* 0x000fe20000000905 */
[----:B------:R-:W-:Y:S01]  /*23940*/  FFMA R51, -R24, 1.925963033500011079e-08, R51 ;  /* 0x32a5706018337823 */ /* 0x000fe20000000133 */
[----:B------:R-:W-:Y:S01]  /*23950*/  FADD R4, R60, -12583039 ;  /* 0xcb40007f3c047421 */ /* 0x000fe20000000000 */
[----:B------:R-:W-:Y:S01]  /*23960*/  SHF.L.U32 R5, R34, 0x17, RZ ;  /* 0x0000001722057819 */ /* 0x000fe200000006ff */
[----:B--2---:R-:W-:Y:S01]  /*23970*/  FADD R47, R53, -12583039 ;  /* 0xcb40007f352f7421 */ /* 0x004fe20000000000 */
[----:B---3--:R-:W-:Y:S01]  /*23980*/  FFMA R33, R33, R38, 1 ;  /* 0x3f80000021217423 */ /* 0x008fe20000000026 */
[----:B------:R-:W-:Y:S01]  /*23990*/  FADD R38, R61, -12583039 ;  /* 0xcb40007f3d267421 */ /* 0x000fe20000000000 */
[----:B------:R1:W2:Y:S01]  /*239a0*/  MUFU.EX2 R49, R48 ;  /* 0x0000003000317308 */ /* 0x0002a20000000800 */
[C---:B------:R-:W-:Y:S01]  /*239b0*/  FFMA R55, -R26.reuse, 1.4426950216293334961, -R47 ;  /* 0x3fb8aa3b1a377823 */ /* 0x040fe2000000092f */
[----:B------:R-:W-:Y:S01]  /*239c0*/  FFMA R34, R5, R42, 1 ;  /* 0x3f80000005227423 */ /* 0x000fe2000000002a */
[----:B------:R-:W-:Y:S01]  /*239d0*/  FFMA R42, -R31, 1.4426950216293334961, -R38 ;  /* 0x3fb8aa3b1f2a7823 */ /* 0x000fe20000000926 */
[----:B------:R-:W-:Y:S01]  /*239e0*/  SHF.L.U32 R36, R37, 0x17, RZ ;  /* 0x0000001725247819 */ /* 0x000fe200000006ff */
[----:B------:R-:W-:Y:S01]  /*239f0*/  FFMA R55, -R26, 1.925963033500011079e-08, R55 ;  /* 0x32a570601a377823 */ /* 0x000fe20000000137 */
[----:B------:R-:W-:Y:S01]  /*23a00*/  SHF.L.U32 R37, R41, 0x17, RZ ;  /* 0x0000001729257819 */ /* 0x000fe200000006ff */
[----:B------:R-:W-:Y:S01]  /*23a10*/  FFMA R5, -R31, 1.925963033500011079e-08, R42 ;  /* 0x32a570601f057823 */ /* 0x000fe2000000012a */
[----:B------:R3:W5:Y:S01]  /*23a20*/  MUFU.EX2 R47, R54 ;  /* 0x00000036002f7308 */ /* 0x0007620000000800 */
[----:B-1----:R-:W-:Y:S01]  /*23a30*/  FADD R48, R56, -12583039 ;  /* 0xcb40007f38307421 */ /* 0x002fe20000000000 */
[----:B------:R-:W-:Y:S01]  /*23a40*/  IADD3 R42, R64, 0x1800000, RZ ;  /* 0x01800000402a7810 */ /* 0x000fe20007ffe0ff */
[----:B----4-:R-:W-:Y:S01]  /*23a50*/  FFMA R37, R37, R46, 1 ;  /* 0x3f80000025257423 */ /* 0x010fe2000000002e */
[----:B------:R-:W-:Y:S01]  /*23a60*/  SHF.L.U32 R38, R40, 0x17, RZ ;  /* 0x0000001728267819 */ /* 0x000fe200000006ff */
[----:B------:R-:W-:Y:S01]  /*23a70*/  FFMA R58, -R27, 1.4426950216293334961, -R48 ;  /* 0x3fb8aa3b1b3a7823 */ /* 0x000fe20000000930 */
[----:B------:R-:W-:Y:S01]  /*23a80*/  LOP3.LUT R42, R42, 0x7f800000, RZ, 0xc0, !PT ;  /* 0x7f8000002a2a7812 */ /* 0x000fe200078ec0ff */
[----:B------:R-:W-:Y:S01]  /*23a90*/  BSSY B1, `(.L_x_532) ;  /* 0x000002f000017945 */ /* 0x000fe20003800000 */
[----:B------:R1:W4:Y:S01]  /*23aa0*/  MUFU.EX2 R50, R51 ;  /* 0x0000003300327308 */ /* 0x0003220000000800 */
[----:B---3--:R-:W-:Y:S01]  /*23ab0*/  FFMA R54, -R29, 1.4426950216293334961, -R4 ;  /* 0x3fb8aa3b1d367823 */ /* 0x008fe20000000904 */
[----:B------:R-:W-:Y:S01]  /*23ac0*/  SHF.L.U32 R4, R35, 0x17, RZ ;  /* 0x0000001723047819 */ /* 0x000fe200000006ff */
[----:B------:R-:W-:Y:S01]  /*23ad0*/  FFMA R58, -R27, 1.925963033500011079e-08, R58 ;  /* 0x32a570601b3a7823 */ /* 0x000fe2000000013a */
[----:B------:R-:W-:Y:S01]  /*23ae0*/  ISETP.GT.U32.AND P2, PT, R42, 0x1ffffff, PT ;  /* 0x01ffffff2a00780c */ /* 0x000fe20003f44070 */
[----:B------:R-:W-:Y:S01]  /*23af0*/  FFMA R54, -R29, 1.925963033500011079e-08, R54 ;  /* 0x32a570601d367823 */ /* 0x000fe20000000136 */
[----:B------:R-:W-:Y:S01]  /*23b00*/  SHF.L.U32 R40, R52, 0x17, RZ ;  /* 0x0000001734287819 */ /* 0x000fe200000006ff */
[----:B------:R-:W-:Y:S01]  /*23b10*/  FFMA R35, R4, R43, 1 ;  /* 0x3f80000004237423 */ /* 0x000fe2000000002b */
[----:B------:R-:W3:Y:S01]  /*23b20*/  MUFU.EX2 R45, R45 ;  /* 0x0000002d002d7308 */ /* 0x000ee20000000800 */
[----:B-1----:R-:W-:Y:S01]  /*23b30*/  FADD R51, R57, -12583039 ;  /* 0xcb40007f39337421 */ /* 0x002fe20000000000 */
[----:B------:R-:W-:Y:S01]  /*23b40*/  FFMA R4, -R30, 1.925963033500011079e-08, R39 ;  /* 0x32a570601e047823 */ /* 0x000fe20000000127 */
[----:B------:R-:W-:Y:S01]  /*23b50*/  SHF.L.U32 R39, R44, 0x17, RZ ;  /* 0x000000172c277819 */ /* 0x000fe200000006ff */
[----:B--2---:R-:W-:Y:S01]  /*23b60*/  FFMA R38, R38, R49, 1 ;  /* 0x3f80000026267423 */ /* 0x004fe20000000031 */
[----:B------:R-:W-:Y:S01]  /*23b70*/  FFMA R59, -R28, 1.4426950216293334961, -R51 ;  /* 0x3fb8aa3b1c3b7823 */ /* 0x000fe20000000933 */
[----:B------:R-:W-:Y:S01]  /*23b80*/  SHF.L.U32 R41, R53, 0x17, RZ ;  /* 0x0000001735297819 */ /* 0x000fe200000006ff */
[----:B-----5:R-:W-:Y:S01]  /*23b90*/  FFMA R40, R40, R47, 1 ;  /* 0x3f80000028287423 */ /* 0x020fe2000000002f */
[----:B------:R-:W1:Y:S01]  /*23ba0*/  MUFU.EX2 R48, R55 ;  /* 0x0000003700307308 */ /* 0x000e620000000800 */
[----:B------:R-:W-:Y:S01]  /*23bb0*/  FFMA R59, -R28, 1.925963033500011079e-08, R59 ;  /* 0x32a570601c3b7823 */ /* 0x000fe2000000013b */
[----:B------:R-:W-:Y:S01]  /*23bc0*/  SHF.L.U32 R42, R56, 0x17, RZ ;  /* 0x00000017382a7819 */ /* 0x000fe200000006ff */
[----:B----4-:R-:W-:Y:S01]  /*23bd0*/  FFMA R39, R39, R50, 1 ;  /* 0x3f80000027277423 */ /* 0x010fe20000000032 */
[----:B------:R-:W-:-:S02]  /*23be0*/  SHF.L.U32 R43, R57, 0x17, RZ ;  /* 0x00000017392b7819 */ /* 0x000fc400000006ff */
[----:B------:R-:W-:Y:S02]  /*23bf0*/  SHF.L.U32 R44, R60, 0x17, RZ ;  /* 0x000000173c2c7819 */ /* 0x000fe400000006ff */
[----:B------:R-:W2:Y:S01]  /*23c00*/  MUFU.EX2 R51, R58 ;  /* 0x0000003a00337308 */ /* 0x000ea20000000800 */
[----:B---3--:R-:W-:Y:S01]  /*23c10*/  FFMA R36, R36, R45, 1 ;  /* 0x3f80000024247423 */ /* 0x008fe2000000002d */
[----:B------:R-:W-:Y:S02]  /*23c20*/  SHF.L.U32 R45, R62, 0x17, RZ ;  /* 0x000000173e2d7819 */ /* 0x000fe400000006ff */
[----:B------:R-:W-:-:S04]  /*23c30*/  SHF.L.U32 R46, R61, 0x17, RZ ;  /* 0x000000173d2e7819 */ /* 0x000fc800000006ff */
[----:B------:R-:W3:Y:S01]  /*23c40*/  MUFU.EX2 R8, R59 ;  /* 0x0000003b00087308 */ /* 0x000ee20000000800 */
[----:B-1----:R-:W-:-:S07]  /*23c50*/  FFMA R41, R41, R48, 1 ;  /* 0x3f80000029297423 */ /* 0x002fce0000000030 */
[----:B------:R-:W1:Y:S01]  /*23c60*/  MUFU.EX2 R55, R54 ;  /* 0x0000003600377308 */ /* 0x000e620000000800 */
[----:B--2---:R-:W-:-:S07]  /*23c70*/  FFMA R42, R42, R51, 1 ;  /* 0x3f8000002a2a7423 */ /* 0x004fce0000000033 */
[----:B------:R-:W2:Y:S01]  /*23c80*/  MUFU.EX2 R4, R4 ;  /* 0x0000000400047308 */ /* 0x000ea20000000800 */
[----:B---3--:R-:W-:-:S07]  /*23c90*/  FFMA R43, R43, R8, 1 ;  /* 0x3f8000002b2b7423 */ /* 0x008fce0000000008 */
[----:B------:R-:W3:Y:S01]  /*23ca0*/  MUFU.EX2 R5, R5 ;  /* 0x0000000500057308 */ /* 0x000ee20000000800 */
[----:B-1----:R-:W-:Y:S01]  /*23cb0*/  FFMA R44, R44, R55, 1 ;  /* 0x3f8000002c2c7423 */ /* 0x002fe20000000037 */
[----:B--2---:R-:W-:Y:S01]  /*23cc0*/  FFMA R45, R45, R4, 1 ;  /* 0x3f8000002d2d7423 */ /* 0x004fe20000000004 */
[----:B---3--:R-:W-:Y:S01]  /*23cd0*/  FFMA R46, R46, R5, 1 ;  /* 0x3f8000002e2e7423 */ /* 0x008fe20000000005 */
[----:B------:R-:W-:Y:S06]  /*23ce0*/  @P2 BRA `(.L_x_533) ;  /* 0x0000000000142947 */ /* 0x000fec0003800000 */
[----:B------:R-:W-:Y:S02]  /*23cf0*/  MOV R5, R64 ;  /* 0x0000004000057202 */ /* 0x000fe40000000f00 */
[----:B------:R-:W-:-:S07]  /*23d00*/  MOV R4, 0x23d20 ;  /* 0x00023d2000047802 */ /* 0x000fce0000000f00 */
[----:B------:R-:W-:Y:S05]  /*23d10*/  CALL.REL.NOINC `($__internal_0_$__cuda_sm20_rcp_rn_f32_slowpath) ;  /* 0x0000015400b07944 */ /* 0x000fea0003c00000 */
[----:B------:R-:W-:Y:S01]  /*23d20*/  MOV R47, R8 ;  /* 0x00000008002f7202 */ /* 0x000fe20000000f00 */
[----:B------:R-:W-:Y:S06]  /*23d30*/  BRA `(.L_x_534) ;  /* 0x0000000000107947 */ /* 0x000fec0003800000 */
.L_x_533:
[----:B------:R-:W1:Y:S02]  /*23d40*/  MUFU.RCP R47, R64 ;  /* 0x00000040002f7308 */ /* 0x000e640000001000 */
[----:B-1----:R-:W-:-:S04]  /*23d50*/  FFMA R4, R64, R47, -1 ;  /* 0xbf80000040047423 */ /* 0x002fc8000000002f */
[----:B------:R-:W-:-:S04]  /*23d60*/  FADD.FTZ R4, -R4, -RZ ;  /* 0x800000ff04047221 */ /* 0x000fc80000010100 */
[----:B------:R-:W-:-:S07]  /*23d70*/  FFMA R47, R47, R4, R47 ;  /* 0x000000042f2f7223 */ /* 0x000fce000000002f */
.L_x_534:
[----:B------:R-:W-:Y:S05]  /*23d80*/  BSYNC B1 ;  /* 0x0000000000017941 */ /* 0x000fea0003800000 */
.L_x_532:
        /* <DEDUP_REMOVED lines=10> */
.L_x_536:
[----:B------:R-:W1:Y:S02]  /*23e30*/  MUFU.RCP R5, R32 ;  /* 0x0000002000057308 */ /* 0x000e640000001000 */
[----:B-1----:R-:W-:-:S04]  /*23e40*/  FFMA R4, R32, R5, -1 ;  /* 0xbf80000020047423 */ /* 0x002fc80000000005 */
[----:B------:R-:W-:-:S04]  /*23e50*/  FADD.FTZ R4, -R4, -RZ ;  /* 0x800000ff04047221 */ /* 0x000fc80000010100 */
[----:B------:R-:W-:-:S07]  /*23e60*/  FFMA R48, R5, R4, R5 ;  /* 0x0000000405307223 */ /* 0x000fce0000000005 */
.L_x_537:
[----:B------:R-:W-:Y:S05]  /*23e70*/  BSYNC B1 ;  /* 0x0000000000017941 */ /* 0x000fea0003800000 */
.L_x_535:
        /* <DEDUP_REMOVED lines=10> */
.L_x_539:
[----:B------:R-:W1:Y:S02]  /*23f20*/  MUFU.RCP R4, R33 ;  /* 0x0000002100047308 */ /* 0x000e640000001000 */
[----:B-1----:R-:W-:-:S04]  /*23f30*/  FFMA R5, R33, R4, -1 ;  /* 0xbf80000021057423 */ /* 0x002fc80000000004 */
[----:B------:R-:W-:-:S04]  /*23f40*/  FADD.FTZ R5, -R5, -RZ ;  /* 0x800000ff05057221 */ /* 0x000fc80000010100 */
[----:B------:R-:W-:-:S07]  /*23f50*/  FFMA R49, R4, R5, R4 ;  /* 0x0000000504317223 */ /* 0x000fce0000000004 */
.L_x_540:
[----:B------:R-:W-:Y:S05]  /*23f60*/  BSYNC B1 ;  /* 0x0000000000017941 */ /* 0x000fea0003800000 */
.L_x_538:
        /* <DEDUP_REMOVED lines=10> */
.L_x_542:
[----:B------:R-:W1:Y:S02]  /*24010*/  MUFU.RCP R32, R35 ;  /* 0x0000002300207308 */ /* 0x000e640000001000 */
[----:B-1----:R-:W-:-:S04]  /*24020*/  FFMA R4, R35, R32, -1 ;  /* 0xbf80000023047423 */ /* 0x002fc80000000020 */
[----:B------:R-:W-:-:S04]  /*24030*/  FADD.FTZ R5, -R4, -RZ ;  /* 0x800000ff04057221 */ /* 0x000fc80000010100 */
[----:B------:R-:W-:-:S07]  /*24040*/  FFMA R32, R32, R5, R32 ;  /* 0x0000000520207223 */ /* 0x000fce0000000020 */
.L_x_543:
[----:B------:R-:W-:Y:S05]  /*24050*/  BSYNC B1 ;  /* 0x0000000000017941 */ /* 0x000fea0003800000 */
.L_x_541:
        /* <DEDUP_REMOVED lines=10> */
.L_x_545:
[----:B------:R-:W1:Y:S02]  /*24100*/  MUFU.RCP R33, R34 ;  /* 0x0000002200217308 */ /* 0x000e640000001000 */
[----:B-1----:R-:W-:-:S04]  /*24110*/  FFMA R4, R34, R33, -1 ;  /* 0xbf80000022047423 */ /* 0x002fc80000000021 */
[----:B------:R-:W-:-:S04]  /*24120*/  FADD.FTZ R4, -R4, -RZ ;  /* 0x800000ff04047221 */ /* 0x000fc80000010100 */
[----:B------:R-:W-:-:S07]  /*24130*/  FFMA R33, R33, R4, R33 ;  /* 0x0000000421217223 */ /* 0x000fce0000000021 */
.L_x_546:
[----:B------:R-:W-:Y:S05]  /*24140*/  BSYNC B1 ;  /* 0x0000000000017941 */ /* 0x000fea0003800000 */
.L_x_544:
        /* <DEDUP_REMOVED lines=10> */
.L_x_548:
[----:B------:R-:W1:Y:S02]  /*241f0*/  MUFU.RCP R5, R36 ;  /* 0x0000002400057308 */ /* 0x000e640000001000 */
[----:B-1----:R-:W-:-:S04]  /*24200*/  FFMA R4, R36, R5, -1 ;  /* 0xbf80000024047423 */ /* 0x002fc80000000005 */
[----:B------:R-:W-:-:S04]  /*24210*/  FADD.FTZ R4, -R4, -RZ ;  /* 0x800000ff04047221 */ /* 0x000fc80000010100 */
[----:B------:R-:W-:-:S07]  /*24220*/  FFMA R34, R5, R4, R5 ;  /* 0x0000000405227223 */ /* 0x000fce0000000005 */
.L_x_549:
[----:B------:R-:W-:Y:S05]  /*24230*/  BSYNC B1 ;  /* 0x0000000000017941 */ /* 0x000fea0003800000 */
.L_x_547:
        /* <DEDUP_REMOVED lines=10> */
.L_x_551:
[----:B------:R-:W1:Y:S02]  /*242e0*/  MUFU.RCP R4, R37 ;  /* 0x0000002500047308 */ /* 0x000e640000001000 */
[----:B-1----:R-:W-:-:S04]  /*242f0*/  FFMA R5, R37, R4, -1 ;  /* 0xbf80000025057423 */ /* 0x002fc80000000004 */
[----:B------:R-:W-:-:S04]  /*24300*/  FADD.FTZ R5, -R5, -RZ ;  /* 0x800000ff05057221 */ /* 0x000fc80000010100 */
[----:B------:R-:W-:-:S07]  /*24310*/  FFMA R35, R4, R5, R4 ;  /* 0x0000000504237223 */ /* 0x000fce0000000004 */
.L_x_552:
[----:B------:R-:W-:Y:S05]  /*24320*/  BSYNC B1 ;  /* 0x0000000000017941 */ /* 0x000fea0003800000 */
.L_x_550:
        /* <DEDUP_REMOVED lines=10> */
.L_x_554:
[----:B------:R-:W1:Y:S02]  /*243d0*/  MUFU.RCP R5, R38 ;  /* 0x0000002600057308 */ /* 0x000e640000001000 */
[----:B-1----:R-:W-:-:S04]  /*243e0*/  FFMA R4, R38, R5, -1 ;  /* 0xbf80000026047423 */ /* 0x002fc80000000005 */
[----:B------:R-:W-:-:S04]  /*243f0*/  FADD.FTZ R4, -R4, -RZ ;  /* 0x800000ff04047221 */ /* 0x000fc80000010100 */
[----:B------:R-:W-:-:S07]  /*24400*/  FFMA R36, R5, R4, R5 ;  /* 0x0000000405247223 */ /* 0x000fce0000000005 */
.L_x_555:
[----:B------:R-:W-:Y:S05]  /*24410*/  BSYNC B1 ;  /* 0x0000000000017941 */ /* 0x000fea0003800000 */
.L_x_553:
        /* <DEDUP_REMOVED lines=10> */
.L_x_557:
[----:B------:R-:W1:Y:S02]  /*244c0*/  MUFU.RCP R4, R39 ;  /* 0x0000002700047308 */ /* 0x000e640000001000 */
[----:B-1----:R-:W-:-:S04]  /*244d0*/  FFMA R5, R39, R4, -1 ;  /* 0xbf80000027057423 */ /* 0x002fc80000000004 */
[----:B------:R-:W-:-:S04]  /*244e0*/  FADD.FTZ R5, -R5, -RZ ;  /* 0x800000ff05057221 */ /* 0x000fc80000010100 */
[----:B------:R-:W-:-:S07]  /*244f0*/  FFMA R37, R4, R5, R4 ;  /* 0x0000000504257223 */ /* 0x000fce0000000004 */
.L_x_558:
[----:B------:R-:W-:Y:S05]  /*24500*/  BSYNC B1 ;  /* 0x0000000000017941 */ /* 0x000fea0003800000 */
.L_x_556:
        /* <DEDUP_REMOVED lines=10> */
.L_x_560:
[----:B------:R-:W1:Y:S02]  /*245b0*/  MUFU.RCP R5, R40 ;  /* 0x0000002800057308 */ /* 0x000e640000001000 */
[----:B-1----:R-:W-:-:S04]  /*245c0*/  FFMA R4, R40, R5, -1 ;  /* 0xbf80000028047423 */ /* 0x002fc80000000005 */
[----:B------:R-:W-:-:S04]  /*245d0*/  FADD.FTZ R4, -R4, -RZ ;  /* 0x800000ff04047221 */ /* 0x000fc80000010100 */
[----:B------:R-:W-:-:S07]  /*245e0*/  FFMA R38, R5, R4, R5 ;  /* 0x0000000405267223 */ /* 0x000fce0000000005 */
.L_x_561:
[----:B------:R-:W-:Y:S05]  /*245f0*/  BSYNC B1 ;  /* 0x0000000000017941 */ /* 0x000fea0003800000 */
.L_x_559:
        /* <DEDUP_REMOVED lines=10> */
.L_x_563:
[----:B------:R-:W1:Y:S02]  /*246a0*/  MUFU.RCP R4, R41 ;  /* 0x0000002900047308 */ /* 0x000e640000001000 */
[----:B-1----:R-:W-:-:S04]  /*246b0*/  FFMA R5, R41, R4, -1 ;  /* 0xbf80000029057423 */ /* 0x002fc80000000004 */
[----:B------:R-:W-:-:S04]  /*246c0*/  FADD.FTZ R5, -R5, -RZ ;  /* 0x800000ff05057221 */ /* 0x000fc80000010100 */
[----:B------:R-:W-:-:S07]  /*246d0*/  FFMA R39, R4, R5, R4 ;  /* 0x0000000504277223 */ /* 0x000fce0000000004 */
.L_x_564:
[----:B------:R-:W-:Y:S05]  /*246e0*/  BSYNC B1 ;  /* 0x0000000000017941 */ /* 0x000fea0003800000 */
.L_x_562:
        /* <DEDUP_REMOVED lines=10> */
.L_x_566:
[----:B------:R-:W1:Y:S02]  /*24790*/  MUFU.RCP R5, R42 ;  /* 0x0000002a00057308 */ /* 0x000e640000001000 */
[----:B-1----:R-:W-:-:S04]  /*247a0*/  FFMA R4, R42, R5, -1 ;  /* 0xbf8000002a047423 */ /* 0x002fc80000000005 */
[----:B------:R-:W-:-:S04]  /*247b0*/  FADD.FTZ R4, -R4, -RZ ;  /* 0x800000ff04047221 */ /* 0x000fc80000010100 */
[----:B------:R-:W-:-:S07]  /*247c0*/  FFMA R40, R5, R4, R5 ;  /* 0x0000000405287223 */ /* 0x000fce0000000005 */
.L_x_567:
[----:B------:R-:W-:Y:S05]  /*247d0*/  BSYNC B1 ;  /* 0x0000000000017941 */ /* 0x000fea0003800000 */
.L_x_565:
        /* <DEDUP_REMOVED lines=10> */
.L_x_569:
[----:B------:R-:W1:Y:S02]  /*24880*/  MUFU.RCP R4, R43 ;  /* 0x0000002b00047308 */ /* 0x000e640000001000 */
[----:B-1----:R-:W-:-:S04]  /*24890*/  FFMA R5, R43, R4, -1 ;  /* 0xbf8000002b057423 */ /* 0x002fc80000000004 */
[----:B------:R-:W-:-:S04]  /*248a0*/  FADD.FTZ R5, -R5, -RZ ;  /* 0x800000ff05057221 */ /* 0x000fc80000010100 */
[----:B------:R-:W-:-:S07]  /*248b0*/  FFMA R41, R4, R5, R4 ;  /* 0x0000000504297223 */ /* 0x000fce0000000004 */
.L_x_570:
[----:B------:R-:W-:Y:S05]  /*248c0*/  BSYNC B1 ;  /* 0x0000000000017941 */ /* 0x000fea0003800000 */
.L_x_568:
        /* <DEDUP_REMOVED lines=10> */
.L_x_572:
[----:B------:R-:W1:Y:S02]  /*24970*/  MUFU.RCP R5, R44 ;  /* 0x0000002c00057308 */ /* 0x000e640000001000 */
[----:B-1----:R-:W-:-:S04]  /*24980*/  FFMA R4, R44, R5, -1 ;  /* 0xbf8000002c047423 */ /* 0x002fc80000000005 */
[----:B------:R-:W-:-:S04]  /*24990*/  FADD.FTZ R4, -R4, -RZ ;  /* 0x800000ff04047221 */ /* 0x000fc80000010100 */
[----:B------:R-:W-:-:S07]  /*249a0*/  FFMA R42, R5, R4, R5 ;  /* 0x00000004052a7223 */ /* 0x000fce0000000005 */
.L_x_573:
[----:B------:R-:W-:Y:S05]  /*249b0*/  BSYNC B1 ;  /* 0x0000000000017941 */ /* 0x000fea0003800000 */
.L_x_571:
        /* <DEDUP_REMOVED lines=10> */
.L_x_575:
[----:B------:R-:W1:Y:S02]  /*24a60*/  MUFU.RCP R4, R45 ;  /* 0x0000002d00047308 */ /* 0x000e640000001000 */
[----:B-1----:R-:W-:-:S04]  /*24a70*/  FFMA R5, R45, R4, -1 ;  /* 0xbf8000002d057423 */ /* 0x002fc80000000004 */
[----:B------:R-:W-:-:S04]  /*24a80*/  FADD.FTZ R5, -R5, -RZ ;  /* 0x800000ff05057221 */ /* 0x000fc80000010100 */
[----:B------:R-:W-:-:S07]  /*24a90*/  FFMA R43, R4, R5, R4 ;  /* 0x00000005042b7223 */ /* 0x000fce0000000004 */
.L_x_576:
[----:B------:R-:W-:Y:S05]  /*24aa0*/  BSYNC B1 ;  /* 0x0000000000017941 */ /* 0x000fea0003800000 */
.L_x_574:
        /* <DEDUP_REMOVED lines=9> */
.L_x_578:
[----:B------:R-:W1:Y:S02]  /*24b40*/  MUFU.RCP R5, R46 ;  /* 0x0000002e00057308 */ /* 0x000e640000001000 */
[----:B-1----:R-:W-:-:S04]  /*24b50*/  FFMA R4, R46, R5, -1 ;  /* 0xbf8000002e047423 */ /* 0x002fc80000000005 */
[----:B------:R-:W-:-:S04]  /*24b60*/  FADD.FTZ R4, -R4, -RZ ;  /* 0x800000ff04047221 */ /* 0x000fc80000010100 */
[----:B------:R-:W-:-:S07]  /*24b70*/  FFMA R8, R5, R4, R5 ;  /* 0x0000000405087223 */ /* 0x000fce0000000005 */
.L_x_579:
[----:B------:R-:W-:Y:S05]  /*24b80*/  BSYNC B1 ;  /* 0x0000000000017941 */ /* 0x000fea0003800000 */
.L_x_577:
        /* <DEDUP_REMOVED lines=26> */
.L_x_580:
        /* <DEDUP_REMOVED lines=27> */
.L_x_582:
[----:B------:R-:W-:Y:S05]  /*24ee0*/  BSYNC B0 ;  /* 0x0000000000007941 */ /* 0x000fea0003800000 */
.L_x_581:
[----:B------:R-:W-:Y:S04]  /*24ef0*/  BSSY B0, `(.L_x_583) ;  /* 0x000003a000007945 */ /* 0x000fe80003800000 */
[----:B------:R-:W-:Y:S05]  /*24f00*/  @P0 BRA `(.L_x_584) ;  /* 0x0000000000e00947 */ /* 0x000fea0003800000 */
[----:B------:R-:W-:-:S04]  /*24f10*/  MOV R4, UR44 ;  /* 0x0000002c00047c02 */ /* 0x000fc80008000f00 */
[----:B------:R-:W-:-:S13]  /*24f20*/  ISETP.NE.AND P3, PT, R4, 0x3, PT ;  /* 0x000000030400780c */ /* 0x000fda0003f65270 */
[----:B------:R-:W-:Y:S05]  /*24f30*/  @!P3 BRA `(.L_x_585) ;  /* 0x000000000004b947 */ /* 0x000fea0003800000 */
[----:B------:R-:W-:Y:S01]  /*24f40*/  BPT.TRAP 0x1 ;  /* 0x000000040000795c */ /* 0x000fe20000300000 */
.L_x_585:
[----:B------:R-:W-:Y:S01]  /*24f50*/  LEA R4, R18, UR48, 0x3 ;  /* 0x0000003012047c11 */ /* 0x000fe2000f8e18ff */
[----:B------:R-:W-:Y:S01]  /*24f60*/  BSSY B1, `(.L_x_586) ;  /* 0x0000004000017945 */ /* 0x000fe20003800000 */
[----:B------:R-:W-:-:S04]  /*24f70*/  SHF.L.U32 R5, R19, 0x1f, RZ ;  /* 0x0000001f13057819 */ /* 0x000fc800000006ff */
[----:B------:R-:W1:Y:S02]  /*24f80*/  SYNCS.PHASECHK.TRANS64.TRYWAIT P2, [R4+URZ+0x60], R5 ;  /* 0x00006005040075a7 */ /* 0x000e64000804017f */
[----:B-1----:R-:W-:Y:S05]  /*24f90*/  @!P2 BRA `(.L_x_587) ;  /* 0x0000013400f8a947 */ /* 0x002fea0003800000 */
.L_x_1154:
[----:B------:R-:W-:Y:S05]  /*24fa0*/  BSYNC B1 ;  /* 0x0000000000017941 */ /* 0x000fea0003800000 */
.L_x_586:
        /* <DEDUP_REMOVED lines=22> */
.L_x_589:
[----:B------:R-:W-:Y:S05]  /*25110*/  BSYNC B1 ;  /* 0x0000000000017941 */ /* 0x000fea0003800000 */
.L_x_588:
        /* <DEDUP_REMOVED lines=8> */
.L_x_590:
        /* <DEDUP_REMOVED lines=15> */
.L_x_584:
[----:B------:R-:W-:Y:S05]  /*25290*/  BSYNC B0 ;  /* 0x0000000000007941 */ /* 0x000fea0003800000 */
.L_x_583:
        /* <DEDUP_REMOVED lines=9> */
[----:B------:R-:W5:Y:S02]  /*25330*/  LDL.LU R31, [R1+0x3c0] ;  /* 0x0003c000011f7983 */ /* 0x000f640000300800 */
[--C-:B------:R-:W-:Y:S02]  /*25340*/  HADD2.F32 R12, -RZ, R4.reuse.H0_H0 ;  /* 0x20000004ff0c7230 */ /* 0x100fe40000004100 */
[----:B------:R-:W5:Y:S01]  /*25350*/  LDL.LU R29, [R1+0x3c4] ;  /* 0x0003c400011d7983 */ /* 0x000f620000300800 */
[----:B------:R-:W-:Y:S02]  /*25360*/  HADD2.F32 R8, -RZ, R4.H1_H1 ;  /* 0x30000004ff087230 */ /* 0x000fe40000004100 */
[----:B--2---:R-:W-:-:S04]  /*25370*/  FMUL R5, R16, R5 ;  /* 0x0000000510057220 */ /* 0x004fc80000400000 */
[----:B------:R-:W-:Y:S01]  /*25380*/  FFMA R12, R2, R12, R5 ;  /* 0x0000000c020c7223 */ /* 0x000fe20000000005 */
[----:B------:R-:W-:Y:S01]  /*25390*/  F2FP.F16.E4M3.UNPACK_B R15, R6 ;  /* 0x00000006ff0f723e */ /* 0x000fe200020006ff */
[C---:B---3--:R-:W-:Y:S01]  /*253a0*/  FMUL R13, R16.reuse, R13 ;  /* 0x0000000d100d7220 */ /* 0x048fe20000400000 */
[----:B----4-:R-:W-:Y:S02]  /*253b0*/  FMUL R5, R16, R28 ;  /* 0x0000001c10057220 */ /* 0x010fe40000400000 */
[----:B------:R-:W2:Y:S04]  /*253c0*/  LDL.LU R28, [R1+0x3c8] ;  /* 0x0003c800011c7983 */ /* 0x000ea80000300800 */
[----:B------:R-:W3:Y:S04]  /*253d0*/  LDL.LU R36, [R1+0x3cc] ;  /* 0x0003cc0001247983 */ /* 0x000ee80000300800 */
[----:B------:R-:W4:Y:S04]  /*253e0*/  LDL.LU R43, [R1+0x3d0] ;  /* 0x0003d000012b7983 */ /* 0x000f280000300800 */
[----:B------:R-:W3:Y:S04]  /*253f0*/  LDL.LU R47, [R1+0x3d4] ;  /* 0x0003d400012f7983 */ /* 0x000ee80000300800 */
[----:B------:R-:W3:Y:S04]  /*25400*/  LDL.LU R52, [R1+0x3d8] ;  /* 0x0003d80001347983 */ /* 0x000ee80000300800 */
[----:B------:R-:W3:Y:S01]  /*25410*/  LDL.LU R55, [R1+0x3dc] ;  /* 0x0003dc0001377983 */ /* 0x000ee20000300800 */
[----:B------:R-:W-:Y:S01]  /*25420*/  F2FP.F16.E4M3.UNPACK_B R4, R7.H1 ;  /* 0x00000007ff04723e */ /* 0x000fe200030006ff */
[----:B------:R-:W-:-:S04]  /*25430*/  HADD2.F32 R20, -RZ, R15.H0_H0 ;  /* 0x2000000fff147230 */ /* 0x000fc80000004100 */
[--C-:B------:R-:W-:Y:S02]  /*25440*/  HADD2.F32 R14, -RZ, R4.reuse.H0_H0 ;  /* 0x20000004ff0e7230 */ /* 0x100fe40000004100 */
[----:B------:R-:W-:Y:S01]  /*25450*/  FFMA R13, R2, R8, R13 ;  /* 0x00000008020d7223 */ /* 0x000fe2000000000d */
[----:B------:R-:W-:Y:S02]  /*25460*/  HADD2.F32 R4, -RZ, R4.H1_H1 ;  /* 0x30000004ff047230 */ /* 0x000fe40000004100 */
[C---:B-----5:R-:W-:Y:S01]  /*25470*/  FMUL R21, R16.reuse, R21 ;  /* 0x0000001510157220 */ /* 0x060fe20000400000 */
[----:B------:R-:W-:Y:S02]  /*25480*/  HADD2.F32 R22, -RZ, R15.H1_H1 ;  /* 0x3000000fff167230 */ /* 0x000fe40000004100 */
[C---:B------:R-:W-:Y:S01]  /*25490*/  FMUL R15, R16.reuse, R27 ;  /* 0x0000001b100f7220 */ /* 0x040fe20000400000 */
[----:B------:R-:W-:Y:S01]  /*254a0*/  FMUL R23, R16, R23 ;  /* 0x0000001710177220 */ /* 0x000fe20000400000 */
[----:B------:R-:W-:Y:S01]  /*254b0*/  F2FP.F16.E4M3.UNPACK_B R8, R6.H1 ;  /* 0x00000006ff08723e */ /* 0x000fe200030006ff */
[C---:B------:R-:W-:Y:S01]  /*254c0*/  FFMA R14, R2.reuse, R14, R5 ;  /* 0x0000000e020e7223 */ /* 0x040fe20000000005 */
[----:B------:R-:W-:Y:S01]  /*254d0*/  MOV R5, 0x3bbb989d ;  /* 0x3bbb989d00057802 */ /* 0x000fe20000000f00 */
[C---:B------:R-:W-:Y:S01]  /*254e0*/  FFMA R20, R2.reuse, R20, R21 ;  /* 0x0000001402147223 */ /* 0x040fe20000000015 */
[C---:B------:R-:W-:Y:S01]  /*254f0*/  FFMA R15, R2.reuse, R4, R15 ;  /* 0x00000004020f7223 */ /* 0x040fe2000000000f */
[----:B------:R-:W-:Y:S01]  /*25500*/  FFMA R21, R2, R22, R23 ;  /* 0x0000001602157223 */ /* 0x000fe20000000017 */
[--C-:B------:R-:W-:Y:S01]  /*25510*/  HADD2.F32 R22, -RZ, R8.reuse.H0_H0 ;  /* 0x20000008ff167230 */ /* 0x100fe20000004100 */
[----:B------:R-:W-:Y:S01]  /*25520*/  MOV R4, 0x437c0000 ;  /* 0x437c000000047802 */ /* 0x000fe20000000f00 */
[----:B------:R-:W-:-:S02]  /*25530*/  HADD2.F32 R8, -RZ, R8.H1_H1 ;  /* 0x30000008ff087230 */ /* 0x000fc40000004100 */
[----:B------:R-:W-:Y:S01]  /*25540*/  FMUL R23, R16, R26 ;  /* 0x0000001a10177220 */ /* 0x000fe20000400000 */
[----:B------:R-:W-:Y:S01]  /*25550*/  FFMA.SAT R27, -R12, R5, 0.5 ;  /* 0x3f0000000c1b7423 */ /* 0x000fe20000002105 */
[----:B------:R-:W-:Y:S01]  /*25560*/  FMUL R25, R16, R25 ;  /* 0x0000001910197220 */ /* 0x000fe20000400000 */
[----:B------:R-:W-:Y:S01]  /*25570*/  F2FP.F16.E4M3.UNPACK_B R24, R3 ;  /* 0x00000003ff18723e */ /* 0x000fe200020006ff */
[C---:B------:R-:W-:Y:S01]  /*25580*/  FFMA R22, R2.reuse, R22, R23 ;  /* 0x0000001602167223 */ /* 0x040fe20000000017 */
[----:B------:R-:W-:Y:S01]  /*25590*/  FFMA.RM R32, R27, R4, 12582913 ;  /* 0x4b4000011b207423 */ /* 0x000fe20000004004 */
[----:B------:R-:W-:Y:S01]  /*255a0*/  FFMA R23, R2, R8, R25 ;  /* 0x0000000802177223 */ /* 0x000fe20000000019 */
[C---:B------:R-:W-:Y:S01]  /*255b0*/  FMUL R25, R16.reuse, R31 ;  /* 0x0000001f10197220 */ /* 0x040fe20000400000 */
[--C-:B------:R-:W-:Y:S02]  /*255c0*/  HADD2.F32 R8, -RZ, R24.reuse.H0_H0 ;  /* 0x20000018ff087230 */ /* 0x100fe40000004100 */
[----:B------:R-:W-:Y:S01]  /*255d0*/  FMUL R27, R16, R29 ;  /* 0x0000001d101b7220 */ /* 0x000fe20000400000 */
[----:B------:R-:W-:Y:S01]  /*255e0*/  FFMA.SAT R31, -R13, R5, 0.5 ;  /* 0x3f0000000d1f7423 */ /* 0x000fe20000002105 */
[----:B------:R-:W-:Y:S01]  /*255f0*/  FADD R29, R32, -12583039 ;  /* 0xcb40007f201d7421 */ /* 0x000fe20000000000 */
[----:B------:R-:W-:-:S02]  /*25600*/  HADD2.F32 R26, -RZ, R24.H1_H1 ;  /* 0x30000018ff1a7230 */ /* 0x000fc40000004100 */
[----:B------:R-:W-:Y:S01]  /*25610*/  FFMA R24, R2, R8, R25 ;  /* 0x0000000802187223 */ /* 0x000fe20000000019 */
[----:B------:R-:W-:Y:S01]  /*25620*/  F2FP.F16.E4M3.UNPACK_B R30, R3.H1 ;  /* 0x00000003ff1e723e */ /* 0x000fe200030006ff */
[----:B------:R-:W-:Y:S01]  /*25630*/  FFMA.RM R8, R31, R4, 12582913 ;  /* 0x4b4000011f087423 */ /* 0x000fe20000004004 */
[----:B------:R-:W-:Y:S01]  /*25640*/  FFMA R29, -R12, 1.4426950216293334961, -R29 ;  /* 0x3fb8aa3b0c1d7823 */ /* 0x000fe2000000091d */
[-C--:B------:R-:W-:Y:S01]  /*25650*/  FFMA.SAT R39, -R20, R5.reuse, 0.5 ;  /* 0x3f00000014277423 */ /* 0x080fe20000002105 */
[-C--:B------:R-:W-:Y:S01]  /*25660*/  FFMA.SAT R31, -R14, R5.reuse, 0.5 ;  /* 0x3f0000000e1f7423 */ /* 0x080fe20000002105 */
[----:B------:R-:W-:Y:S01]  /*25670*/  FFMA R25, R2, R26, R27 ;  /* 0x0000001a02197223 */ /* 0x000fe2000000001b */
[----:B------:R-:W-:Y:S01]  /*25680*/  FADD R26, R8, -12583039 ;  /* 0xcb40007f081a7421 */ /* 0x000fe20000000000 */
[----:B------:R-:W-:Y:S01]  /*25690*/  FFMA R29, -R12, 1.925963033500011079e-08, R29 ;  /* 0x32a570600c1d7823 */ /* 0x000fe2000000011d */
[----:B------:R-:W-:Y:S02]  /*256a0*/  HADD2.F32 R35, -RZ, R30.H0_H0 ;  /* 0x2000001eff237230 */ /* 0x000fe40000004100 */
[-C--:B------:R-:W-:Y:S01]  /*256b0*/  FFMA.RM R38, R39, R4.reuse, 12582913 ;  /* 0x4b40000127267423 */ /* 0x080fe20000004004 */
[----:B------:R-:W-:Y:S01]  /*256c0*/  FFMA.RM R34, R31, R4, 12582913 ;  /* 0x4b4000011f227423 */ /* 0x000fe20000004004 */
[----:B------:R-:W-:Y:S01]  /*256d0*/  FFMA.SAT R31, -R15, R5, 0.5 ;  /* 0x3f0000000f1f7423 */ /* 0x000fe20000002105 */
[----:B------:R1:W5:Y:S01]  /*256e0*/  MUFU.EX2 R33, R29 ;  /* 0x0000001d00217308 */ /* 0x0003620000000800 */
[----:B------:R-:W-:-:S02]  /*256f0*/  F2FP.F16.E4M3.UNPACK_B R46, R0 ;  /* 0x00000000ff2e723e */ /* 0x000fc400020006ff */
[-C--:B------:R-:W-:Y:S01]  /*25700*/  FFMA.RM R37, R31, R4.reuse, 12582913 ;  /* 0x4b4000011f257423 */ /* 0x080fe20000004004 */
[----:B------:R-:W-:Y:S02]  /*25710*/  HADD2.F32 R40, -RZ, R30.H1_H1 ;  /* 0x3000001eff287230 */ /* 0x000fe40000004100 */
[----:B-1----:R-:W-:Y:S01]  /*25720*/  FADD R29, R38, -12583039 ;  /* 0xcb40007f261d7421 */ /* 0x002fe20000000000 */
[----:B------:R-:W-:Y:S01]  /*25730*/  FADD R30, R37, -12583039 ;  /* 0xcb40007f251e7421 */ /* 0x000fe20000000000 */
[----:B------:R-:W-:Y:S02]  /*25740*/  FFMA.SAT R39, -R21, R5, 0.5 ;  /* 0x3f00000015277423 */ /* 0x000fe40000002105 */
[----:B------:R-:W-:Y:S01]  /*25750*/  FFMA R41, -R20, 1.4426950216293334961, -R29 ;  /* 0x3fb8aa3b14297823 */ /* 0x000fe2000000091d */
[----:B------:R-:W-:Y:S01]  /*25760*/  FFMA R30, -R15, 1.4426950216293334961, -R30 ;  /* 0x3fb8aa3b0f1e7823 */ /* 0x000fe2000000091e */
[----:B------:R-:W-:-:S03]  /*25770*/  FFMA.RM R42, R39, R4, 12582913 ;  /* 0x4b400001272a7423 */ /* 0x000fc60000004004 */
[----:B------:R-:W-:Y:S01]  /*25780*/  FFMA R30, -R15, 1.925963033500011079e-08, R30 ;  /* 0x32a570600f1e7823 */ /* 0x000fe2000000011e */
[----:B------:R-:W-:Y:S01]  /*25790*/  FFMA R41, -R20, 1.925963033500011079e-08, R41 ;  /* 0x32a5706014297823 */ /* 0x000fe20000000129 */
[----:B------:R-:W-:Y:S01]  /*257a0*/  F2FP.F16.E4M3.UNPACK_B R53, R0.H1 ;  /* 0x00000000ff35723e */ /* 0x000fe200030006ff */
[-C--:B------:R-:W-:Y:S01]  /*257b0*/  FFMA.SAT R49, -R24, R5.reuse, 0.5 ;  /* 0x3f00000018317423 */ /* 0x080fe20000002105 */
[----:B------:R-:W-:Y:S01]  /*257c0*/  MUFU.EX2 R39, R30 ;  /* 0x0000001e00277308 */ /* 0x000fe20000000800 */
[----:B------:R-:W-:Y:S02]  /*257d0*/  FFMA.SAT R51, -R25, R5, 0.5 ;  /* 0x3f00000019337423 */ /* 0x000fe40000002105 */
[----:B------:R-:W-:Y:S01]  /*257e0*/  FFMA.RM R48, R49, R4, 12582913 ;  /* 0x4b40000131307423 */ /* 0x000fe20000004004 */
[----:B------:R-:W-:-:S03]  /*257f0*/  HADD2.F32 R50, -RZ, R53.H0_H0 ;  /* 0x20000035ff327230 */ /* 0x000fc60000004100 */
[----:B------:R-:W-:Y:S01]  /*25800*/  FADD R49, R48, -12583039 ;  /* 0xcb40007f30317421 */ /* 0x000fe20000000000 */
[----:B------:R-:W-:Y:S01]  /*25810*/  HADD2.F32 R56, -RZ, R53.H1_H1 ;  /* 0x30000035ff387230 */ /* 0x000fe20000004100 */
[----:B------:R-:W-:-:S05]  /*25820*/  SHF.L.U32 R32, R32, 0x17, RZ ;  /* 0x0000001720207819 */ /* 0x000fca00000006ff */
[----:B-----5:R-:W-:Y:S01]  /*25830*/  FFMA R60, R32, R33, 1 ;  /* 0x3f800000203c7423 */ /* 0x020fe20000000021 */
[----:B------:R-:W-:Y:S02]  /*25840*/  SHF.L.U32 R32, R8, 0x17, RZ ;  /* 0x0000001708207819 */ /* 0x000fe400000006ff */
[----:B------:R-:W-:Y:S01]  /*25850*/  SHF.L.U32 R33, R34, 0x17, RZ ;  /* 0x0000001722217819 */ /* 0x000fe200000006ff */
[----:B------:R-:W-:Y:S01]  /*25860*/  BSSY B1, `(.L_x_591) ;  /* 0x000007c000017945 */ /* 0x000fe20003800000 */
[----:B--2---:R-:W-:Y:S01]  /*25870*/  FMUL R27, R16, R28 ;  /* 0x0000001c101b7220 */ /* 0x004fe20000400000 */
[----:B------:R-:W-:-:S03]  /*25880*/  FFMA R28, -R13, 1.4426950216293334961, -R26 ;  /* 0x3fb8aa3b0d1c7823 */ /* 0x000fc6000000091a */
[----:B------:R-:W-:Y:S01]  /*25890*/  FFMA R26, R2, R35, R27 ;  /* 0x00000023021a7223 */ /* 0x000fe2000000001b */
[----:B------:R-:W-:Y:S01]  /*258a0*/  FADD R27, R34, -12583039 ;  /* 0xcb40007f221b7421 */ /* 0x000fe20000000000 */
[----:B------:R-:W-:Y:S01]  /*258b0*/  FFMA R28, -R13, 1.925963033500011079e-08, R28 ;  /* 0x32a570600d1c7823 */ /* 0x000fe2000000011c */
[----:B----4-:R-:W-:Y:S02]  /*258c0*/  FMUL R29, R16, R43 ;  /* 0x0000002b101d7220 */ /* 0x010fe40000400000 */
[----:B------:R-:W-:Y:S01]  /*258d0*/  FFMA R31, -R14, 1.4426950216293334961, -R27 ;  /* 0x3fb8aa3b0e1f7823 */ /* 0x000fe2000000091b */
[-C--:B------:R-:W-:Y:S01]  /*258e0*/  FFMA.SAT R43, -R22, R5.reuse, 0.5 ;  /* 0x3f000000162b7423 */ /* 0x080fe20000002105 */
[----:B------:R1:W2:Y:S01]  /*258f0*/  MUFU.EX2 R35, R28 ;  /* 0x0000001c00237308 */ /* 0x0002a20000000800 */
[----:B---3--:R-:W-:Y:S01]  /*25900*/  FMUL R27, R16, R36 ;  /* 0x00000024101b7220 */ /* 0x008fe20000400000 */
[----:B------:R-:W-:Y:S01]  /*25910*/  FFMA R31, -R14, 1.925963033500011079e-08, R31 ;  /* 0x32a570600e1f7823 */ /* 0x000fe2000000011f */
[----:B------:R-:W-:Y:S01]  /*25920*/  FFMA.RM R45, R43, R4, 12582913 ;  /* 0x4b4000012b2d7423 */ /* 0x000fe20000004004 */
[----:B------:R-:W-:Y:S01]  /*25930*/  FFMA.SAT R43, -R23, R5, 0.5 ;  /* 0x3f000000172b7423 */ /* 0x000fe20000002105 */
[----:B-1----:R-:W-:-:S02]  /*25940*/  HADD2.F32 R28, -RZ, R46.H0_H0 ;  /* 0x2000002eff1c7230 */ /* 0x002fc40000004100 */
[----:B------:R-:W-:Y:S01]  /*25950*/  FFMA R27, R2, R40, R27 ;  /* 0x00000028021b7223 */ /* 0x000fe2000000001b */
[----:B------:R1:W3:Y:S01]  /*25960*/  MUFU.EX2 R36, R31 ;  /* 0x0000001f00247308 */ /* 0x0002e20000000800 */
[----:B------:R-:W-:Y:S01]  /*25970*/  FADD R40, R42, -12583039 ;  /* 0xcb40007f2a287421 */ /* 0x000fe20000000000 */
[----:B------:R-:W-:Y:S01]  /*25980*/  FFMA R28, R2, R28, R29 ;  /* 0x0000001c021c7223 */ /* 0x000fe2000000001d */
[----:B------:R-:W-:Y:S01]  /*25990*/  FMUL R29, R16, R47 ;  /* 0x0000002f101d7220 */ /* 0x000fe20000400000 */
[----:B------:R-:W-:Y:S01]  /*259a0*/  FFMA.RM R47, R43, R4, 12582913 ;  /* 0x4b4000012b2f7423 */ /* 0x000fe20000004004 */
[----:B------:R-:W-:Y:S01]  /*259b0*/  FFMA R44, -R21, 1.4426950216293334961, -R40 ;  /* 0x3fb8aa3b152c7823 */ /* 0x000fe20000000928 */
[----:B-1----:R-:W-:Y:S02]  /*259c0*/  FADD R31, R45, -12583039 ;  /* 0xcb40007f2d1f7421 */ /* 0x002fe40000000000 */
[----:B------:R-:W-:Y:S02]  /*259d0*/  FADD R30, R47, -12583039 ;  /* 0xcb40007f2f1e7421 */ /* 0x000fe40000000000 */
[C---:B------:R-:W-:Y:S01]  /*259e0*/  FFMA R31, -R22.reuse, 1.4426950216293334961, -R31 ;  /* 0x3fb8aa3b161f7823 */ /* 0x040fe2000000091f */
[----:B------:R1:W4:Y:S01]  /*259f0*/  MUFU.EX2 R40, R41 ;  /* 0x0000002900287308 */ /* 0x0003220000000800 */
[----:B------:R-:W-:Y:S01]  /*25a00*/  FFMA R44, -R21, 1.925963033500011079e-08, R44 ;  /* 0x32a57060152c7823 */ /* 0x000fe2000000012c */
[----:B------:R-:W-:Y:S01]  /*25a10*/  FFMA R30, -R23, 1.4426950216293334961, -R30 ;  /* 0x3fb8aa3b171e7823 */ /* 0x000fe2000000091e */
[----:B-1----:R-:W-:Y:S01]  /*25a20*/  FFMA R41, -R22, 1.925963033500011079e-08, R31 ;  /* 0x32a5706016297823 */ /* 0x002fe2000000011f */
[----:B------:R-:W-:-:S04]  /*25a30*/  FMUL R31, R16, R52 ;  /* 0x00000034101f7220 */ /* 0x000fc80000400000 */
[----:B------:R1:W5:Y:S01]  /*25a40*/  MUFU.EX2 R43, R44 ;  /* 0x0000002c002b7308 */ /* 0x0003620000000800 */
[----:B------:R-:W-:Y:S01]  /*25a50*/  FFMA.RM R52, R51, R4, 12582913 ;  /* 0x4b40000133347423 */ /* 0x000fe20000004004 */
[----:B------:R-:W-:Y:S02]  /*25a60*/  HADD2.F32 R46, -RZ, R46.H1_H1 ;  /* 0x3000002eff2e7230 */ /* 0x000fe40000004100 */
[----:B------:R-:W-:Y:S01]  /*25a70*/  FFMA R51, -R24, 1.4426950216293334961, -R49 ;  /* 0x3fb8aa3b18337823 */ /* 0x000fe20000000931 */
[----:B-1----:R-:W-:Y:S01]  /*25a80*/  FFMA R44, -R23, 1.925963033500011079e-08, R30 ;  /* 0x32a57060172c7823 */ /* 0x002fe2000000011e */
[----:B------:R-:W-:Y:S01]  /*25a90*/  FFMA R30, R2, R50, R31 ;  /* 0x00000032021e7223 */ /* 0x000fe2000000001f */
[----:B------:R-:W-:Y:S01]  /*25aa0*/  FFMA.SAT R31, -R26, R5, 0.5 ;  /* 0x3f0000001a1f7423 */ /* 0x000fe20000002105 */
[----:B------:R-:W-:Y:S01]  /*25ab0*/  FADD R50, R52, -12583039 ;  /* 0xcb40007f34327421 */ /* 0x000fe20000000000 */
[----:B------:R-:W-:Y:S02]  /*25ac0*/  FFMA R29, R2, R46, R29 ;  /* 0x0000002e021d7223 */ /* 0x000fe4000000001d */
[----:B------:R-:W-:Y:S01]  /*25ad0*/  FFMA.RM R53, R31, R4, 12582913 ;  /* 0x4b4000011f357423 */ /* 0x000fe20000004004 */
[----:B------:R-:W-:Y:S01]  /*25ae0*/  FFMA R51, -R24, 1.925963033500011079e-08, R51 ;  /* 0x32a5706018337823 */ /* 0x000fe20000000133 */
[----:B------:R-:W-:Y:S01]  /*25af0*/  FFMA R54, -R25, 1.4426950216293334961, -R50 ;  /* 0x3fb8aa3b19367823 */ /* 0x000fe20000000932 */
[----:B------:R1:W-:Y:S01]  /*25b00*/  MUFU.EX2 R46, R41 ;  /* 0x00000029002e7308 */ /* 0x0003e20000000800 */
[----:B------:R-:W-:Y:S01]  /*25b10*/  FMUL R31, R16, R55 ;  /* 0x00000037101f7220 */ /* 0x000fe20000400000 */
[----:B------:R-:W-:Y:S01]  /*25b20*/  FFMA.SAT R55, -R27, R5, 0.5 ;  /* 0x3f0000001b377423 */ /* 0x000fe20000002105 */
[----:B------:R-:W-:-:S02]  /*25b30*/  FFMA R54, -R25, 1.925963033500011079e-08, R54 ;  /* 0x32a5706019367823 */ /* 0x000fc40000000136 */
[----:B------:R-:W-:Y:S01]  /*25b40*/  FFMA R31, R2, R56, R31 ;  /* 0x00000038021f7223 */ /* 0x000fe2000000001f */
[----:B-1----:R-:W-:Y:S02]  /*25b50*/  FADD R41, R53, -12583039 ;  /* 0xcb40007f35297421 */ /* 0x002fe40000000000 */
[----:B------:R1:W-:Y:S01]  /*25b60*/  MUFU.EX2 R50, R51 ;  /* 0x0000003300327308 */ /* 0x0003e20000000800 */
[----:B------:R-:W-:Y:S01]  /*25b70*/  FFMA.RM R56, R55, R4, 12582913 ;  /* 0x4b40000137387423 */ /* 0x000fe20000004004 */
[-C--:B------:R-:W-:Y:S01]  /*25b80*/  FFMA.SAT R59, -R29, R5.reuse, 0.5 ;  /* 0x3f0000001d3b7423 */ /* 0x080fe20000002105 */
[----:B------:R-:W-:Y:S01]  /*25b90*/  FFMA R55, -R26, 1.4426950216293334961, -R41 ;  /* 0x3fb8aa3b1a377823 */ /* 0x000fe20000000929 */
[-C--:B------:R-:W-:Y:S01]  /*25ba0*/  FFMA.SAT R57, -R28, R5.reuse, 0.5 ;  /* 0x3f0000001c397423 */ /* 0x080fe20000002105 */
[----:B-1----:R-:W-:-:S03]  /*25bb0*/  FFMA.SAT R51, -R30, R5, 0.5 ;  /* 0x3f0000001e337423 */ /* 0x002fc60000002105 */
[----:B------:R1:W5:Y:S01]  /*25bc0*/  MUFU.EX2 R41, R54 ;  /* 0x0000003600297308 */ /* 0x0003620000000800 */
[----:B------:R-:W-:Y:S01]  /*25bd0*/  FFMA.SAT R61, -R31, R5, 0.5 ;  /* 0x3f0000001f3d7423 */ /* 0x000fe20000002105 */
[-C--:B------:R-:W-:Y:S01]  /*25be0*/  FFMA.RM R59, R59, R4.reuse, 12582913 ;  /* 0x4b4000013b3b7423 */ /* 0x080fe20000004004 */
[----:B--2---:R-:W-:Y:S01]  /*25bf0*/  FFMA R32, R32, R35, 1 ;  /* 0x3f80000020207423 */ /* 0x004fe20000000023 */
[-C--:B------:R-:W-:Y:S01]  /*25c00*/  FFMA.RM R57, R57, R4.reuse, 12582913 ;  /* 0x4b40000139397423 */ /* 0x080fe20000004004 */
[-C--:B-1----:R-:W-:Y:S01]  /*25c10*/  FFMA.RM R54, R51, R4.reuse, 12582913 ;  /* 0x4b40000133367423 */ /* 0x082fe20000004004 */
[----:B------:R-:W-:Y:S01]  /*25c20*/  FFMA.RM R61, R61, R4, 12582913 ;  /* 0x4b4000013d3d7423 */ /* 0x000fe20000004004 */
[----:B------:R-:W-:Y:S02]  /*25c30*/  FADD R4, R59, -12583039 ;  /* 0xcb40007f3b047421 */ /* 0x000fe40000000000 */
[----:B------:R-:W-:Y:S01]  /*25c40*/  FADD R35, R54, -12583039 ;  /* 0xcb40007f36237421 */ /* 0x000fe20000000000 */
[----:B------:R-:W-:Y:S01]  /*25c50*/  SHF.L.U32 R34, R37, 0x17, RZ ;  /* 0x0000001725227819 */ /* 0x000fe200000006ff */
[----:B------:R1:W-:Y:S02]  /*25c60*/  MUFU.EX2 R49, R44 ;  /* 0x0000002c00317308 */ /* 0x0003e40000000800 */
[----:B------:R-:W-:Y:S01]  /*25c70*/  FFMA R37, -R30, 1.4426950216293334961, -R35 ;  /* 0x3fb8aa3b1e257823 */ /* 0x000fe20000000923 */
[----:B------:R-:W-:Y:S01]  /*25c80*/  SHF.L.U32 R35, R38, 0x17, RZ ;  /* 0x0000001726237819 */ /* 0x000fe200000006ff */
[----:B------:R-:W-:Y:S01]  /*25c90*/  FFMA R8, -R29, 1.4426950216293334961, -R4 ;  /* 0x3fb8aa3b1d087823 */ /* 0x000fe20000000904 */
[----:B---3--:R-:W-:Y:S01]  /*25ca0*/  FFMA R33, R33, R36, 1 ;  /* 0x3f80000021217423 */ /* 0x008fe20000000024 */
[----:B------:R-:W-:Y:S01]  /*25cb0*/  FADD R5, R57, -12583039 ;  /* 0xcb40007f39057421 */ /* 0x000fe20000000000 */
[----:B------:R-:W-:Y:S01]  /*25cc0*/  SHF.L.U32 R36, R42, 0x17, RZ ;  /* 0x000000172a247819 */ /* 0x000fe200000006ff */
[----:B-1----:R-:W-:Y:S01]  /*25cd0*/  FADD R44, R56, -12583039 ;  /* 0xcb40007f382c7421 */ /* 0x002fe20000000000 */
[----:B------:R-:W-:Y:S01]  /*25ce0*/  FADD R38, R61, -12583039 ;  /* 0xcb40007f3d267421 */ /* 0x000fe20000000000 */
[----:B------:R-:W-:Y:S01]  /*25cf0*/  FFMA R55, -R26, 1.925963033500011079e-08, R55 ;  /* 0x32a570601a377823 */ /* 0x000fe20000000137 */
[----:B------:R-:W-:Y:S01]  /*25d00*/  FFMA R8, -R29, 1.925963033500011079e-08, R8 ;  /* 0x32a570601d087823 */ /* 0x000fe20000000108 */
[----:B------:R-:W-:Y:S01]  /*25d10*/  FFMA R58, -R27, 1.4426950216293334961, -R44 ;  /* 0x3fb8aa3b1b3a7823 */ /* 0x000fe2000000092c */
[----:B----4-:R-:W-:Y:S01]  /*25d20*/  FFMA R35, R35, R40, 1 ;  /* 0x3f80000023237423 */ /* 0x010fe20000000028 */
[----:B------:R-:W-:Y:S01]  /*25d30*/  FFMA R51, -R28, 1.4426950216293334961, -R5 ;  /* 0x3fb8aa3b1c337823 */ /* 0x000fe20000000905 */
[----:B------:R-:W-:Y:S01]  /*25d40*/  FFMA R40, -R31, 1.4426950216293334961, -R38 ;  /* 0x3fb8aa3b1f287823 */ /* 0x000fe20000000926 */
[----:B-----5:R-:W-:Y:S01]  /*25d50*/  FFMA R36, R36, R43, 1 ;  /* 0x3f80000024247423 */ /* 0x020fe2000000002b */
[----:B------:R-:W1:Y:S01]  /*25d60*/  MUFU.EX2 R44, R55 ;  /* 0x00000037002c7308 */ /* 0x000e620000000800 */
[----:B------:R-:W-:Y:S01]  /*25d70*/  FFMA R58, -R27, 1.925963033500011079e-08, R58 ;  /* 0x32a570601b3a7823 */ /* 0x000fe2000000013a */
[----:B------:R-:W-:Y:S01]  /*25d80*/  IADD3 R43, R60, 0x1800000, RZ ;  /* 0x018000003c2b7810 */ /* 0x000fe20007ffe0ff */
[----:B------:R-:W-:Y:S01]  /*25d90*/  FFMA R51, -R28, 1.925963033500011079e-08, R51 ;  /* 0x32a570601c337823 */ /* 0x000fe20000000133 */
[----:B------:R-:W-:-:S04]  /*25da0*/  FFMA R42, -R30, 1.925963033500011079e-08, R37 ;  /* 0x32a570601e2a7823 */ /* 0x000fc80000000125 */
[----:B------:R2:W-:Y:S01]  /*25db0*/  MUFU.EX2 R55, R8 ;  /* 0x0000000800377308 */ /* 0x0005e20000000800 */
[----:B------:R-:W-:Y:S02]  /*25dc0*/  LOP3.LUT R43, R43, 0x7f800000, RZ, 0xc0, !PT ;  /* 0x7f8000002b2b7812 */ /* 0x000fe400078ec0ff */
[----:B------:R-:W-:Y:S01]  /*25dd0*/  SHF.L.U32 R38, R47, 0x17, RZ ;  /* 0x000000172f267819 */ /* 0x000fe200000006ff */
[----:B--2---:R-:W-:-:S04]  /*25de0*/  FFMA R8, -R31, 1.925963033500011079e-08, R40 ;  /* 0x32a570601f087823 */ /* 0x004fc80000000128 */
[----:B------:R-:W2:Y:S01]  /*25df0*/  MUFU.EX2 R5, R58 ;  /* 0x0000003a00057308 */ /* 0x000ea20000000800 */
[----:B------:R-:W-:Y:S02]  /*25e00*/  ISETP.GT.U32.AND P2, PT, R43, 0x1ffffff, PT ;  /* 0x01ffffff2b00780c */ /* 0x000fe40003f44070 */
[----:B------:R-:W-:-:S05]  /*25e10*/  SHF.L.U32 R40, R52, 0x17, RZ ;  /* 0x0000001734287819 */ /* 0x000fca00000006ff */
[----:B------:R-:W3:Y:S01]  /*25e20*/  MUFU.EX2 R4, R51 ;  /* 0x0000003300047308 */ /* 0x000ee20000000800 */
[----:B------:R-:W-:-:S07]  /*25e30*/  SHF.L.U32 R37, R45, 0x17, RZ ;  /* 0x000000172d257819 */ /* 0x000fce00000006ff */
[----:B------:R4:W5:Y:S01]  /*25e40*/  MUFU.EX2 R58, R42 ;  /* 0x0000002a003a7308 */ /* 0x0009620000000800 */
[----:B------:R-:W-:-:S07]  /*25e50*/  SHF.L.U32 R53, R53, 0x17, RZ ;  /* 0x0000001735357819 */ /* 0x000fce00000006ff */
[----:B------:R-:W5:Y:S01]  /*25e60*/  MUFU.EX2 R47, R8 ;  /* 0x00000008002f7308 */ /* 0x000f620000000800 */
[----:B------:R-:W-:Y:S01]  /*25e70*/  FFMA R40, R40, R41, 1 ;  /* 0x3f80000028287423 */ /* 0x000fe20000000029 */
[----:B------:R-:W-:Y:S01]  /*25e80*/  FFMA R34, R34, R39, 1 ;  /* 0x3f80000022227423 */ /* 0x000fe20000000027 */
[----:B------:R-:W-:Y:S01]  /*25e90*/  FFMA R37, R37, R46, 1 ;  /* 0x3f80000025257423 */ /* 0x000fe2000000002e */
[----:B-1----:R-:W-:Y:S01]  /*25ea0*/  FFMA R41, R53, R44, 1 ;  /* 0x3f80000035297423 */ /* 0x002fe2000000002c */
[----:B------:R-:W-:Y:S02]  /*25eb0*/  SHF.L.U32 R39, R48, 0x17, RZ ;  /* 0x0000001730277819 */ /* 0x000fe400000006ff */
[----:B----4-:R-:W-:Y:S02]  /*25ec0*/  SHF.L.U32 R42, R56, 0x17, RZ ;  /* 0x00000017382a7819 */ /* 0x010fe400000006ff */
[----:B------:R-:W-:Y:S02]  /*25ed0*/  SHF.L.U32 R43, R57, 0x17, RZ ;  /* 0x00000017392b7819 */ /* 0x000fe400000006ff */
[----:B------:R-:W-:-:S02]  /*25ee0*/  SHF.L.U32 R44, R59, 0x17, RZ ;  /* 0x000000173b2c7819 */ /* 0x000fc400000006ff */
[----:B------:R-:W-:Y:S02]  /*25ef0*/  SHF.L.U32 R45, R54, 0x17, RZ ;  /* 0x00000017362d7819 */ /* 0x000fe400000006ff */
[----:B------:R-:W-:Y:S01]  /*25f00*/  SHF.L.U32 R46, R61, 0x17, RZ ;  /* 0x000000173d2e7819 */ /* 0x000fe200000006ff */
[----:B------:R-:W-:Y:S01]  /*25f10*/  FFMA R38, R38, R49, 1 ;  /* 0x3f80000026267423 */ /* 0x000fe20000000031 */
[----:B------:R-:W-:Y:S01]  /*25f20*/  FFMA R39, R39, R50, 1 ;  /* 0x3f80000027277423 */ /* 0x000fe20000000032 */
[----:B--2---:R-:W-:Y:S01]  /*25f30*/  FFMA R42, R42, R5, 1 ;  /* 0x3f8000002a2a7423 */ /* 0x004fe20000000005 */
[----:B---3--:R-:W-:Y:S01]  /*25f40*/  FFMA R43, R43, R4, 1 ;  /* 0x3f8000002b2b7423 */ /* 0x008fe20000000004 */
[----:B------:R-:W-:Y:S01]  /*25f50*/  FFMA R44, R44, R55, 1 ;  /* 0x3f8000002c2c7423 */ /* 0x000fe20000000037 */
[----:B-----5:R-:W-:Y:S01]  /*25f60*/  FFMA R45, R45, R58, 1 ;  /* 0x3f8000002d2d7423 */ /* 0x020fe2000000003a */
[----:B------:R-:W-:Y:S01]  /*25f70*/  FFMA R46, R46, R47, 1 ;  /* 0x3f8000002e2e7423 */ /* 0x000fe2000000002f */
[----:B------:R-:W-:Y:S06]  /*25f80*/  @P2 BRA `(.L_x_592) ;  /* 0x0000000000142947 */ /* 0x000fec0003800000 */
[----:B------:R-:W-:Y:S02]  /*25f90*/  MOV R5, R60 ;  /* 0x0000003c00057202 */ /* 0x000fe40000000f00 */
[----:B------:R-:W-:-:S07]  /*25fa0*/  MOV R4, 0x25fc0 ;  /* 0x00025fc000047802 */ /* 0x000fce0000000f00 */
[----:B------:R-:W-:Y:S05]  /*25fb0*/  CALL.REL.NOINC `($__internal_0_$__cuda_sm20_rcp_rn_f32_slowpath) ;  /* 0x0000013400087944 */ /* 0x000fea0003c00000 */
[----:B------:R-:W-:Y:S01]  /*25fc0*/  MOV R47, R8 ;  /* 0x00000008002f7202 */ /* 0x000fe20000000f00 */
[----:B------:R-:W-:Y:S06]  /*25fd0*/  BRA `(.L_x_593) ;  /* 0x0000000000107947 */ /* 0x000fec0003800000 */
.L_x_592:
[----:B------:R-:W1:Y:S02]  /*25fe0*/  MUFU.RCP R47, R60 ;  /* 0x0000003c002f7308 */ /* 0x000e640000001000 */
[----:B-1----:R-:W-:-:S04]  /*25ff0*/  FFMA R4, R60, R47, -1 ;  /* 0xbf8000003c047423 */ /* 0x002fc8000000002f */
[----:B------:R-:W-:-:S04]  /*26000*/  FADD.FTZ R4, -R4, -RZ ;  /* 0x800000ff04047221 */ /* 0x000fc80000010100 */
[----:B------:R-:W-:-:S07]  /*26010*/  FFMA R47, R47, R4, R47 ;  /* 0x000000042f2f7223 */ /* 0x000fce000000002f */
.L_x_593:
[----:B------:R-:W-:Y:S05]  /*26020*/  BSYNC B1 ;  /* 0x0000000000017941 */ /* 0x000fea0003800000 */
.L_x_591:
        /* <DEDUP_REMOVED lines=10> */
.L_x_595:
[----:B------:R-:W1:Y:S02]  /*260d0*/  MUFU.RCP R5, R32 ;  /* 0x0000002000057308 */ /* 0x000e640000001000 */
[----:B-1----:R-:W-:-:S04]  /*260e0*/  FFMA R4, R32, R5, -1 ;  /* 0xbf80000020047423 */ /* 0x002fc80000000005 */
[----:B------:R-:W-:-:S04]  /*260f0*/  FADD.FTZ R4, -R4, -RZ ;  /* 0x800000ff04047221 */ /* 0x000fc80000010100 */
[----:B------:R-:W-:-:S07]  /*26100*/  FFMA R48, R5, R4, R5 ;  /* 0x0000000405307223 */ /* 0x000fce0000000005 */
.L_x_596:
[----:B------:R-:W-:Y:S05]  /*26110*/  BSYNC B1 ;  /* 0x0000000000017941 */ /* 0x000fea0003800000 */
.L_x_594:
        /* <DEDUP_REMOVED lines=10> */
.L_x_598:
[----:B------:R-:W1:Y:S02]  /*261c0*/  MUFU.RCP R4, R33 ;  /* 0x0000002100047308 */ /* 0x000e640000001000 */
[----:B-1----:R-:W-:-:S04]  /*261d0*/  FFMA R5, R33, R4, -1 ;  /* 0xbf80000021057423 */ /* 0x002fc80000000004 */
[----:B------:R-:W-:-:S04]  /*261e0*/  FADD.FTZ R5, -R5, -RZ ;  /* 0x800000ff05057221 */ /* 0x000fc80000010100 */
[----:B------:R-:W-:-:S07]  /*261f0*/  FFMA R49, R4, R5, R4 ;  /* 0x0000000504317223 */ /* 0x000fce0000000004 */
.L_x_599:
[----:B------:R-:W-:Y:S05]  /*26200*/  BSYNC B1 ;  /* 0x0000000000017941 */ /* 0x000fea0003800000 */
.L_x_597:
        /* <DEDUP_REMOVED lines=10> */
.L_x_601:
[----:B------:R-:W1:Y:S02]  /*262b0*/  MUFU.RCP R5, R34 ;  /* 0x0000002200057308 */ /* 0x000e640000001000 */
[----:B-1----:R-:W-:-:S04]  /*262c0*/  FFMA R4, R34, R5, -1 ;  /* 0xbf80000022047423 */ /* 0x002fc80000000005 */
[----:B------:R-:W-:-:S04]  /*262d0*/  FADD.FTZ R4, -R4, -RZ ;  /* 0x800000ff04047221 */ /* 0x000fc80000010100 */
[----:B------:R-:W-:-:S07]  /*262e0*/  FFMA R32, R5, R4, R5 ;  /* 0x0000000405207223 */ /* 0x000fce0000000005 */
.L_x_602:
[----:B------:R-:W-:Y:S05]  /*262f0*/  BSYNC B1 ;  /* 0x0000000000017941 */ /* 0x000fea0003800000 */
.L_x_600:
        /* <DEDUP_REMOVED lines=10> */
.L_x_604:
[----:B------:R-:W1:Y:S02]  /*263a0*/  MUFU.RCP R4, R35 ;  /* 0x0000002300047308 */ /* 0x000e640000001000 */
[----:B-1----:R-:W-:-:S04]  /*263b0*/  FFMA R5, R35, R4, -1 ;  /* 0xbf80000023057423 */ /* 0x002fc80000000004 */
[----:B------:R-:W-:-:S04]  /*263c0*/  FADD.FTZ R5, -R5, -RZ ;  /* 0x800000ff05057221 */ /* 0x000fc80000010100 */
[----:B------:R-:W-:-:S07]  /*263d0*/  FFMA R33, R4, R5, R4 ;  /* 0x0000000504217223 */ /* 0x000fce0000000004 */
.L_x_605:
[----:B------:R-:W-:Y:S05]  /*263e0*/  BSYNC B1 ;  /* 0x0000000000017941 */ /* 0x000fea0003800000 */
.L_x_603:
        /* <DEDUP_REMOVED lines=10> */
.L_x_607:
[----:B------:R-:W1:Y:S02]  /*26490*/  MUFU.RCP R5, R36 ;  /* 0x0000002400057308 */ /* 0x000e640000001000 */
[----:B-1----:R-:W-:-:S04]  /*264a0*/  FFMA R4, R36, R5, -1 ;  /* 0xbf80000024047423 */ /* 0x002fc80000000005 */
[----:B------:R-:W-:-:S04]  /*264b0*/  FADD.FTZ R4, -R4, -RZ ;  /* 0x800000ff04047221 */ /* 0x000fc80000010100 */
[----:B------:R-:W-:-:S07]  /*264c0*/  FFMA R34, R5, R4, R5 ;  /* 0x0000000405227223 */ /* 0x000fce0000000005 */
.L_x_608:
[----:B------:R-:W-:Y:S05]  /*264d0*/  BSYNC B1 ;  /* 0x0000000000017941 */ /* 0x000fea0003800000 */
.L_x_606:
        /* <DEDUP_REMOVED lines=10> */
.L_x_610:
[----:B------:R-:W1:Y:S02]  /*26580*/  MUFU.RCP R4, R37 ;  /* 0x0000002500047308 */ /* 0x000e640000001000 */
[----:B-1----:R-:W-:-:S04]  /*26590*/  FFMA R5, R37, R4, -1 ;  /* 0xbf80000025057423 */ /* 0x002fc80000000004 */
[----:B------:R-:W-:-:S04]  /*265a0*/  FADD.FTZ R5, -R5, -RZ ;  /* 0x800000ff05057221 */ /* 0x000fc80000010100 */
[----:B------:R-:W-:-:S07]  /*265b0*/  FFMA R35, R4, R5, R4 ;  /* 0x0000000504237223 */ /* 0x000fce0000000004 */
.L_x_611:
[----:B------:R-:W-:Y:S05]  /*265c0*/  BSYNC B1 ;  /* 0x0000000000017941 */ /* 0x000fea0003800000 */
.L_x_609:
        /* <DEDUP_REMOVED lines=10> */
.L_x_613:
[----:B------:R-:W1:Y:S02]  /*26670*/  MUFU.RCP R5, R38 ;  /* 0x0000002600057308 */ /* 0x000e640000001000 */
[----:B-1----:R-:W-:-:S04]  /*26680*/  FFMA R4, R38, R5, -1 ;  /* 0xbf80000026047423 */ /* 0x002fc80000000005 */
[----:B------:R-:W-:-:S04]  /*26690*/  FADD.FTZ R4, -R4, -RZ ;  /* 0x800000ff04047221 */ /* 0x000fc80000010100 */
[----:B------:R-:W-:-:S07]  /*266a0*/  FFMA R36, R5, R4, R5 ;  /* 0x0000000405247223 */ /* 0x000fce0000000005 */
.L_x_614:
[----:B------:R-:W-:Y:S05]  /*266b0*/  BSYNC B1 ;  /* 0x0000000000017941 */ /* 0x000fea0003800000 */
.L_x_612:
        /* <DEDUP_REMOVED lines=10> */
.L_x_616:
[----:B------:R-:W1:Y:S02]  /*26760*/  MUFU.RCP R4, R39 ;  /* 0x0000002700047308 */ /* 0x000e640000001000 */
[----:B-1----:R-:W-:-:S04]  /*26770*/  FFMA R5, R39, R4, -1 ;  /* 0xbf80000027057423 */ /* 0x002fc80000000004 */
[----:B------:R-:W-:-:S04]  /*26780*/  FADD.FTZ R5, -R5, -RZ ;  /* 0x800000ff05057221 */ /* 0x000fc80000010100 */
[----:B------:R-:W-:-:S07]  /*26790*/  FFMA R37, R4, R5, R4 ;  /* 0x0000000504257223 */ /* 0x000fce0000000004 */
.L_x_617:
[----:B------:R-:W-:Y:S05]  /*267a0*/  BSYNC B1 ;  /* 0x0000000000017941 */ /* 0x000fea0003800000 */
.L_x_615:
        /* <DEDUP_REMOVED lines=10> */
.L_x_619:
[----:B------:R-:W1:Y:S02]  /*26850*/  MUFU.RCP R5, R40 ;  /* 0x0000002800057308 */ /* 0x000e640000001000 */
[----:B-1----:R-:W-:-:S04]  /*26860*/  FFMA R4, R40, R5, -1 ;  /* 0xbf80000028047423 */ /* 0x002fc80000000005 */
[----:B------:R-:W-:-:S04]  /*26870*/  FADD.FTZ R4, -R4, -RZ ;  /* 0x800000ff04047221 */ /* 0x000fc80000010100 */
[----:B------:R-:W-:-:S07]  /*26880*/  FFMA R38, R5, R4, R5 ;  /* 0x0000000405267223 */ /* 0x000fce0000000005 */
.L_x_620:
[----:B------:R-:W-:Y:S05]  /*26890*/  BSYNC B1 ;  /* 0x0000000000017941 */ /* 0x000fea0003800000 */
.L_x_618:
        /* <DEDUP_REMOVED lines=10> */
.L_x_622:
[----:B------:R-:W1:Y:S02]  /*26940*/  MUFU.RCP R4, R41 ;  /* 0x0000002900047308 */ /* 0x000e640000001000 */
[----:B-1----:R-:W-:-:S04]  /*26950*/  FFMA R5, R41, R4, -1 ;  /* 0xbf80000029057423 */ /* 0x002fc80000000004 */
[----:B------:R-:W-:-:S04]  /*26960*/  FADD.FTZ R5, -R5, -RZ ;  /* 0x800000ff05057221 */ /* 0x000fc80000010100 */
[----:B------:R-:W-:-:S07]  /*26970*/  FFMA R39, R4, R5, R4 ;  /* 0x0000000504277223 */ /* 0x000fce0000000004 */
.L_x_623:
[----:B------:R-:W-:Y:S05]  /*26980*/  BSYNC B1 ;  /* 0x0000000000017941 */ /* 0x000fea0003800000 */
.L_x_621:
        /* <DEDUP_REMOVED lines=10> */
.L_x_625:
[----:B------:R-:W1:Y:S02]  /*26a30*/  MUFU.RCP R5, R42 ;  /* 0x0000002a00057308 */ /* 0x000e640000001000 */
[----:B-1----:R-:W-:-:S04]  /*26a40*/  FFMA R4, R42, R5, -1 ;  /* 0xbf8000002a047423 */ /* 0x002fc80000000005 */
[----:B------:R-:W-:-:S04]  /*26a50*/  FADD.FTZ R4, -R4, -RZ ;  /* 0x800000ff04047221 */ /* 0x000fc80000010100 */
[----:B------:R-:W-:-:S07]  /*26a60*/  FFMA R40, R5, R4, R5 ;  /* 0x0000000405287223 */ /* 0x000fce0000000005 */
.L_x_626:
[----:B------:R-:W-:Y:S05]  /*26a70*/  BSYNC B1 ;  /* 0x0000000000017941 */ /* 0x000fea0003800000 */
.L_x_624:
        /* <DEDUP_REMOVED lines=10> */
.L_x_628:
[----:B------:R-:W1:Y:S02]  /*26b20*/  MUFU.RCP R4, R43 ;  /* 0x0000002b00047308 */ /* 0x000e640000001000 */
[----:B-1----:R-:W-:-:S04]  /*26b30*/  FFMA R5, R43, R4, -1 ;  /* 0xbf8000002b057423 */ /* 0x002fc80000000004 */
[----:B------:R-:W-:-:S04]  /*26b40*/  FADD.FTZ R5, -R5, -RZ ;  /* 0x800000ff05057221 */ /* 0x000fc80000010100 */
[----:B------:R-:W-:-:S07]  /*26b50*/  FFMA R41, R4, R5, R4 ;  /* 0x0000000504297223 */ /* 0x000fce0000000004 */
.L_x_629:
[----:B------:R-:W-:Y:S05]  /*26b60*/  BSYNC B1 ;  /* 0x0000000000017941 */ /* 0x000fea0003800000 */
.L_x_627:
        /* <DEDUP_REMOVED lines=10> */
.L_x_631:
[----:B------:R-:W1:Y:S02]  /*26c10*/  MUFU.RCP R5, R44 ;  /* 0x0000002c00057308 */ /* 0x000e640000001000 */
[----:B-1----:R-:W-:-:S04]  /*26c20*/  FFMA R4, R44, R5, -1 ;  /* 0xbf8000002c047423 */ /* 0x002fc80000000005 */
[----:B------:R-:W-:-:S04]  /*26c30*/  FADD.FTZ R4, -R4, -RZ ;  /* 0x800000ff04047221 */ /* 0x000fc80000010100 */
[----:B------:R-:W-:-:S07]  /*26c40*/  FFMA R42, R5, R4, R5 ;  /* 0x00000004052a7223 */ /* 0x000fce0000000005 */
.L_x_632:
[----:B------:R-:W-:Y:S05]  /*26c50*/  BSYNC B1 ;  /* 0x0000000000017941 */ /* 0x000fea0003800000 */
.L_x_630:
        /* <DEDUP_REMOVED lines=10> */
.L_x_634:
[----:B------:R-:W1:Y:S02]  /*26d00*/  MUFU.RCP R4, R45 ;  /* 0x0000002d00047308 */ /* 0x000e640000001000 */
[----:B-1----:R-:W-:-:S04]  /*26d10*/  FFMA R5, R45, R4, -1 ;  /* 0xbf8000002d057423 */ /* 0x002fc80000000004 */
[----:B------:R-:W-:-:S04]  /*26d20*/  FADD.FTZ R5, -R5, -RZ ;  /* 0x800000ff05057221 */ /* 0x000fc80000010100 */
[----:B------:R-:W-:-:S07]  /*26d30*/  FFMA R43, R4, R5, R4 ;  /* 0x00000005042b7223 */ /* 0x000fce0000000004 */
.L_x_635:
[----:B------:R-:W-:Y:S05]  /*26d40*/  BSYNC B1 ;  /* 0x0000000000017941 */ /* 0x000fea0003800000 */
.L_x_633:
        /* <DEDUP_REMOVED lines=9> */
.L_x_637:
[----:B------:R-:W1:Y:S02]  /*26de0*/  MUFU.RCP R5, R46 ;  /* 0x0000002e00057308 */ /* 0x000e640000001000 */
[----:B-1----:R-:W-:-:S04]  /*26df0*/  FFMA R4, R46, R5, -1 ;  /* 0xbf8000002e047423 */ /* 0x002fc80000000005 */
[----:B------:R-:W-:-:S04]  /*26e00*/  FADD.FTZ R4, -R4, -RZ ;  /* 0x800000ff04047221 */ /* 0x000fc80000010100 */
[----:B------:R-:W-:-:S07]  /*26e10*/  FFMA R8, R5, R4, R5 ;  /* 0x0000000405087223 */ /* 0x000fce0000000005 */
.L_x_638:
[----:B------:R-:W-:Y:S05]  /*26e20*/  BSYNC B1 ;  /* 0x0000000000017941 */ /* 0x000fea0003800000 */
.L_x_636:
        /* <DEDUP_REMOVED lines=26> */
.L_x_639:
        /* <DEDUP_REMOVED lines=27> */
.L_x_641:
[----:B------:R-:W-:Y:S05]  /*27180*/  BSYNC B0 ;  /* 0x0000000000007941 */ /* 0x000fea0003800000 */
.L_x_640:
[----:B------:R-:W-:Y:S04]  /*27190*/  BSSY B0, `(.L_x_642) ;  /* 0x000003a000007945 */ /* 0x000fe80003800000 */
[----:B------:R-:W-:Y:S05]  /*271a0*/  @P0 BRA `(.L_x_643) ;  /* 0x0000000000e00947 */ /* 0x000fea0003800000 */
[----:B------:R-:W-:-:S04]  /*271b0*/  MOV R4, UR44 ;  /* 0x0000002c00047c02 */ /* 0x000fc80008000f00 */
[----:B------:R-:W-:-:S13]  /*271c0*/  ISETP.NE.AND P3, PT, R4, 0x3, PT ;  /* 0x000000030400780c */ /* 0x000fda0003f65270 */
[----:B------:R-:W-:Y:S05]  /*271d0*/  @!P3 BRA `(.L_x_644) ;  /* 0x000000000004b947 */ /* 0x000fea0003800000 */
[----:B------:R-:W-:Y:S01]  /*271e0*/  BPT.TRAP 0x1 ;  /* 0x000000040000795c */ /* 0x000fe20000300000 */
.L_x_644:
[----:B------:R-:W-:Y:S01]  /*271f0*/  LEA R4, R18, UR48, 0x3 ;  /* 0x0000003012047c11 */ /* 0x000fe2000f8e18ff */
[----:B------:R-:W-:Y:S01]  /*27200*/  BSSY B1, `(.L_x_645) ;  /* 0x0000004000017945 */ /* 0x000fe20003800000 */
[----:B------:R-:W-:-:S04]  /*27210*/  SHF.L.U32 R5, R19, 0x1f, RZ ;  /* 0x0000001f13057819 */ /* 0x000fc800000006ff */
[----:B------:R-:W1:Y:S02]  /*27220*/  SYNCS.PHASECHK.TRANS64.TRYWAIT P2, [R4+URZ+0x60], R5 ;  /* 0x00006005040075a7 */ /* 0x000e64000804017f */
[----:B-1----:R-:W-:Y:S05]  /*27230*/  @!P2 BRA `(.L_x_646) ;  /* 0x000001140064a947 */ /* 0x002fea0003800000 */
.L_x_1155:
[----:B------:R-:W-:Y:S05]  /*27240*/  BSYNC B1 ;  /* 0x0000000000017941 */ /* 0x000fea0003800000 */
.L_x_645:
        /* <DEDUP_REMOVED lines=22> */
.L_x_648:
[----:B------:R-:W-:Y:S05]  /*273b0*/  BSYNC B1 ;  /* 0x0000000000017941 */ /* 0x000fea0003800000 */
.L_x_647:
        /* <DEDUP_REMOVED lines=8> */
.L_x_649:
        /* <DEDUP_REMOVED lines=15> */
.L_x_643:
[----:B------:R-:W-:Y:S05]  /*27530*/  BSYNC B0 ;  /* 0x0000000000007941 */ /* 0x000fea0003800000 */
.L_x_642:
[----:B------:R-:W2:Y:S04]  /*27540*/  LDL.LU R27, [R1+0x200] ;  /* 0x00020000011b7983 */ /* 0x000ea80000300800 */
[----:B------:R-:W3:Y:S04]  /*27550*/  LDL.LU R25, [R1+0x204] ;  /* 0x0002040001197983 */ /* 0x000ee80000300800 */
[----:B------:R-:W4:Y:S04]  /*27560*/  LDL.LU R31, [R1+0x208] ;  /* 0x00020800011f7983 */ /* 0x000f280000300800 */
[----:B------:R-:W5:Y:S01]  /*27570*/  LDL.LU R37, [R1+0x20c] ;  /* 0x00020c0001257983 */ /* 0x000f620000300800 */
[----:B------:R-:W-:Y:S01]  /*27580*/  F2FP.F16.E4M3.UNPACK_B R4, R7 ;  /* 0x00000007ff04723e */ /* 0x000fe200020006ff */
[C---:B------:R-:W-:Y:S01]  /*27590*/  FMUL R13, R16.reuse, R231 ;  /* 0x000000e7100d7220 */ /* 0x040fe20000400000 */
[----:B------:R-:W-:Y:S01]  /*275a0*/  F2FP.F16.E4M3.UNPACK_B R15, R6 ;  /* 0x00000006ff0f723e */ /* 0x000fe200020006ff */
[----:B------:R-:W5:Y:S01]  /*275b0*/  LDL.LU R41, [R1+0x210] ;  /* 0x0002100001297983 */ /* 0x000f620000300800 */
[----:B------:R-:W-:Y:S01]  /*275c0*/  FMUL R21, R16, R234 ;  /* 0x000000ea10157220 */ /* 0x000fe20000400000 */
[----:B------:R-:W-:-:S02]  /*275d0*/  HADD2.F32 R8, -RZ, R4.H1_H1 ;  /* 0x30000004ff087230 */ /* 0x000fc40000004100 */
[----:B------:R-:W-:Y:S01]  /*275e0*/  FMUL R5, R16, R230 ;  /* 0x000000e610057220 */ /* 0x000fe20000400000 */
[----:B------:R-:W5:Y:S01]  /*275f0*/  LDL.LU R46, [R1+0x214] ;  /* 0x00021400012e7983 */ /* 0x000f620000300800 */
[----:B------:R-:W-:Y:S01]  /*27600*/  HADD2.F32 R12, -RZ, R4.H0_H0 ;  /* 0x20000004ff0c7230 */ /* 0x000fe20000004100 */
[----:B------:R-:W-:Y:S01]  /*27610*/  F2FP.F16.E4M3.UNPACK_B R4, R7.H1 ;  /* 0x00000007ff04723e */ /* 0x000fe200030006ff */
[--C-:B------:R-:W-:Y:S01]  /*27620*/  HADD2.F32 R20, -RZ, R15.reuse.H0_H0 ;  /* 0x2000000fff147230 */ /* 0x100fe20000004100 */
[----:B------:R-:W5:Y:S01]  /*27630*/  LDL.LU R49, [R1+0x218] ;  /* 0x0002180001317983 */ /* 0x000f620000300800 */
[----:B------:R-:W-:Y:S01]  /*27640*/  FFMA R13, R2, R8, R13 ;  /* 0x00000008020d7223 */ /* 0x000fe2000000000d */
[----:B------:R-:W-:Y:S02]  /*27650*/  HADD2.F32 R22, -RZ, R15.H1_H1 ;  /* 0x3000000fff167230 */ /* 0x000fe40000004100 */
[----:B------:R-:W-:Y:S01]  /*27660*/  FMUL R235, R16, R235 ;  /* 0x000000eb10eb7220 */ /* 0x000fe20000400000 */
[----:B------:R-:W5:Y:S01]  /*27670*/  LDL.LU R52, [R1+0x21c] ;  /* 0x00021c0001347983 */ /* 0x000f620000300800 */
[----:B------:R-:W-:Y:S01]  /*27680*/  F2FP.F16.E4M3.UNPACK_B R8, R6.H1 ;  /* 0x00000006ff08723e */ /* 0x000fe200030006ff */
[----:B------:R-:W-:-:S02]  /*27690*/  HADD2.F32 R14, -RZ, R4.H0_H0 ;  /* 0x20000004ff0e7230 */ /* 0x000fc40000004100 */
[C---:B------:R-:W-:Y:S01]  /*276a0*/  FFMA R20, R2.reuse, R20, R21 ;  /* 0x0000001402147223 */ /* 0x040fe20000000015 */
[----:B------:R-:W-:Y:S02]  /*276b0*/  HADD2.F32 R4, -RZ, R4.H1_H1 ;  /* 0x30000004ff047230 */ /* 0x000fe40000004100 */
[----:B------:R-:W-:Y:S01]  /*276c0*/  FFMA R12, R2, R12, R5 ;  /* 0x0000000c020c7223 */ /* 0x000fe20000000005 */
[----:B------:R-:W-:Y:S01]  /*276d0*/  FMUL R15, R16, R233 ;  /* 0x000000e9100f7220 */ /* 0x000fe20000400000 */
[----:B------:R-:W-:Y:S01]  /*276e0*/  FFMA R21, R2, R22, R235 ;  /* 0x0000001602157223 */ /* 0x000fe200000000eb */
[----:B------:R-:W-:Y:S01]  /*276f0*/  MOV R58, 0x3bbb989d ;  /* 0x3bbb989d003a7802 */ /* 0x000fe20000000f00 */
[C---:B------:R-:W-:Y:S01]  /*27700*/  FMUL R5, R16.reuse, R232 ;  /* 0x000000e810057220 */ /* 0x040fe20000400000 */
[--C-:B------:R-:W-:Y:S02]  /*27710*/  HADD2.F32 R22, -RZ, R8.reuse.H0_H0 ;  /* 0x20000008ff167230 */ /* 0x100fe40000004100 */
[----:B------:R-:W-:Y:S01]  /*27720*/  FMUL R23, R16, R237 ;  /* 0x000000ed10177220 */ /* 0x000fe20000400000 */
[----:B------:R-:W-:Y:S01]  /*27730*/  HADD2.F32 R8, -RZ, R8.H1_H1 ;  /* 0x30000008ff087230 */ /* 0x000fe20000004100 */
[----:B------:R-:W-:Y:S01]  /*27740*/  F2FP.F16.E4M3.UNPACK_B R24, R3 ;  /* 0x00000003ff18723e */ /* 0x000fe200020006ff */
[C---:B------:R-:W-:Y:S01]  /*27750*/  FFMA R15, R2.reuse, R4, R15 ;  /* 0x00000004020f7223 */ /* 0x040fe2000000000f */
[----:B------:R-:W-:Y:S01]  /*27760*/  MOV R60, 0x437c0000 ;  /* 0x437c0000003c7802 */ /* 0x000fe20000000f00 */
[----:B------:R-:W-:Y:S01]  /*27770*/  FFMA R14, R2, R14, R5 ;  /* 0x0000000e020e7223 */ /* 0x000fe20000000005 */
[----:B------:R-:W-:Y:S01]  /*27780*/  FFMA.SAT R4, -R12, R58, 0.5 ;  /* 0x3f0000000c047423 */ /* 0x000fe2000000213a */
[----:B------:R-:W-:Y:S01]  /*27790*/  FMUL R5, R16, R236 ;  /* 0x000000ec10057220 */ /* 0x000fe20000400000 */
[----:B------:R-:W-:Y:S01]  /*277a0*/  FFMA R23, R2, R8, R23 ;  /* 0x0000000802177223 */ /* 0x000fe20000000017 */
[----:B------:R-:W-:-:S02]  /*277b0*/  HADD2.F32 R28, -RZ, R24.H1_H1 ;  /* 0x30000018ff1c7230 */ /* 0x000fc40000004100 */
[----:B------:R-:W-:Y:S01]  /*277c0*/  FFMA.SAT R8, -R13, R58, 0.5 ;  /* 0x3f0000000d087423 */ /* 0x000fe2000000213a */
[----:B------:R-:W-:Y:S01]  /*277d0*/  FFMA.RM R4, R4, R60, 12582913 ;  /* 0x4b40000104047423 */ /* 0x000fe2000000403c */
[----:B------:R-:W-:Y:S01]  /*277e0*/  FFMA R22, R2, R22, R5 ;  /* 0x0000001602167223 */ /* 0x000fe20000000005 */
[----:B------:R-:W-:Y:S01]  /*277f0*/  HADD2.F32 R26, -RZ, R24.H0_H0 ;  /* 0x20000018ff1a7230 */ /* 0x000fe20000004100 */
[----:B------:R-:W-:Y:S01]  /*27800*/  F2FP.F16.E4M3.UNPACK_B R29, R3.H1 ;  /* 0x00000003ff1d723e */ /* 0x000fe200030006ff */
[----:B------:R-:W-:-:S04]  /*27810*/  FFMA.RM R32, R8, R60, 12582913 ;  /* 0x4b40000108207423 */ /* 0x000fc8000000403c */
[----:B------:R-:W-:Y:S01]  /*27820*/  HADD2.F32 R30, -RZ, R29.H0_H0 ;  /* 0x2000001dff1e7230 */ /* 0x000fe20000004100 */
[-C--:B------:R-:W-:Y:S02]  /*27830*/  F2FP.F16.E4M3.UNPACK_B R43, R0.reuse ;  /* 0x00000000ff2b723e */ /* 0x080fe400020006ff */
[----:B------:R-:W-:-:S03]  /*27840*/  F2FP.F16.E4M3.UNPACK_B R51, R0.H1 ;  /* 0x00000000ff33723e */ /* 0x000fc600030006ff */
[----:B------:R-:W-:Y:S02]  /*27850*/  HADD2.F32 R45, -RZ, R43.H1_H1 ;  /* 0x3000002bff2d7230 */ /* 0x000fe40000004100 */
[--C-:B------:R-:W-:Y:S02]  /*27860*/  HADD2.F32 R50, -RZ, R51.reuse.H0_H0 ;  /* 0x20000033ff327230 */ /* 0x100fe40000004100 */
[----:B------:R-:W-:Y:S01]  /*27870*/  HADD2.F32 R53, -RZ, R51.H1_H1 ;  /* 0x30000033ff357230 */ /* 0x000fe20000004100 */
[----:B------:R-:W-:Y:S01]  /*27880*/  BSSY B1, `(.L_x_650) ;  /* 0x000009c000017945 */ /* 0x000fe20003800000 */
[C---:B--2---:R-:W-:Y:S01]  /*27890*/  FMUL R5, R16.reuse, R27 ;  /* 0x0000001b10057220 */ /* 0x044fe20000400000 */
[----:B---3--:R-:W-:Y:S01]  /*278a0*/  FMUL R25, R16, R25 ;  /* 0x0000001910197220 */ /* 0x008fe20000400000 */
[----:B------:R-:W-:Y:S02]  /*278b0*/  FADD R27, R4, -12583039 ;  /* 0xcb40007f041b7421 */ /* 0x000fe40000000000 */
[C---:B------:R-:W-:Y:S01]  /*278c0*/  FFMA R24, R2.reuse, R26, R5 ;  /* 0x0000001a02187223 */ /* 0x040fe20000000005 */
[----:B------:R-:W-:Y:S01]  /*278d0*/  FFMA R25, R2, R28, R25 ;  /* 0x0000001c02197223 */ /* 0x000fe20000000019 */
[----:B------:R-:W-:Y:S01]  /*278e0*/  FFMA.SAT R28, -R14, R58, 0.5 ;  /* 0x3f0000000e1c7423 */ /* 0x000fe2000000213a */
[----:B------:R-:W-:Y:S01]  /*278f0*/  FADD R26, R32, -12583039 ;  /* 0xcb40007f201a7421 */ /* 0x000fe20000000000 */
[----:B------:R-:W-:Y:S01]  /*27900*/  FFMA R27, -R12, 1.4426950216293334961, -R27 ;  /* 0x3fb8aa3b0c1b7823 */ /* 0x000fe2000000091b */
[----:B----4-:R-:W-:Y:S01]  /*27910*/  FMUL R5, R16, R31 ;  /* 0x0000001f10057220 */ /* 0x010fe20000400000 */
[----:B------:R-:W-:Y:S01]  /*27920*/  FFMA.RM R34, R28, R60, 12582913 ;  /* 0x4b4000011c227423 */ /* 0x000fe2000000403c */
[----:B------:R-:W-:Y:S01]  /*27930*/  FFMA R28, -R13, 1.4426950216293334961, -R26 ;  /* 0x3fb8aa3b0d1c7823 */ /* 0x000fe2000000091a */
[----:B------:R-:W-:Y:S01]  /*27940*/  FFMA R8, -R12, 1.925963033500011079e-08, R27 ;  /* 0x32a570600c087823 */ /* 0x000fe2000000011b */
[----:B------:R-:W-:Y:S01]  /*27950*/  FFMA R26, R2, R30, R5 ;  /* 0x0000001e021a7223 */ /* 0x000fe20000000005 */
[----:B------:R-:W-:Y:S01]  /*27960*/  FFMA.SAT R27, -R15, R58, 0.5 ;  /* 0x3f0000000f1b7423 */ /* 0x000fe2000000213a */
[----:B------:R-:W-:Y:S01]  /*27970*/  FADD R5, R34, -12583039 ;  /* 0xcb40007f22057421 */ /* 0x000fe20000000000 */
[----:B------:R-:W-:-:S02]  /*27980*/  HADD2.F32 R31, -RZ, R29.H1_H1 ;  /* 0x3000001dff1f7230 */ /* 0x000fc40000004100 */
[----:B------:R-:W-:Y:S01]  /*27990*/  FFMA.SAT R29, -R20, R58, 0.5 ;  /* 0x3f000000141d7423 */ /* 0x000fe2000000213a */
[-C--:B------:R-:W-:Y:S01]  /*279a0*/  FFMA.RM R36, R27, R60.reuse, 12582913 ;  /* 0x4b4000011b247423 */ /* 0x080fe2000000403c */
[----:B------:R-:W-:Y:S01]  /*279b0*/  FFMA R5, -R14, 1.4426950216293334961, -R5 ;  /* 0x3fb8aa3b0e057823 */ /* 0x000fe20000000905 */
[----:B-----5:R-:W-:Y:S01]  /*279c0*/  FMUL R27, R16, R37 ;  /* 0x00000025101b7220 */ /* 0x020fe20000400000 */
[----:B------:R-:W-:Y:S01]  /*279d0*/  FFMA.RM R38, R29, R60, 12582913 ;  /* 0x4b4000011d267423 */ /* 0x000fe2000000403c */
[----:B------:R1:W2:Y:S01]  /*279e0*/  MUFU.EX2 R33, R8 ;  /* 0x0000000800217308 */ /* 0x0002a20000000800 */
[-C--:B------:R-:W-:Y:S01]  /*279f0*/  FFMA.SAT R29, -R21, R58.reuse, 0.5 ;  /* 0x3f000000151d7423 */ /* 0x080fe2000000213a */
[----:B------:R-:W-:Y:S01]  /*27a00*/  FFMA R27, R2, R31, R27 ;  /* 0x0000001f021b7223 */ /* 0x000fe2000000001b */
[----:B------:R-:W-:Y:S01]  /*27a10*/  FFMA.SAT R31, -R22, R58, 0.5 ;  /* 0x3f000000161f7423 */ /* 0x000fe2000000213a */
[----:B------:R-:W-:Y:S01]  /*27a20*/  FFMA R28, -R13, 1.925963033500011079e-08, R28 ;  /* 0x32a570600d1c7823 */ /* 0x000fe2000000011c */
[-C--:B------:R-:W-:Y:S01]  /*27a30*/  FFMA.RM R40, R29, R60.reuse, 12582913 ;  /* 0x4b4000011d287423 */ /* 0x080fe2000000403c */
[----:B-1----:R-:W-:Y:S01]  /*27a40*/  FFMA R8, -R14, 1.925963033500011079e-08, R5 ;  /* 0x32a570600e087823 */ /* 0x002fe20000000105 */
[----:B------:R-:W-:Y:S01]  /*27a50*/  FADD R5, R38, -12583039 ;  /* 0xcb40007f26057421 */ /* 0x000fe20000000000 */
[----:B------:R-:W-:Y:S01]  /*27a60*/  FADD R30, R36, -12583039 ;  /* 0xcb40007f241e7421 */ /* 0x000fe20000000000 */
[----:B------:R-:W-:-:S02]  /*27a70*/  FFMA.RM R44, R31, R60, 12582913 ;  /* 0x4b4000011f2c7423 */ /* 0x000fc4000000403c */
[----:B------:R-:W-:Y:S01]  /*27a80*/  FFMA R29, -R20, 1.4426950216293334961, -R5 ;  /* 0x3fb8aa3b141d7823 */ /* 0x000fe20000000905 */
[----:B------:R1:W3:Y:S01]  /*27a90*/  MUFU.EX2 R35, R28 ;  /* 0x0000001c00237308 */ /* 0x0002e20000000800 */
[----:B------:R-:W-:Y:S01]  /*27aa0*/  FFMA.SAT R31, -R23, R58, 0.5 ;  /* 0x3f000000171f7423 */ /* 0x000fe2000000213a */
[----:B------:R-:W-:Y:S01]  /*27ab0*/  FFMA R30, -R15, 1.4426950216293334961, -R30 ;  /* 0x3fb8aa3b0f1e7823 */ /* 0x000fe2000000091e */
[----:B------:R-:W-:-:S05]  /*27ac0*/  FMUL R5, R16, R41 ;  /* 0x0000002910057220 */ /* 0x000fca0000400000 */
[----:B------:R4:W5:Y:S01]  /*27ad0*/  MUFU.EX2 R37, R8 ;  /* 0x0000000800257308 */ /* 0x0009620000000800 */
[----:B-1----:R-:W-:Y:S02]  /*27ae0*/  HADD2.F32 R28, -RZ, R43.H0_H0 ;  /* 0x2000002bff1c7230 */ /* 0x002fe40000004100 */
[----:B------:R-:W-:Y:S01]  /*27af0*/  FFMA R30, -R15, 1.925963033500011079e-08, R30 ;  /* 0x32a570600f1e7823 */ /* 0x000fe2000000011e */
[----:B------:R-:W-:Y:S01]  /*27b00*/  FADD R42, R40, -12583039 ;  /* 0xcb40007f282a7421 */ /* 0x000fe20000000000 */
[----:B----4-:R-:W-:Y:S01]  /*27b10*/  FFMA R8, -R20, 1.925963033500011079e-08, R29 ;  /* 0x32a5706014087823 */ /* 0x010fe2000000011d */
[----:B------:R-:W-:Y:S01]  /*27b20*/  FMUL R29, R16, R46 ;  /* 0x0000002e101d7220 */ /* 0x000fe20000400000 */
[----:B------:R-:W-:Y:S01]  /*27b30*/  FFMA.RM R46, R31, R60, 12582913 ;  /* 0x4b4000011f2e7423 */ /* 0x000fe2000000403c */
[----:B------:R-:W-:Y:S01]  /*27b40*/  FFMA.SAT R31, -R24, R58, 0.5 ;  /* 0x3f000000181f7423 */ /* 0x000fe2000000213a */
[----:B------:R-:W-:Y:S01]  /*27b50*/  FFMA R28, R2, R28, R5 ;  /* 0x0000001c021c7223 */ /* 0x000fe20000000005 */
[----:B------:R-:W-:Y:S01]  /*27b60*/  FADD R5, R44, -12583039 ;  /* 0xcb40007f2c057421 */ /* 0x000fe20000000000 */
[----:B------:R1:W4:Y:S01]  /*27b70*/  MUFU.EX2 R39, R30 ;  /* 0x0000001e00277308 */ /* 0x0003220000000800 */
[----:B------:R-:W-:Y:S01]  /*27b80*/  FFMA.RM R48, R31, R60, 12582913 ;  /* 0x4b4000011f307423 */ /* 0x000fe2000000403c */
[----:B------:R-:W-:Y:S01]  /*27b90*/  FFMA R42, -R21, 1.4426950216293334961, -R42 ;  /* 0x3fb8aa3b152a7823 */ /* 0x000fe2000000092a */
[----:B------:R-:W-:-:S02]  /*27ba0*/  FFMA R5, -R22, 1.4426950216293334961, -R5 ;  /* 0x3fb8aa3b16057823 */ /* 0x000fc40000000905 */
[----:B------:R-:W-:Y:S01]  /*27bb0*/  FADD R31, R48, -12583039 ;  /* 0xcb40007f301f7421 */ /* 0x000fe20000000000 */
[----:B------:R-:W-:Y:S01]  /*27bc0*/  FFMA R42, -R21, 1.925963033500011079e-08, R42 ;  /* 0x32a57060152a7823 */ /* 0x000fe2000000012a */
[----:B-1----:R-:W-:Y:S01]  /*27bd0*/  FADD R30, R46, -12583039 ;  /* 0xcb40007f2e1e7421 */ /* 0x002fe20000000000 */
[----:B------:R1:W4:Y:S01]  /*27be0*/  MUFU.EX2 R41, R8 ;  /* 0x0000000800297308 */ /* 0x0003220000000800 */
[----:B------:R-:W-:Y:S02]  /*27bf0*/  FFMA R31, -R24, 1.4426950216293334961, -R31 ;  /* 0x3fb8aa3b181f7823 */ /* 0x000fe4000000091f */
[----:B------:R-:W-:Y:S01]  /*27c00*/  FFMA R30, -R23, 1.4426950216293334961, -R30 ;  /* 0x3fb8aa3b171e7823 */ /* 0x000fe2000000091e */
[----:B-1----:R-:W-:Y:S01]  /*27c10*/  FFMA R8, -R22, 1.925963033500011079e-08, R5 ;  /* 0x32a5706016087823 */ /* 0x002fe20000000105 */
[----:B------:R-:W-:-:S03]  /*27c20*/  FMUL R5, R16, R49 ;  /* 0x0000003110057220 */ /* 0x000fc60000400000 */
[----:B------:R1:W-:Y:S01]  /*27c30*/  MUFU.EX2 R43, R42 ;  /* 0x0000002a002b7308 */ /* 0x0003e20000000800 */
[C---:B------:R-:W-:Y:S01]  /*27c40*/  FFMA R29, R2.reuse, R45, R29 ;  /* 0x0000002d021d7223 */ /* 0x040fe2000000001d */
[----:B-1----:R-:W-:Y:S01]  /*27c50*/  FFMA R42, -R23, 1.925963033500011079e-08, R30 ;  /* 0x32a57060172a7823 */ /* 0x002fe2000000011e */
[----:B------:R-:W-:Y:S01]  /*27c60*/  FFMA R30, R2, R50, R5 ;  /* 0x00000032021e7223 */ /* 0x000fe20000000005 */
[----:B------:R-:W-:Y:S01]  /*27c70*/  FFMA R5, -R24, 1.925963033500011079e-08, R31 ;  /* 0x32a5706018057823 */ /* 0x000fe2000000011f */
[----:B------:R-:W-:Y:S01]  /*27c80*/  FMUL R31, R16, R52 ;  /* 0x00000034101f7220 */ /* 0x000fe20000400000 */
[-C--:B------:R-:W-:Y:S01]  /*27c90*/  FFMA.SAT R47, -R25, R58.reuse, 0.5 ;  /* 0x3f000000192f7423 */ /* 0x080fe2000000213a */
[-C--:B------:R-:W-:Y:S02]  /*27ca0*/  FFMA.SAT R50, -R26, R58.reuse, 0.5 ;  /* 0x3f0000001a327423 */ /* 0x080fe4000000213a */
[----:B------:R-:W-:Y:S01]  /*27cb0*/  FFMA R31, R2, R53, R31 ;  /* 0x00000035021f7223 */ /* 0x000fe2000000001f */
[-C--:B------:R-:W-:Y:S01]  /*27cc0*/  FFMA.SAT R55, -R29, R58.reuse, 0.5 ;  /* 0x3f0000001d377423 */ /* 0x080fe2000000213a */
[-C--:B------:R-:W-:Y:S01]  /*27cd0*/  FFMA.SAT R52, -R27, R58.reuse, 0.5 ;  /* 0x3f0000001b347423 */ /* 0x080fe2000000213a */
[-C--:B------:R-:W-:Y:S01]  /*27ce0*/  FFMA.SAT R54, -R28, R58.reuse, 0.5 ;  /* 0x3f0000001c367423 */ /* 0x080fe2000000213a */
[-C--:B------:R-:W-:Y:S01]  /*27cf0*/  FFMA.SAT R57, -R30, R58.reuse, 0.5 ;  /* 0x3f0000001e397423 */ /* 0x080fe2000000213a */
[----:B------:R-:W-:Y:S01]  /*27d00*/  FFMA.SAT R58, -R31, R58, 0.5 ;  /* 0x3f0000001f3a7423 */ /* 0x000fe2000000213a */
[----:B------:R-:W-:Y:S01]  /*27d10*/  SHF.L.U32 R4, R4, 0x17, RZ ;  /* 0x0000001704047819 */ /* 0x000fe200000006ff */
[-C--:B------:R-:W-:Y:S01]  /*27d20*/  FFMA.RM R49, R47, R60.reuse, 12582913 ;  /* 0x4b4000012f317423 */ /* 0x080fe2000000403c */
[-C--:B------:R-:W-:Y:S01]  /*27d30*/  FFMA.RM R50, R50, R60.reuse, 12582913 ;  /* 0x4b40000132327423 */ /* 0x080fe2000000403c */
[-C--:B------:R-:W-:Y:S01]  /*27d40*/  FFMA.RM R56, R55, R60.reuse, 12582913 ;  /* 0x4b40000137387423 */ /* 0x080fe2000000403c */
[----:B------:R-:W-:Y:S01]  /*27d50*/  SHF.L.U32 R32, R32, 0x17, RZ ;  /* 0x0000001720207819 */ /* 0x000fe200000006ff */
[-C--:B------:R-:W-:Y:S01]  /*27d60*/  FFMA.RM R57, R57, R60.reuse, 12582913 ;  /* 0x4b40000139397423 */ /* 0x080fe2000000403c */
[-C--:B------:R-:W-:Y:S01]  /*27d70*/  FFMA.RM R52, R52, R60.reuse, 12582913 ;  /* 0x4b40000134347423 */ /* 0x080fe2000000403c */
[-C--:B------:R-:W-:Y:S01]  /*27d80*/  FFMA.RM R54, R54, R60.reuse, 12582913 ;  /* 0x4b40000136367423 */ /* 0x080fe2000000403c */
[----:B------:R-:W-:Y:S01]  /*27d90*/  FFMA.RM R59, R58, R60, 12582913 ;  /* 0x4b4000013a3b7423 */ /* 0x000fe2000000403c */
[----:B------:R1:W4:Y:S01]  /*27da0*/  MUFU.EX2 R45, R8 ;  /* 0x00000008002d7308 */ /* 0x0003220000000800 */
[----:B--2---:R-:W-:Y:S01]  /*27db0*/  FFMA R60, R4, R33, 1 ;  /* 0x3f800000043c7423 */ /* 0x004fe20000000021 */
[----:B------:R-:W-:Y:S01]  /*27dc0*/  FADD R51, R50, -12583039 ;  /* 0xcb40007f32337421 */ /* 0x000fe20000000000 */
[----:B------:R-:W-:Y:S01]  /*27dd0*/  FADD R4, R56, -12583039 ;  /* 0xcb40007f38047421 */ /* 0x000fe20000000000 */
[----:B---3--:R-:W-:Y:S01]  /*27de0*/  FFMA R61, R32, R35, 1 ;  /* 0x3f800000203d7423 */ /* 0x008fe20000000023 */
[----:B------:R-:W-:Y:S01]  /*27df0*/  FADD R33, R57, -12583039 ;  /* 0xcb40007f39217421 */ /* 0x000fe20000000000 */
[----:B------:R-:W-:Y:S01]  /*27e00*/  FADD R55, R54, -12583039 ;  /* 0xcb40007f36377421 */ /* 0x000fe20000000000 */
[----:B------:R-:W-:Y:S01]  /*27e10*/  SHF.L.U32 R34, R34, 0x17, RZ ;  /* 0x0000001722227819 */ /* 0x000fe200000006ff */
[----:B------:R2:W-:Y:S01]  /*27e20*/  MUFU.EX2 R47, R42 ;  /* 0x0000002a002f7308 */ /* 0x0005e20000000800 */
[----:B-1----:R-:W-:Y:S01]  /*27e30*/  FADD R8, R49, -12583039 ;  /* 0xcb40007f31087421 */ /* 0x002fe20000000000 */
[----:B------:R-:W-:Y:S01]  /*27e40*/  FADD R32, R59, -12583039 ;  /* 0xcb40007f3b207421 */ /* 0x000fe20000000000 */
[----:B------:R-:W-:Y:S01]  /*27e50*/  FFMA R53, -R26, 1.4426950216293334961, -R51 ;  /* 0x3fb8aa3b1a357823 */ /* 0x000fe20000000933 */
[----:B------:R-:W-:Y:S01]  /*27e60*/  FFMA R58, -R29, 1.4426950216293334961, -R4 ;  /* 0x3fb8aa3b1d3a7823 */ /* 0x000fe20000000904 */
[----:B------:R-:W-:Y:S01]  /*27e70*/  FFMA R8, -R25, 1.4426950216293334961, -R8 ;  /* 0x3fb8aa3b19087823 */ /* 0x000fe20000000908 */
[----:B------:R-:W-:Y:S01]  /*27e80*/  FFMA R33, -R30, 1.4426950216293334961, -R33 ;  /* 0x3fb8aa3b1e217823 */ /* 0x000fe20000000921 */
[----:B--2---:R-:W-:Y:S01]  /*27e90*/  FADD R42, R52, -12583039 ;  /* 0xcb40007f342a7421 */ /* 0x004fe20000000000 */
[----:B------:R-:W-:Y:S01]  /*27ea0*/  FFMA R55, -R28, 1.4426950216293334961, -R55 ;  /* 0x3fb8aa3b1c377823 */ /* 0x000fe20000000937 */
[----:B------:R-:W-:Y:S01]  /*27eb0*/  FFMA R32, -R31, 1.4426950216293334961, -R32 ;  /* 0x3fb8aa3b1f207823 */ /* 0x000fe20000000920 */
[----:B------:R-:W-:Y:S01]  /*27ec0*/  SHF.L.U32 R36, R36, 0x17, RZ ;  /* 0x0000001724247819 */ /* 0x000fe200000006ff */
[----:B------:R-:W-:Y:S01]  /*27ed0*/  FFMA R42, -R27, 1.4426950216293334961, -R42 ;  /* 0x3fb8aa3b1b2a7823 */ /* 0x000fe2000000092a */
[----:B-----5:R-:W-:Y:S01]  /*27ee0*/  FFMA R62, R34, R37, 1 ;  /* 0x3f800000223e7423 */ /* 0x020fe20000000025 */
[----:B------:R-:W-:Y:S01]  /*27ef0*/  FFMA R8, -R25, 1.925963033500011079e-08, R8 ;  /* 0x32a5706019087823 */ /* 0x000fe20000000108 */
[----:B------:R-:W-:Y:S01]  /*27f00*/  FFMA R53, -R26, 1.925963033500011079e-08, R53 ;  /* 0x32a570601a357823 */ /* 0x000fe20000000135 */
[----:B------:R-:W-:Y:S01]  /*27f10*/  FFMA R58, -R29, 1.925963033500011079e-08, R58 ;  /* 0x32a570601d3a7823 */ /* 0x000fe2000000013a */
[----:B------:R-:W-:Y:S01]  /*27f20*/  SHF.L.U32 R38, R38, 0x17, RZ ;  /* 0x0000001726267819 */ /* 0x000fe200000006ff */
[----:B------:R-:W-:Y:S01]  /*27f30*/  FFMA R33, -R30, 1.925963033500011079e-08, R33 ;  /* 0x32a570601e217823 */ /* 0x000fe20000000121 */
[----:B------:R-:W-:Y:S01]  /*27f40*/  IADD3 R34, R60, 0x1800000, RZ ;  /* 0x018000003c227810 */ /* 0x000fe20007ffe0ff */
[----:B------:R-:W-:Y:S01]  /*27f50*/  FFMA R42, -R27, 1.925963033500011079e-08, R42 ;  /* 0x32a570601b2a7823 */ /* 0x000fe2000000012a */
[----:B------:R-:W-:Y:S01]  /*27f60*/  FFMA R55, -R28, 1.925963033500011079e-08, R55 ;  /* 0x32a570601c377823 */ /* 0x000fe20000000137 */
[----:B------:R-:W-:Y:S01]  /*27f70*/  FFMA R37, -R31, 1.925963033500011079e-08, R32 ;  /* 0x32a570601f257823 */ /* 0x000fe20000000120 */
[----:B----4-:R-:W-:Y:S01]  /*27f80*/  FFMA R63, R36, R39, 1 ;  /* 0x3f800000243f7423 */ /* 0x010fe20000000027 */
[----:B------:R-:W1:Y:S01]  /*27f90*/  MUFU.EX2 R35, R58 ;  /* 0x0000003a00237308 */ /* 0x000e620000000800 */
[----:B------:R-:W-:Y:S01]  /*27fa0*/  LOP3.LUT R34, R34, 0x7f800000, RZ, 0xc0, !PT ;  /* 0x7f80000022227812 */ /* 0x000fe200078ec0ff */
[----:B------:R-:W-:-:S03]  /*27fb0*/  FFMA R64, R38, R41, 1 ;  /* 0x3f80000026407423 */ /* 0x000fc60000000029 */
[----:B------:R-:W-:-:S03]  /*27fc0*/  ISETP.GT.U32.AND P2, PT, R34, 0x1ffffff, PT ;  /* 0x01ffffff2200780c */ /* 0x000fc60003f44070 */
[----:B------:R-:W-:Y:S01]  /*27fd0*/  MUFU.EX2 R51, R8 ;  /* 0x0000000800337308 */ /* 0x000fe20000000800 */
[----:B------:R-:W-:-:S07]  /*27fe0*/  SHF.L.U32 R44, R44, 0x17, RZ ;  /* 0x000000172c2c7819 */ /* 0x000fce00000006ff */
[----:B------:R-:W2:Y:S08]  /*27ff0*/  MUFU.EX2 R36, R33 ;  /* 0x0000002100247308 */ /* 0x000eb00000000800 */
[----:B------:R-:W3:Y:S08]  /*28000*/  MUFU.EX2 R5, R5 ;  /* 0x0000000500057308 */ /* 0x000ef00000000800 */
[----:B------:R-:W4:Y:S08]  /*28010*/  MUFU.EX2 R53, R53 ;  /* 0x0000003500357308 */ /* 0x000f300000000800 */
[----:B------:R5:W4:Y:S08]  /*28020*/  MUFU.EX2 R8, R42 ;  /* 0x0000002a00087308 */ /* 0x000b300000000800 */
[----:B------:R-:W4:Y:S08]  /*28030*/  MUFU.EX2 R4, R55 ;  /* 0x0000003700047308 */ /* 0x000f300000000800 */
[----:B------:R-:W4:Y:S01]  /*28040*/  MUFU.EX2 R38, R37 ;  /* 0x0000002500267308 */ /* 0x000f220000000800 */
[----:B------:R-:W-:Y:S01]  /*28050*/  SHF.L.U32 R34, R56, 0x17, RZ ;  /* 0x0000001738227819 */ /* 0x000fe200000006ff */
[----:B------:R-:W-:Y:S01]  /*28060*/  FFMA R66, R44, R45, 1 ;  /* 0x3f8000002c427423 */ /* 0x000fe2000000002d */
[----:B------:R-:W-:-:S02]  /*28070*/  SHF.L.U32 R57, R57, 0x17, RZ ;  /* 0x0000001739397819 */ /* 0x000fc400000006ff */
[----:B------:R-:W-:Y:S02]  /*28080*/  SHF.L.U32 R40, R40, 0x17, RZ ;  /* 0x0000001728287819 */ /* 0x000fe400000006ff */
[----:B------:R-:W-:Y:S02]  /*28090*/  SHF.L.U32 R46, R46, 0x17, RZ ;  /* 0x000000172e2e7819 */ /* 0x000fe400000006ff */
[----:B------:R-:W-:Y:S02]  /*280a0*/  SHF.L.U32 R44, R48, 0x17, RZ ;  /* 0x00000017302c7819 */ /* 0x000fe400000006ff */
[----:B-----5:R-:W-:Y:S02]  /*280b0*/  SHF.L.U32 R42, R49, 0x17, RZ ;  /* 0x00000017312a7819 */ /* 0x020fe400000006ff */
[----:B------:R-:W-:Y:S02]  /*280c0*/  SHF.L.U32 R32, R50, 0x17, RZ ;  /* 0x0000001732207819 */ /* 0x000fe400000006ff */
[----:B------:R-:W-:-:S02]  /*280d0*/  SHF.L.U32 R41, R52, 0x17, RZ ;  /* 0x0000001734297819 */ /* 0x000fc400000006ff */
[----:B------:R-:W-:Y:S02]  /*280e0*/  SHF.L.U32 R33, R54, 0x17, RZ ;  /* 0x0000001736217819 */ /* 0x000fe400000006ff */
[----:B------:R-:W-:Y:S01]  /*280f0*/  SHF.L.U32 R59, R59, 0x17, RZ ;  /* 0x000000173b3b7819 */ /* 0x000fe200000006ff */
[----:B-1----:R-:W-:Y:S01]  /*28100*/  FFMA R34, R34, R35, 1 ;  /* 0x3f80000022227423 */ /* 0x002fe20000000023 */
[----:B--2---:R-:W-:Y:S01]  /*28110*/  FFMA R35, R57, R36, 1 ;  /* 0x3f80000039237423 */ /* 0x004fe20000000024 */
[----:B------:R-:W-:Y:S01]  /*28120*/  FFMA R65, R40, R43, 1 ;  /* 0x3f80000028417423 */ /* 0x000fe2000000002b */
[----:B------:R-:W-:Y:S01]  /*28130*/  FFMA R47, R46, R47, 1 ;  /* 0x3f8000002e2f7423 */ /* 0x000fe2000000002f */
[----:B---3--:R-:W-:Y:S01]  /*28140*/  FFMA R44, R44, R5, 1 ;  /* 0x3f8000002c2c7423 */ /* 0x008fe20000000005 */
[----:B------:R-:W-:Y:S01]  /*28150*/  FFMA R42, R42, R51, 1 ;  /* 0x3f8000002a2a7423 */ /* 0x000fe20000000033 */
[----:B----4-:R-:W-:Y:S01]  /*28160*/  FFMA R32, R32, R53, 1 ;  /* 0x3f80000020207423 */ /* 0x010fe20000000035 */
        /* <DEDUP_REMOVED lines=9> */
.L_x_651:
[----:B------:R-:W1:Y:S02]  /*28200*/  MUFU.RCP R37, R60 ;  /* 0x0000003c00257308 */ /* 0x000e640000001000 */
[----:B-1----:R-:W-:-:S04]  /*28210*/  FFMA R4, R60, R37, -1 ;  /* 0xbf8000003c047423 */ /* 0x002fc80000000025 */
[----:B------:R-:W-:-:S04]  /*28220*/  FADD.FTZ R4, -R4, -RZ ;  /* 0x800000ff04047221 */ /* 0x000fc80000010100 */
[----:B------:R-:W-:-:S07]  /*28230*/  FFMA R37, R37, R4, R37 ;  /* 0x0000000425257223 */ /* 0x000fce0000000025 */
.L_x_652:
[----:B------:R-:W-:Y:S05]  /*28240*/  BSYNC B1 ;  /* 0x0000000000017941 */ /* 0x000fea0003800000 */
.L_x_650:
        /* <DEDUP_REMOVED lines=10> */
.L_x_654:
[----:B------:R-:W1:Y:S02]  /*282f0*/  MUFU.RCP R38, R61 ;  /* 0x0000003d00267308 */ /* 0x000e640000001000 */
[----:B-1----:R-:W-:-:S04]  /*28300*/  FFMA R4, R61, R38, -1 ;  /* 0xbf8000003d047423 */ /* 0x002fc80000000026 */
[----:B------:R-:W-:-:S04]  /*28310*/  FADD.FTZ R5, -R4, -RZ ;  /* 0x800000ff04057221 */ /* 0x000fc80000010100 */
[----:B------:R-:W-:-:S07]  /*28320*/  FFMA R38, R38, R5, R38 ;  /* 0x0000000526267223 */ /* 0x000fce0000000026 */
.L_x_655:
[----:B------:R-:W-:Y:S05]  /*28330*/  BSYNC B1 ;  /* 0x0000000000017941 */ /* 0x000fea0003800000 */
.L_x_653:
        /* <DEDUP_REMOVED lines=10> */
.L_x_657:
[----:B------:R-:W1:Y:S02]  /*283e0*/  MUFU.RCP R39, R62 ;  /* 0x0000003e00277308 */ /* 0x000e640000001000 */
[----:B-1----:R-:W-:-:S04]  /*283f0*/  FFMA R4, R62, R39, -1 ;  /* 0xbf8000003e047423 */ /* 0x002fc80000000027 */
[----:B------:R-:W-:-:S04]  /*28400*/  FADD.FTZ R4, -R4, -RZ ;  /* 0x800000ff04047221 */ /* 0x000fc80000010100 */
[----:B------:R-:W-:-:S07]  /*28410*/  FFMA R39, R39, R4, R39 ;  /* 0x0000000427277223 */ /* 0x000fce0000000027 */
.L_x_658:
[----:B------:R-:W-:Y:S05]  /*28420*/  BSYNC B1 ;  /* 0x0000000000017941 */ /* 0x000fea0003800000 */
.L_x_656:
        /* <DEDUP_REMOVED lines=10> */
.L_x_660:
[----:B------:R-:W1:Y:S02]  /*284d0*/  MUFU.RCP R40, R63 ;  /* 0x0000003f00287308 */ /* 0x000e640000001000 */
[----:B-1----:R-:W-:-:S04]  /*284e0*/  FFMA R4, R63, R40, -1 ;  /* 0xbf8000003f047423 */ /* 0x002fc80000000028 */
[----:B------:R-:W-:-:S04]  /*284f0*/  FADD.FTZ R5, -R4, -RZ ;  /* 0x800000ff04057221 */ /* 0x000fc80000010100 */
[----:B------:R-:W-:-:S07]  /*28500*/  FFMA R40, R40, R5, R40 ;  /* 0x0000000528287223 */ /* 0x000fce0000000028 */
.L_x_661:
[----:B------:R-:W-:Y:S05]  /*28510*/  BSYNC B1 ;  /* 0x0000000000017941 */ /* 0x000fea0003800000 */
.L_x_659:
        /* <DEDUP_REMOVED lines=10> */
.L_x_663:
[----:B------:R-:W1:Y:S02]  /*285c0*/  MUFU.RCP R43, R64 ;  /* 0x00000040002b7308 */ /* 0x000e640000001000 */
[----:B-1----:R-:W-:-:S04]  /*285d0*/  FFMA R4, R64, R43, -1 ;  /* 0xbf80000040047423 */ /* 0x002fc8000000002b */
[----:B------:R-:W-:-:S04]  /*285e0*/  FADD.FTZ R4, -R4, -RZ ;  /* 0x800000ff04047221 */ /* 0x000fc80000010100 */
[----:B------:R-:W-:-:S07]  /*285f0*/  FFMA R43, R43, R4, R43 ;  /* 0x000000042b2b7223 */ /* 0x000fce000000002b */
.L_x_664:
[----:B------:R-:W-:Y:S05]  /*28600*/  BSYNC B1 ;  /* 0x0000000000017941 */ /* 0x000fea0003800000 */
.L_x_662:
        /* <DEDUP_REMOVED lines=10> */
.L_x_666:
[----:B------:R-:W1:Y:S02]  /*286b0*/  MUFU.RCP R46, R65 ;  /* 0x00000041002e7308 */ /* 0x000e640000001000 */
[----:B-1----:R-:W-:-:S04]  /*286c0*/  FFMA R4, R65, R46, -1 ;  /* 0xbf80000041047423 */ /* 0x002fc8000000002e */
[----:B------:R-:W-:-:S04]  /*286d0*/  FADD.FTZ R5, -R4, -RZ ;  /* 0x800000ff04057221 */ /* 0x000fc80000010100 */
[----:B------:R-:W-:-:S07]  /*286e0*/  FFMA R46, R46, R5, R46 ;  /* 0x000000052e2e7223 */ /* 0x000fce000000002e */
.L_x_667:
[----:B------:R-:W-:Y:S05]  /*286f0*/  BSYNC B1 ;  /* 0x0000000000017941 */ /* 0x000fea0003800000 */
.L_x_665:
        /* <DEDUP_REMOVED lines=10> */
.L_x_669:
[----:B------:R-:W1:Y:S02]  /*287a0*/  MUFU.RCP R45, R66 ;  /* 0x00000042002d7308 */ /* 0x000e640000001000 */
[----:B-1----:R-:W-:-:S04]  /*287b0*/  FFMA R4, R66, R45, -1 ;  /* 0xbf80000042047423 */ /* 0x002fc8000000002d */
[----:B------:R-:W-:-:S04]  /*287c0*/  FADD.FTZ R4, -R4, -RZ ;  /* 0x800000ff04047221 */ /* 0x000fc80000010100 */
[----:B------:R-:W-:-:S07]  /*287d0*/  FFMA R45, R45, R4, R45 ;  /* 0x000000042d2d7223 */ /* 0x000fce000000002d */
.L_x_670:
[----:B------:R-:W-:Y:S05]  /*287e0*/  BSYNC B1 ;  /* 0x0000000000017941 */ /* 0x000fea0003800000 */
.L_x_668:
        /* <DEDUP_REMOVED lines=10> */
.L_x_672:
[----:B------:R-:W1:Y:S02]  /*28890*/  MUFU.RCP R48, R47 ;  /* 0x0000002f00307308 */ /* 0x000e640000001000 */
[----:B-1----:R-:W-:-:S04]  /*288a0*/  FFMA R4, R47, R48, -1 ;  /* 0xbf8000002f047423 */ /* 0x002fc80000000030 */
[----:B------:R-:W-:-:S04]  /*288b0*/  FADD.FTZ R5, -R4, -RZ ;  /* 0x800000ff04057221 */ /* 0x000fc80000010100 */
[----:B------:R-:W-:-:S07]  /*288c0*/  FFMA R48, R48, R5, R48 ;  /* 0x0000000530307223 */ /* 0x000fce0000000030 */
.L_x_673:
[----:B------:R-:W-:Y:S05]  /*288d0*/  BSYNC B1 ;  /* 0x0000000000017941 */ /* 0x000fea0003800000 */
.L_x_671:
        /* <DEDUP_REMOVED lines=10> */
.L_x_675:
[----:B------:R-:W1:Y:S02]  /*28980*/  MUFU.RCP R47, R44 ;  /* 0x0000002c002f7308 */ /* 0x000e640000001000 */
[----:B-1----:R-:W-:-:S04]  /*28990*/  FFMA R4, R44, R47, -1 ;  /* 0xbf8000002c047423 */ /* 0x002fc8000000002f */
[----:B------:R-:W-:-:S04]  /*289a0*/  FADD.FTZ R4, -R4, -RZ ;  /* 0x800000ff04047221 */ /* 0x000fc80000010100 */
[----:B------:R-:W-:-:S07]  /*289b0*/  FFMA R47, R47, R4, R47 ;  /* 0x000000042f2f7223 */ /* 0x000fce000000002f */
.L_x_676:
[----:B------:R-:W-:Y:S05]  /*289c0*/  BSYNC B1 ;  /* 0x0000000000017941 */ /* 0x000fea0003800000 */
.L_x_674:
        /* <DEDUP_REMOVED lines=10> */
.L_x_678:
[----:B------:R-:W1:Y:S02]  /*28a70*/  MUFU.RCP R5, R42 ;  /* 0x0000002a00057308 */ /* 0x000e640000001000 */
[----:B-1----:R-:W-:-:S04]  /*28a80*/  FFMA R4, R42, R5, -1 ;  /* 0xbf8000002a047423 */ /* 0x002fc80000000005 */
[----:B------:R-:W-:-:S04]  /*28a90*/  FADD.FTZ R4, -R4, -RZ ;  /* 0x800000ff04047221 */ /* 0x000fc80000010100 */
[----:B------:R-:W-:-:S07]  /*28aa0*/  FFMA R44, R5, R4, R5 ;  /* 0x00000004052c7223 */ /* 0x000fce0000000005 */
.L_x_679:
[----:B------:R-:W-:Y:S05]  /*28ab0*/  BSYNC B1 ;  /* 0x0000000000017941 */ /* 0x000fea0003800000 */
.L_x_677:
        /* <DEDUP_REMOVED lines=10> */
.L_x_681:
[----:B------:R-:W1:Y:S02]  /*28b60*/  MUFU.RCP R49, R32 ;  /* 0x0000002000317308 */ /* 0x000e640000001000 */
[----:B-1----:R-:W-:-:S04]  /*28b70*/  FFMA R4, R32, R49, -1 ;  /* 0xbf80000020047423 */ /* 0x002fc80000000031 */
[----:B------:R-:W-:-:S04]  /*28b80*/  FADD.FTZ R4, -R4, -RZ ;  /* 0x800000ff04047221 */ /* 0x000fc80000010100 */
[----:B------:R-:W-:-:S07]  /*28b90*/  FFMA R49, R49, R4, R49 ;  /* 0x0000000431317223 */ /* 0x000fce0000000031 */
.L_x_682:
[----:B------:R-:W-:Y:S05]  /*28ba0*/  BSYNC B1 ;  /* 0x0000000000017941 */ /* 0x000fea0003800000 */
.L_x_680:
        /* <DEDUP_REMOVED lines=10> */
.L_x_684:
[----:B------:R-:W1:Y:S02]  /*28c50*/  MUFU.RCP R32, R41 ;  /* 0x0000002900207308 */ /* 0x000e640000001000 */
[----:B-1----:R-:W-:-:S04]  /*28c60*/  FFMA R4, R41, R32, -1 ;  /* 0xbf80000029047423 */ /* 0x002fc80000000020 */
[----:B------:R-:W-:-:S04]  /*28c70*/  FADD.FTZ R5, -R4, -RZ ;  /* 0x800000ff04057221 */ /* 0x000fc80000010100 */
[----:B------:R-:W-:-:S07]  /*28c80*/  FFMA R32, R32, R5, R32 ;  /* 0x0000000520207223 */ /* 0x000fce0000000020 */
.L_x_685:
[----:B------:R-:W-:Y:S05]  /*28c90*/  BSYNC B1 ;  /* 0x0000000000017941 */ /* 0x000fea0003800000 */
.L_x_683:
        /* <DEDUP_REMOVED lines=10> */
.L_x_687:
[----:B------:R-:W1:Y:S02]  /*28d40*/  MUFU.RCP R4, R33 ;  /* 0x0000002100047308 */ /* 0x000e640000001000 */
[----:B-1----:R-:W-:-:S04]  /*28d50*/  FFMA R5, R33, R4, -1 ;  /* 0xbf80000021057423 */ /* 0x002fc80000000004 */
[----:B------:R-:W-:-:S04]  /*28d60*/  FADD.FTZ R5, -R5, -RZ ;  /* 0x800000ff05057221 */ /* 0x000fc80000010100 */
[----:B------:R-:W-:-:S07]  /*28d70*/  FFMA R41, R4, R5, R4 ;  /* 0x0000000504297223 */ /* 0x000fce0000000004 */
.L_x_688:
[----:B------:R-:W-:Y:S05]  /*28d80*/  BSYNC B1 ;  /* 0x0000000000017941 */ /* 0x000fea0003800000 */
.L_x_686:
        /* <DEDUP_REMOVED lines=10> */
.L_x_690:
[----:B------:R-:W1:Y:S02]  /*28e30*/  MUFU.RCP R5, R34 ;  /* 0x0000002200057308 */ /* 0x000e640000001000 */
[----:B-1----:R-:W-:-:S04]  /*28e40*/  FFMA R4, R34, R5, -1 ;  /* 0xbf80000022047423 */ /* 0x002fc80000000005 */
[----:B------:R-:W-:-:S04]  /*28e50*/  FADD.FTZ R4, -R4, -RZ ;  /* 0x800000ff04047221 */ /* 0x000fc80000010100 */
[----:B------:R-:W-:-:S07]  /*28e60*/  FFMA R42, R5, R4, R5 ;  /* 0x00000004052a7223 */ /* 0x000fce0000000005 */
.L_x_691:
[----:B------:R-:W-:Y:S05]  /*28e70*/  BSYNC B1 ;  /* 0x0000000000017941 */ /* 0x000fea0003800000 */
.L_x_689:
        /* <DEDUP_REMOVED lines=10> */
.L_x_693:
[----:B------:R-:W1:Y:S02]  /*28f20*/  MUFU.RCP R4, R35 ;  /* 0x0000002300047308 */ /* 0x000e640000001000 */
[----:B-1----:R-:W-:-:S04]  /*28f30*/  FFMA R5, R35, R4, -1 ;  /* 0xbf80000023057423 */ /* 0x002fc80000000004 */
[----:B------:R-:W-:-:S04]  /*28f40*/  FADD.FTZ R5, -R5, -RZ ;  /* 0x800000ff05057221 */ /* 0x000fc80000010100 */
[----:B------:R-:W-:-:S07]  /*28f50*/  FFMA R33, R4, R5, R4 ;  /* 0x0000000504217223 */ /* 0x000fce0000000004 */
.L_x_694:
[----:B------:R-:W-:Y:S05]  /*28f60*/  BSYNC B1 ;  /* 0x0000000000017941 */ /* 0x000fea0003800000 */
.L_x_692:
        /* <DEDUP_REMOVED lines=9> */
.L_x_696:
[----:B------:R-:W1:Y:S02]  /*29000*/  MUFU.RCP R5, R36 ;  /* 0x0000002400057308 */ /* 0x000e640000001000 */
[----:B-1----:R-:W-:-:S04]  /*29010*/  FFMA R4, R36, R5, -1 ;  /* 0xbf80000024047423 */ /* 0x002fc80000000005 */
[----:B------:R-:W-:-:S04]  /*29020*/  FADD.FTZ R4, -R4, -RZ ;  /* 0x800000ff04047221 */ /* 0x000fc80000010100 */
[----:B------:R-:W-:-:S07]  /*29030*/  FFMA R8, R5, R4, R5 ;  /* 0x0000000405087223 */ /* 0x000fce0000000005 */
.L_x_697:
[----:B------:R-:W-:Y:S05]  /*29040*/  BSYNC B1 ;  /* 0x0000000000017941 */ /* 0x000fea0003800000 */
.L_x_695:
        /* <DEDUP_REMOVED lines=26> */
.L_x_698:
        /* <DEDUP_REMOVED lines=27> */
.L_x_700:
[----:B------:R-:W-:Y:S05]  /*293a0*/  BSYNC B0 ;  /* 0x0000000000007941 */ /* 0x000fea0003800000 */
.L_x_699:
[----:B------:R-:W-:Y:S04]  /*293b0*/  BSSY B0, `(.L_x_701) ;  /* 0x000003a000007945 */ /* 0x000fe80003800000 */
[----:B------:R-:W-:Y:S05]  /*293c0*/  @P0 BRA `(.L_x_702) ;  /* 0x0000000000e00947 */ /* 0x000fea0003800000 */
[----:B------:R-:W-:-:S04]  /*293d0*/  MOV R4, UR44 ;  /* 0x0000002c00047c02 */ /* 0x000fc80008000f00 */
[----:B------:R-:W-:-:S13]  /*293e0*/  ISETP.NE.AND P3, PT, R4, 0x3, PT ;  /* 0x000000030400780c */ /* 0x000fda0003f65270 */
[----:B------:R-:W-:Y:S05]  /*293f0*/  @!P3 BRA `(.L_x_703) ;  /* 0x000000000004b947 */ /* 0x000fea0003800000 */
[----:B------:R-:W-:Y:S01]  /*29400*/  BPT.TRAP 0x1 ;  /* 0x000000040000795c */ /* 0x000fe20000300000 */
.L_x_703:
[----:B------:R-:W-:Y:S01]  /*29410*/  LEA R4, R18, UR48, 0x3 ;  /* 0x0000003012047c11 */ /* 0x000fe2000f8e18ff */
[----:B------:R-:W-:Y:S01]  /*29420*/  BSSY B1, `(.L_x_704) ;  /* 0x0000004000017945 */ /* 0x000fe20003800000 */
[----:B------:R-:W-:-:S04]  /*29430*/  SHF.L.U32 R5, R19, 0x1f, RZ ;  /* 0x0000001f13057819 */ /* 0x000fc800000006ff */
[----:B------:R-:W1:Y:S02]  /*29440*/  SYNCS.PHASECHK.TRANS64.TRYWAIT P2, [R4+URZ+0x60], R5 ;  /* 0x00006005040075a7 */ /* 0x000e64000804017f */
[----:B-1----:R-:W-:Y:S05]  /*29450*/  @!P2 BRA `(.L_x_705) ;  /* 0x000000f000f0a947 */ /* 0x002fea0003800000 */
.L_x_1156:
[----:B------:R-:W-:Y:S05]  /*29460*/  BSYNC B1 ;  /* 0x0000000000017941 */ /* 0x000fea0003800000 */
.L_x_704:
        /* <DEDUP_REMOVED lines=22> */
.L_x_707:
[----:B------:R-:W-:Y:S05]  /*295d0*/  BSYNC B1 ;  /* 0x0000000000017941 */ /* 0x000fea0003800000 */
.L_x_706:
        /* <DEDUP_REMOVED lines=8> */
.L_x_708:
        /* <DEDUP_REMOVED lines=15> */
.L_x_702:
[----:B------:R-:W-:Y:S05]  /*29750*/  BSYNC B0 ;  /* 0x0000000000007941 */ /* 0x000fea0003800000 */
.L_x_701:
        /* <DEDUP_REMOVED lines=8> */
[----:B------:R-:W5:Y:S01]  /*297e0*/  LDL.LU R26, [R1+0x3fc] ;  /* 0x0003fc00011a7983 */ /* 0x000f620000300800 */
[--C-:B------:R-:W-:Y:S01]  /*297f0*/  HADD2.F32 R12, -RZ, R4.reuse.H0_H0 ;  /* 0x20000004ff0c7230 */ /* 0x100fe20000004100 */
[----:B------:R-:W-:Y:S01]  /*29800*/  F2FP.F16.E4M3.UNPACK_B R15, R6 ;  /* 0x00000006ff0f723e */ /* 0x000fe200020006ff */
[----:B------:R-:W-:Y:S01]  /*29810*/  HADD2.F32 R8, -RZ, R4.H1_H1 ;  /* 0x30000004ff087230 */ /* 0x000fe20000004100 */
[----:B------:R-:W5:Y:S04]  /*29820*/  LDL.LU R27, [R1+0x400] ;  /* 0x00040000011b7983 */ /* 0x000f680000300800 */
[----:B------:R-:W5:Y:S01]  /*29830*/  LDL.LU R25, [R1+0x404] ;  /* 0x0004040001197983 */ /* 0x000f620000300800 */
[----:B--2---:R-:W-:-:S04]  /*29840*/  FMUL R5, R16, R5 ;  /* 0x0000000510057220 */ /* 0x004fc80000400000 */
[----:B------:R-:W-:Y:S01]  /*29850*/  FFMA R12, R2, R12, R5 ;  /* 0x0000000c020c7223 */ /* 0x000fe20000000005 */
[C---:B---3--:R-:W-:Y:S01]  /*29860*/  FMUL R13, R16.reuse, R13 ;  /* 0x0000000d100d7220 */ /* 0x048fe20000400000 */
[----:B----4-:R-:W-:Y:S02]  /*29870*/  FMUL R5, R16, R31 ;  /* 0x0000001f10057220 */ /* 0x010fe40000400000 */
[----:B------:R-:W2:Y:S04]  /*29880*/  LDL.LU R31, [R1+0x408] ;  /* 0x00040800011f7983 */ /* 0x000ea80000300800 */
[----:B------:R-:W3:Y:S04]  /*29890*/  LDL.LU R37, [R1+0x40c] ;  /* 0x00040c0001257983 */ /* 0x000ee80000300800 */
[----:B------:R-:W4:Y:S04]  /*298a0*/  LDL.LU R41, [R1+0x410] ;  /* 0x0004100001297983 */ /* 0x000f280000300800 */
[----:B------:R-:W4:Y:S04]  /*298b0*/  LDL.LU R46, [R1+0x414] ;  /* 0x00041400012e7983 */ /* 0x000f280000300800 */
[----:B------:R-:W4:Y:S04]  /*298c0*/  LDL.LU R49, [R1+0x418] ;  /* 0x0004180001317983 */ /* 0x000f280000300800 */
[----:B------:R-:W4:Y:S01]  /*298d0*/  LDL.LU R52, [R1+0x41c] ;  /* 0x00041c0001347983 */ /* 0x000f220000300800 */
[----:B------:R-:W-:Y:S01]  /*298e0*/  F2FP.F16.E4M3.UNPACK_B R4, R7.H1 ;  /* 0x00000007ff04723e */ /* 0x000fe200030006ff */
[----:B------:R-:W-:-:S02]  /*298f0*/  HADD2.F32 R20, -RZ, R15.H0_H0 ;  /* 0x2000000fff147230 */ /* 0x000fc40000004100 */
[----:B------:R-:W-:Y:S01]  /*29900*/  FFMA R13, R2, R8, R13 ;  /* 0x00000008020d7223 */ /* 0x000fe2000000000d */
[----:B------:R-:W-:Y:S02]  /*29910*/  HADD2.F32 R22, -RZ, R15.H1_H1 ;  /* 0x3000000fff167230 */ /* 0x000fe40000004100 */
[C---:B-----5:R-:W-:Y:S01]  /*29920*/  FMUL R21, R16.reuse, R21 ;  /* 0x0000001510157220 */ /* 0x060fe20000400000 */
[----:B------:R-:W-:Y:S01]  /*29930*/  FMUL R23, R16, R23 ;  /* 0x0000001710177220 */ /* 0x000fe20000400000 */
[----:B------:R-:W-:Y:S01]  /*29940*/  F2FP.F16.E4M3.UNPACK_B R8, R6.H1 ;  /* 0x00000006ff08723e */ /* 0x000fe200030006ff */
[--C-:B------:R-:W-:Y:S02]  /*29950*/  HADD2.F32 R14, -RZ, R4.reuse.H0_H0 ;  /* 0x20000004ff0e7230 */ /* 0x100fe40000004100 */
[----:B------:R-:W-:Y:S01]  /*29960*/  FFMA R20, R2, R20, R21 ;  /* 0x0000001402147223 */ /* 0x000fe20000000015 */
[----:B------:R-:W-:Y:S02]  /*29970*/  HADD2.F32 R4, -RZ, R4.H1_H1 ;  /* 0x30000004ff047230 */ /* 0x000fe40000004100 */
[----:B------:R-:W-:Y:S01]  /*29980*/  FMUL R15, R16, R30 ;  /* 0x0000001e100f7220 */ /* 0x000fe20000400000 */
[----:B------:R-:W-:Y:S01]  /*29990*/  FFMA R21, R2, R22, R23 ;  /* 0x0000001602157223 */ /* 0x000fe20000000017 */
[----:B------:R-:W-:Y:S01]  /*299a0*/  MOV R58, 0x3bbb989d ;  /* 0x3bbb989d003a7802 */ /* 0x000fe20000000f00 */
[----:B------:R-:W-:-:S02]  /*299b0*/  HADD2.F32 R22, -RZ, R8.H0_H0 ;  /* 0x20000008ff167230 */ /* 0x000fc40000004100 */
        /* <DEDUP_REMOVED lines=9> */
[--C-:B------:R-:W-:Y:S02]  /*29a50*/  HADD2.F32 R28, -RZ, R24.reuse.H1_H1 ;  /* 0x30000018ff1c7230 */ /* 0x100fe40000004100 */
[----:B------:R-:W-:Y:S01]  /*29a60*/  FFMA.SAT R8, -R13, R58, 0.5 ;  /* 0x3f0000000d087423 */ /* 0x000fe2000000213a */
[----:B------:R-:W-:Y:S01]  /*29a70*/  FFMA.RM R4, R4, R60, 12582913 ;  /* 0x4b40000104047423 */ /* 0x000fe2000000403c */
[----:B------:R-:W-:Y:S01]  /*29a80*/  FMUL R25, R16, R25 ;  /* 0x0000001910197220 */ /* 0x000fe20000400000 */
[----:B------:R-:W-:Y:S01]  /*29a90*/  FFMA R22, R2, R22, R5 ;  /* 0x0000001602167223 */ /* 0x000fe20000000005 */
[----:B------:R-:W-:-:S02]  /*29aa0*/  HADD2.F32 R26, -RZ, R24.H0_H0 ;  /* 0x20000018ff1a7230 */ /* 0x000fc40000004100 */
[----:B------:R-:W-:Y:S01]  /*29ab0*/  FMUL R5, R16, R27 ;  /* 0x0000001b10057220 */ /* 0x000fe20000400000 */
[----:B------:R-:W-:Y:S01]  /*29ac0*/  F2FP.F16.E4M3.UNPACK_B R29, R3.H1 ;  /* 0x00000003ff1d723e */ /* 0x000fe200030006ff */
[----:B------:R-:W-:Y:S01]  /*29ad0*/  FFMA.RM R32, R8, R60, 12582913 ;  /* 0x4b40000108207423 */ /* 0x000fe2000000403c */
[----:B------:R-:W-:Y:S01]  /*29ae0*/  FADD R27, R4, -12583039 ;  /* 0xcb40007f041b7421 */ /* 0x000fe20000000000 */
[----:B------:R-:W-:Y:S01]  /*29af0*/  FFMA R25, R2, R28, R25 ;  /* 0x0000001c02197223 */ /* 0x000fe20000000019 */
[----:B------:R-:W-:Y:S01]  /*29b00*/  FFMA.SAT R28, -R14, R58, 0.5 ;  /* 0x3f0000000e1c7423 */ /* 0x000fe2000000213a */
[----:B------:R-:W-:Y:S01]  /*29b10*/  FFMA R24, R2, R26, R5 ;  /* 0x0000001a02187223 */ /* 0x000fe20000000005 */
[----:B------:R-:W-:Y:S02]  /*29b20*/  HADD2.F32 R30, -RZ, R29.H0_H0 ;  /* 0x2000001dff1e7230 */ /* 0x000fe40000004100 */
[----:B------:R-:W-:Y:S01]  /*29b30*/  FADD R26, R32, -12583039 ;  /* 0xcb40007f201a7421 */ /* 0x000fe20000000000 */
[----:B------:R-:W-:Y:S01]  /*29b40*/  FFMA R27, -R12, 1.4426950216293334961, -R27 ;  /* 0x3fb8aa3b0c1b7823 */ /* 0x000fe2000000091b */
[----:B------:R-:W-:-:S02]  /*29b50*/  FFMA.RM R34, R28, R60, 12582913 ;  /* 0x4b4000011c227423 */ /* 0x000fc4000000403c */
[----:B------:R-:W-:Y:S01]  /*29b60*/  FFMA R28, -R13, 1.4426950216293334961, -R26 ;  /* 0x3fb8aa3b0d1c7823 */ /* 0x000fe2000000091a */
[----:B------:R-:W-:Y:S01]  /*29b70*/  FFMA R8, -R12, 1.925963033500011079e-08, R27 ;  /* 0x32a570600c087823 */ /* 0x000fe2000000011b */
[----:B------:R-:W-:-:S04]  /*29b80*/  FFMA.SAT R27, -R15, R58, 0.5 ;  /* 0x3f0000000f1b7423 */ /* 0x000fc8000000213a */
[----:B------:R-:W-:Y:S01]  /*29b90*/  FFMA.RM R36, R27, R60, 12582913 ;  /* 0x4b4000011b247423 */ /* 0x000fe2000000403c */
[----:B------:R-:W-:Y:S01]  /*29ba0*/  MUFU.EX2 R33, R8 ;  /* 0x0000000800217308 */ /* 0x000fe20000000800 */
[----:B------:R-:W-:Y:S01]  /*29bb0*/  FFMA R28, -R13, 1.925963033500011079e-08, R28 ;  /* 0x32a570600d1c7823 */ /* 0x000fe2000000011c */
[----:B------:R-:W-:-:S06]  /*29bc0*/  F2FP.F16.E4M3.UNPACK_B R43, R0 ;  /* 0x00000000ff2b723e */ /* 0x000fcc00020006ff */
[----:B------:R1:W5:Y:S02]  /*29bd0*/  MUFU.EX2 R35, R28 ;  /* 0x0000001c00237308 */ /* 0x0003640000000800 */
[--C-:B-1----:R-:W-:Y:S01]  /*29be0*/  HADD2.F32 R28, -RZ, R43.reuse.H0_H0 ;  /* 0x2000002bff1c7230 */ /* 0x102fe20000004100 */
[----:B------:R-:W-:Y:S01]  /*29bf0*/  F2FP.F16.E4M3.UNPACK_B R51, R0.H1 ;  /* 0x00000000ff33723e */ /* 0x000fe200030006ff */
[----:B------:R-:W-:-:S04]  /*29c00*/  HADD2.F32 R45, -RZ, R43.H1_H1 ;  /* 0x3000002bff2d7230 */ /* 0x000fc80000004100 */
[--C-:B------:R-:W-:Y:S02]  /*29c10*/  HADD2.F32 R50, -RZ, R51.reuse.H0_H0 ;  /* 0x20000033ff327230 */ /* 0x100fe40000004100 */
[----:B------:R-:W-:Y:S02]  /*29c20*/  HADD2.F32 R53, -RZ, R51.H1_H1 ;  /* 0x30000033ff357230 */ /* 0x000fe40000004100 */
[----:B------:R-:W-:Y:S01]  /*29c30*/  FFMA.SAT R47, -R25, R58, 0.5 ;  /* 0x3f000000192f7423 */ /* 0x000fe2000000213a */
[----:B------:R-:W-:Y:S02]  /*29c40*/  SHF.L.U32 R4, R4, 0x17, RZ ;  /* 0x0000001704047819 */ /* 0x000fe400000006ff */
[----:B------:R-:W-:-:S05]  /*29c50*/  SHF.L.U32 R32, R32, 0x17, RZ ;  /* 0x0000001720207819 */ /* 0x000fca00000006ff */
[----:B-----5:R-:W-:Y:S01]  /*29c60*/  FFMA R61, R32, R35, 1 ;  /* 0x3f800000203d7423 */ /* 0x020fe20000000023 */
[----:B------:R-:W-:Y:S01]  /*29c70*/  BSSY B1, `(.L_x_709) ;  /* 0x0000087000017945 */ /* 0x000fe20003800000 */
[----:B--2---:R-:W-:Y:S01]  /*29c80*/  FMUL R5, R16, R31 ;  /* 0x0000001f10057220 */ /* 0x004fe20000400000 */
[----:B------:R-:W-:Y:S02]  /*29c90*/  HADD2.F32 R31, -RZ, R29.H1_H1 ;  /* 0x3000001dff1f7230 */ /* 0x000fe40000004100 */
[----:B------:R-:W-:Y:S01]  /*29ca0*/  FFMA.SAT R29, -R20, R58, 0.5 ;  /* 0x3f000000141d7423 */ /* 0x000fe2000000213a */
[----:B------:R-:W-:Y:S01]  /*29cb0*/  FFMA R26, R2, R30, R5 ;  /* 0x0000001e021a7223 */ /* 0x000fe20000000005 */
[----:B------:R-:W-:Y:S01]  /*29cc0*/  FADD R5, R34, -12583039 ;  /* 0xcb40007f22057421 */ /* 0x000fe20000000000 */
[----:B---3--:R-:W-:Y:S01]  /*29cd0*/  FMUL R27, R16, R37 ;  /* 0x00000025101b7220 */ /* 0x008fe20000400000 */
[----:B------:R-:W-:Y:S02]  /*29ce0*/  FFMA.RM R38, R29, R60, 12582913 ;  /* 0x4b4000011d267423 */ /* 0x000fe4000000403c */
[----:B------:R-:W-:Y:S01]  /*29cf0*/  FFMA R5, -R14, 1.4426950216293334961, -R5 ;  /* 0x3fb8aa3b0e057823 */ /* 0x000fe20000000905 */
[----:B------:R-:W-:Y:S01]  /*29d00*/  FFMA.SAT R29, -R21, R58, 0.5 ;  /* 0x3f000000151d7423 */ /* 0x000fe2000000213a */
[----:B------:R-:W-:-:S02]  /*29d10*/  FFMA R27, R2, R31, R27 ;  /* 0x0000001f021b7223 */ /* 0x000fc4000000001b */
[----:B------:R-:W-:Y:S01]  /*29d20*/  FFMA R8, -R14, 1.925963033500011079e-08, R5 ;  /* 0x32a570600e087823 */ /* 0x000fe20000000105 */
[----:B------:R-:W-:Y:S01]  /*29d30*/  FADD R5, R38, -12583039 ;  /* 0xcb40007f26057421 */ /* 0x000fe20000000000 */
[----:B------:R-:W-:Y:S01]  /*29d40*/  FFMA.SAT R31, -R22, R58, 0.5 ;  /* 0x3f000000161f7423 */ /* 0x000fe2000000213a */
[-C--:B------:R-:W-:Y:S01]  /*29d50*/  FFMA.RM R40, R29, R60.reuse, 12582913 ;  /* 0x4b4000011d287423 */ /* 0x080fe2000000403c */
[----:B------:R-:W-:Y:S01]  /*29d60*/  FADD R30, R36, -12583039 ;  /* 0xcb40007f241e7421 */ /* 0x000fe20000000000 */
[----:B------:R-:W-:Y:S01]  /*29d70*/  FFMA R29, -R20, 1.4426950216293334961, -R5 ;  /* 0x3fb8aa3b141d7823 */ /* 0x000fe20000000905 */
[----:B------:R-:W-:Y:S01]  /*29d80*/  FFMA.RM R44, R31, R60, 12582913 ;  /* 0x4b4000011f2c7423 */ /* 0x000fe2000000403c */
[----:B------:R-:W-:Y:S01]  /*29d90*/  FFMA.SAT R31, -R23, R58, 0.5 ;  /* 0x3f000000171f7423 */ /* 0x000fe2000000213a */
[----:B------:R1:W2:Y:S01]  /*29da0*/  MUFU.EX2 R37, R8 ;  /* 0x0000000800257308 */ /* 0x0002a20000000800 */
[----:B------:R-:W-:Y:S01]  /*29db0*/  FFMA R30, -R15, 1.4426950216293334961, -R30 ;  /* 0x3fb8aa3b0f1e7823 */ /* 0x000fe2000000091e */
[----:B----4-:R-:W-:Y:S01]  /*29dc0*/  FMUL R5, R16, R41 ;  /* 0x0000002910057220 */ /* 0x010fe20000400000 */
[----:B------:R-:W-:-:S02]  /*29dd0*/  FADD R42, R40, -12583039 ;  /* 0xcb40007f282a7421 */ /* 0x000fc40000000000 */
[----:B------:R-:W-:Y:S01]  /*29de0*/  FFMA R30, -R15, 1.925963033500011079e-08, R30 ;  /* 0x32a570600f1e7823 */ /* 0x000fe2000000011e */
[----:B-1----:R-:W-:Y:S01]  /*29df0*/  FFMA R8, -R20, 1.925963033500011079e-08, R29 ;  /* 0x32a5706014087823 */ /* 0x002fe2000000011d */
[----:B------:R-:W-:Y:S01]  /*29e00*/  FMUL R29, R16, R46 ;  /* 0x0000002e101d7220 */ /* 0x000fe20000400000 */
[----:B------:R-:W-:Y:S01]  /*29e10*/  FFMA.RM R46, R31, R60, 12582913 ;  /* 0x4b4000011f2e7423 */ /* 0x000fe2000000403c */
[----:B------:R-:W-:Y:S01]  /*29e20*/  FFMA.SAT R31, -R24, R58, 0.5 ;  /* 0x3f000000181f7423 */ /* 0x000fe2000000213a */
[----:B------:R-:W-:Y:S01]  /*29e30*/  FFMA R28, R2, R28, R5 ;  /* 0x0000001c021c7223 */ /* 0x000fe20000000005 */
[----:B------:R-:W-:Y:S01]  /*29e40*/  FADD R5, R44, -12583039 ;  /* 0xcb40007f2c057421 */ /* 0x000fe20000000000 */
[----:B------:R1:W-:Y:S01]  /*29e50*/  MUFU.EX2 R39, R30 ;  /* 0x0000001e00277308 */ /* 0x0003e20000000800 */
[----:B------:R-:W-:Y:S01]  /*29e60*/  FFMA.RM R48, R31, R60, 12582913 ;  /* 0x4b4000011f307423 */ /* 0x000fe2000000403c */
[----:B------:R-:W-:Y:S01]  /*29e70*/  FFMA R42, -R21, 1.4426950216293334961, -R42 ;  /* 0x3fb8aa3b152a7823 */ /* 0x000fe2000000092a */
[----:B------:R-:W-:-:S02]  /*29e80*/  FFMA R5, -R22, 1.4426950216293334961, -R5 ;  /* 0x3fb8aa3b16057823 */ /* 0x000fc40000000905 */
[----:B------:R-:W-:Y:S01]  /*29e90*/  FADD R31, R48, -12583039 ;  /* 0xcb40007f301f7421 */ /* 0x000fe20000000000 */
[----:B------:R-:W-:Y:S01]  /*29ea0*/  FFMA R42, -R21, 1.925963033500011079e-08, R42 ;  /* 0x32a57060152a7823 */ /* 0x000fe2000000012a */
[----:B-1----:R-:W-:Y:S01]  /*29eb0*/  FADD R30, R46, -12583039 ;  /* 0xcb40007f2e1e7421 */ /* 0x002fe20000000000 */
[----:B------:R1:W-:Y:S01]  /*29ec0*/  MUFU.EX2 R41, R8 ;  /* 0x0000000800297308 */ /* 0x0003e20000000800 */
        /* <DEDUP_REMOVED lines=10> */
[----:B------:R-:W-:-:S03]  /*29f70*/  FFMA.SAT R55, -R29, R58, 0.5 ;  /* 0x3f0000001d377423 */ /* 0x000fc6000000213a */
[----:B------:R-:W-:Y:S01]  /*29f80*/  FFMA R31, R2, R53, R31 ;  /* 0x00000035021f7223 */ /* 0x000fe2000000001f */
[-C--:B------:R-:W-:Y:S01]  /*29f90*/  FFMA.SAT R50, -R26, R58.reuse, 0.5 ;  /* 0x3f0000001a327423 */ /* 0x080fe2000000213a */
[-C--:B------:R-:W-:Y:S01]  /*29fa0*/  FFMA.SAT R52, -R27, R58.reuse, 0.5 ;  /* 0x3f0000001b347423 */ /* 0x080fe2000000213a */
[-C--:B------:R-:W-:Y:S01]  /*29fb0*/  FFMA.SAT R53, -R28, R58.reuse, 0.5 ;  /* 0x3f0000001c357423 */ /* 0x080fe2000000213a */
[-C--:B------:R-:W-:Y:S01]  /*29fc0*/  FFMA.SAT R57, -R30, R58.reuse, 0.5 ;  /* 0x3f0000001e397423 */ /* 0x080fe2000000213a */
[----:B------:R-:W-:Y:S01]  /*29fd0*/  FFMA.SAT R58, -R31, R58, 0.5 ;  /* 0x3f0000001f3a7423 */ /* 0x000fe2000000213a */
[-C--:B------:R-:W-:Y:S01]  /*29fe0*/  FFMA.RM R56, R55, R60.reuse, 12582913 ;  /* 0x4b40000137387423 */ /* 0x080fe2000000403c */
[-C--:B------:R-:W-:Y:S01]  /*29ff0*/  FFMA.RM R49, R47, R60.reuse, 12582913 ;  /* 0x4b4000012f317423 */ /* 0x080fe2000000403c */
[-C--:B------:R-:W-:Y:S01]  /*2a000*/  FFMA.RM R50, R50, R60.reuse, 12582913 ;  /* 0x4b40000132327423 */ /* 0x080fe2000000403c */
[-C--:B------:R-:W-:Y:S01]  /*2a010*/  FFMA.RM R52, R52, R60.reuse, 12582913 ;  /* 0x4b40000134347423 */ /* 0x080fe2000000403c */
[-C--:B------:R-:W-:Y:S01]  /*2a020*/  FFMA.RM R54, R53, R60.reuse, 12582913 ;  /* 0x4b40000135367423 */ /* 0x080fe2000000403c */
[-C--:B------:R-:W-:Y:S01]  /*2a030*/  FFMA.RM R57, R57, R60.reuse, 12582913 ;  /* 0x4b40000139397423 */ /* 0x080fe2000000403c */
[----:B------:R-:W-:Y:S01]  /*2a040*/  FFMA.RM R58, R58, R60, 12582913 ;  /* 0x4b4000013a3a7423 */ /* 0x000fe2000000403c */
[----:B------:R-:W-:Y:S01]  /*2a050*/  FFMA R60, R4, R33, 1 ;  /* 0x3f800000043c7423 */ /* 0x000fe20000000021 */
[----:B------:R-:W-:Y:S01]  /*2a060*/  FADD R4, R56, -12583039 ;  /* 0xcb40007f38047421 */ /* 0x000fe20000000000 */
[----:B------:R1:W-:Y:S01]  /*2a070*/  MUFU.EX2 R45, R8 ;  /* 0x00000008002d7308 */ /* 0x0003e20000000800 */
[----:B------:R-:W-:Y:S01]  /*2a080*/  FADD R51, R50, -12583039 ;  /* 0xcb40007f32337421 */ /* 0x000fe20000000000 */
[----:B------:R-:W-:Y:S01]  /*2a090*/  FADD R53, R54, -12583039 ;  /* 0xcb40007f36357421 */ /* 0x000fe20000000000 */
[----:B------:R-:W-:Y:S01]  /*2a0a0*/  FFMA R4, -R29, 1.4426950216293334961, -R4 ;  /* 0x3fb8aa3b1d047823 */ /* 0x000fe20000000904 */
[----:B------:R-:W-:Y:S01]  /*2a0b0*/  FADD R33, R57, -12583039 ;  /* 0xcb40007f39217421 */ /* 0x000fe20000000000 */
[----:B------:R-:W-:-:S03]  /*2a0c0*/  FADD R32, R58, -12583039 ;  /* 0xcb40007f3a207421 */ /* 0x000fc60000000000 */
[----:B------:R3:W-:Y:S01]  /*2a0d0*/  MUFU.EX2 R47, R42 ;  /* 0x0000002a002f7308 */ /* 0x0007e20000000800 */
[----:B-1----:R-:W-:Y:S01]  /*2a0e0*/  FADD R8, R49, -12583039 ;  /* 0xcb40007f31087421 */ /* 0x002fe20000000000 */
[----:B------:R-:W-:Y:S01]  /*2a0f0*/  FFMA R51, -R26, 1.4426950216293334961, -R51 ;  /* 0x3fb8aa3b1a337823 */ /* 0x000fe20000000933 */
[----:B------:R-:W-:Y:S01]  /*2a100*/  FFMA R4, -R29, 1.925963033500011079e-08, R4 ;  /* 0x32a570601d047823 */ /* 0x000fe20000000104 */
[----:B------:R-:W-:Y:S01]  /*2a110*/  FFMA R55, -R28, 1.4426950216293334961, -R53 ;  /* 0x3fb8aa3b1c377823 */ /* 0x000fe20000000935 */
[----:B------:R-:W-:Y:S01]  /*2a120*/  FFMA R8, -R25, 1.4426950216293334961, -R8 ;  /* 0x3fb8aa3b19087823 */ /* 0x000fe20000000908 */
[----:B---3--:R-:W-:Y:S01]  /*2a130*/  FADD R42, R52, -12583039 ;  /* 0xcb40007f342a7421 */ /* 0x008fe20000000000 */
[----:B------:R-:W-:Y:S01]  /*2a140*/  FFMA R35, -R30, 1.4426950216293334961, -R33 ;  /* 0x3fb8aa3b1e237823 */ /* 0x000fe20000000921 */
[----:B------:R-:W-:Y:S02]  /*2a150*/  FFMA R32, -R31, 1.4426950216293334961, -R32 ;  /* 0x3fb8aa3b1f207823 */ /* 0x000fe40000000920 */
[----:B------:R-:W-:Y:S01]  /*2a160*/  FFMA R42, -R27, 1.4426950216293334961, -R42 ;  /* 0x3fb8aa3b1b2a7823 */ /* 0x000fe2000000092a */
[----:B------:R-:W-:Y:S01]  /*2a170*/  FFMA R51, -R26, 1.925963033500011079e-08, R51 ;  /* 0x32a570601a337823 */ /* 0x000fe20000000133 */
[----:B------:R1:W-:Y:S01]  /*2a180*/  MUFU.EX2 R33, R4 ;  /* 0x0000000400217308 */ /* 0x0003e20000000800 */
[----:B------:R-:W-:Y:S01]  /*2a190*/  FFMA R8, -R25, 1.925963033500011079e-08, R8 ;  /* 0x32a5706019087823 */ /* 0x000fe20000000108 */
[----:B------:R-:W-:Y:S01]  /*2a1a0*/  FFMA R42, -R27, 1.925963033500011079e-08, R42 ;  /* 0x32a570601b2a7823 */ /* 0x000fe2000000012a */
[----:B------:R-:W-:Y:S01]  /*2a1b0*/  FFMA R55, -R28, 1.925963033500011079e-08, R55 ;  /* 0x32a570601c377823 */ /* 0x000fe20000000137 */
[----:B------:R-:W-:Y:S01]  /*2a1c0*/  SHF.L.U32 R34, R34, 0x17, RZ ;  /* 0x0000001722227819 */ /* 0x000fe200000006ff */
[----:B------:R-:W-:Y:S01]  /*2a1d0*/  FFMA R35, -R30, 1.925963033500011079e-08, R35 ;  /* 0x32a570601e237823 */ /* 0x000fe20000000123 */
[----:B------:R-:W-:Y:S01]  /*2a1e0*/  FFMA R32, -R31, 1.925963033500011079e-08, R32 ;  /* 0x32a570601f207823 */ /* 0x000fe20000000120 */
[----:B-1----:R-:W-:Y:S01]  /*2a1f0*/  IADD3 R4, R60, 0x1800000, RZ ;  /* 0x018000003c047810 */ /* 0x002fe20007ffe0ff */
[----:B------:R2:W-:Y:S03]  /*2a200*/  MUFU.EX2 R53, R42 ;  /* 0x0000002a00357308 */ /* 0x0005e60000000800 */
[----:B------:R-:W-:-:S05]  /*2a210*/  LOP3.LUT R4, R4, 0x7f800000, RZ, 0xc0, !PT ;  /* 0x7f80000004047812 */ /* 0x000fca00078ec0ff */
[----:B------:R-:W1:Y:S01]  /*2a220*/  MUFU.EX2 R51, R51 ;  /* 0x0000003300337308 */ /* 0x000e620000000800 */
[----:B--2---:R-:W-:Y:S01]  /*2a230*/  FFMA R42, R34, R37, 1 ;  /* 0x3f800000222a7423 */ /* 0x004fe20000000025 */
[----:B------:R-:W-:-:S06]  /*2a240*/  ISETP.GT.U32.AND P2, PT, R4, 0x1ffffff, PT ;  /* 0x01ffffff0400780c */ /* 0x000fcc0003f44070 */
[----:B------:R-:W2:Y:S08]  /*2a250*/  MUFU.EX2 R5, R5 ;  /* 0x0000000500057308 */ /* 0x000eb00000000800 */
[----:B------:R-:W3:Y:S08]  /*2a260*/  MUFU.EX2 R8, R8 ;  /* 0x0000000800087308 */ /* 0x000ef00000000800 */
[----:B------:R-:W4:Y:S08]  /*2a270*/  MUFU.EX2 R55, R55 ;  /* 0x0000003700377308 */ /* 0x000f300000000800 */
[----:B------:R-:W5:Y:S08]  /*2a280*/  MUFU.EX2 R35, R35 ;  /* 0x0000002300237308 */ /* 0x000f700000000800 */
[----:B------:R1:W5:Y:S01]  /*2a290*/  MUFU.EX2 R37, R32 ;  /* 0x0000002000257308 */ /* 0x0003620000000800 */
[----:B------:R-:W-:-:S02]  /*2a2a0*/  SHF.L.U32 R50, R50, 0x17, RZ ;  /* 0x0000001732327819 */ /* 0x000fc400000006ff */
[----:B------:R-:W-:Y:S02]  /*2a2b0*/  SHF.L.U32 R36, R36, 0x17, RZ ;  /* 0x0000001724247819 */ /* 0x000fe400000006ff */
[----:B------:R-:W-:Y:S02]  /*2a2c0*/  SHF.L.U32 R38, R38, 0x17, RZ ;  /* 0x0000001726267819 */ /* 0x000fe400000006ff */
[----:B------:R-:W-:Y:S02]  /*2a2d0*/  SHF.L.U32 R40, R40, 0x17, RZ ;  /* 0x0000001728287819 */ /* 0x000fe400000006ff */
[----:B------:R-:W-:Y:S02]  /*2a2e0*/  SHF.L.U32 R44, R44, 0x17, RZ ;  /* 0x000000172c2c7819 */ /* 0x000fe400000006ff */
[----:B------:R-:W-:Y:S02]  /*2a2f0*/  SHF.L.U32 R46, R46, 0x17, RZ ;  /* 0x000000172e2e7819 */ /* 0x000fe400000006ff */
[----:B------:R-:W-:-:S02]  /*2a300*/  SHF.L.U32 R48, R48, 0x17, RZ ;  /* 0x0000001730307819 */ /* 0x000fc400000006ff */
[----:B------:R-:W-:Y:S02]  /*2a310*/  SHF.L.U32 R49, R49, 0x17, RZ ;  /* 0x0000001731317819 */ /* 0x000fe400000006ff */
[----:B------:R-:W-:Y:S02]  /*2a320*/  SHF.L.U32 R52, R52, 0x17, RZ ;  /* 0x0000001734347819 */ /* 0x000fe400000006ff */
[----:B------:R-:W-:Y:S02]  /*2a330*/  SHF.L.U32 R54, R54, 0x17, RZ ;  /* 0x0000001736367819 */ /* 0x000fe400000006ff */
[----:B------:R-:W-:Y:S02]  /*2a340*/  SHF.L.U32 R56, R56, 0x17, RZ ;  /* 0x0000001738387819 */ /* 0x000fe400000006ff */
[----:B------:R-:W-:Y:S02]  /*2a350*/  SHF.L.U32 R34, R57, 0x17, RZ ;  /* 0x0000001739227819 */ /* 0x000fe400000006ff */
[----:B-1----:R-:W-:Y:S01]  /*2a360*/  SHF.L.U32 R32, R58, 0x17, RZ ;  /* 0x000000173a207819 */ /* 0x002fe200000006ff */
[----:B------:R-:W-:Y:S01]  /*2a370*/  FFMA R50, R50, R51, 1 ;  /* 0x3f80000032327423 */ /* 0x000fe20000000033 */
[----:B------:R-:W-:Y:S01]  /*2a380*/  FFMA R39, R36, R39, 1 ;  /* 0x3f80000024277423 */ /* 0x000fe20000000027 */
[----:B------:R-:W-:Y:S01]  /*2a390*/  FFMA R62, R38, R41, 1 ;  /* 0x3f800000263e7423 */ /* 0x000fe20000000029 */
[----:B------:R-:W-:Y:S01]  /*2a3a0*/  FFMA R43, R40, R43, 1 ;  /* 0x3f800000282b7423 */ /* 0x000fe2000000002b */
[----:B------:R-:W-:Y:S01]  /*2a3b0*/  FFMA R44, R44, R45, 1 ;  /* 0x3f8000002c2c7423 */ /* 0x000fe2000000002d */
[----:B------:R-:W-:Y:S01]  /*2a3c0*/  FFMA R47, R46, R47, 1 ;  /* 0x3f8000002e2f7423 */ /* 0x000fe2000000002f */
[----:B--2---:R-:W-:Y:S01]  /*2a3d0*/  FFMA R48, R48, R5, 1 ;  /* 0x3f80000030307423 */ /* 0x004fe20000000005 */
[----:B---3--:R-:W-:Y:S01]  /*2a3e0*/  FFMA R49, R49, R8, 1 ;  /* 0x3f80000031317423 */ /* 0x008fe20000000008 */
[----:B------:R-:W-:Y:S01]  /*2a3f0*/  FFMA R53, R52, R53, 1 ;  /* 0x3f80000034357423 */ /* 0x000fe20000000035 */
[----:B----4-:R-:W-:Y:S01]  /*2a400*/  FFMA R54, R54, R55, 1 ;  /* 0x3f80000036367423 */ /* 0x010fe20000000037 */
        /* <DEDUP_REMOVED lines=9> */
.L_x_710:
[----:B------:R-:W1:Y:S02]  /*2a4a0*/  MUFU.RCP R33, R60 ;  /* 0x0000003c00217308 */ /* 0x000e640000001000 */
[----:B-1----:R-:W-:-:S04]  /*2a4b0*/  FFMA R4, R60, R33, -1 ;  /* 0xbf8000003c047423 */ /* 0x002fc80000000021 */
[----:B------:R-:W-:-:S04]  /*2a4c0*/  FADD.FTZ R4, -R4, -RZ ;  /* 0x800000ff04047221 */ /* 0x000fc80000010100 */
[----:B------:R-:W-:-:S07]  /*2a4d0*/  FFMA R33, R33, R4, R33 ;  /* 0x0000000421217223 */ /* 0x000fce0000000021 */
.L_x_711:
[----:B------:R-:W-:Y:S05]  /*2a4e0*/  BSYNC B1 ;  /* 0x0000000000017941 */ /* 0x000fea0003800000 */
.L_x_709:
        /* <DEDUP_REMOVED lines=10> */
.L_x_713:
[----:B------:R-:W1:Y:S02]  /*2a590*/  MUFU.RCP R36, R61 ;  /* 0x0000003d00247308 */ /* 0x000e640000001000 */
[----:B-1----:R-:W-:-:S04]  /*2a5a0*/  FFMA R4, R61, R36, -1 ;  /* 0xbf8000003d047423 */ /* 0x002fc80000000024 */
[----:B------:R-:W-:-:S04]  /*2a5b0*/  FADD.FTZ R5, -R4, -RZ ;  /* 0x800000ff04057221 */ /* 0x000fc80000010100 */
[----:B------:R-:W-:-:S07]  /*2a5c0*/  FFMA R36, R36, R5, R36 ;  /* 0x0000000524247223 */ /* 0x000fce0000000024 */
.L_x_714:
[----:B------:R-:W-:Y:S05]  /*2a5d0*/  BSYNC B1 ;  /* 0x0000000000017941 */ /* 0x000fea0003800000 */
.L_x_712:
        /* <DEDUP_REMOVED lines=10> */
.L_x_716:
[----:B------:R-:W1:Y:S02]  /*2a680*/  MUFU.RCP R35, R42 ;  /* 0x0000002a00237308 */ /* 0x000e640000001000 */
[----:B-1----:R-:W-:-:S04]  /*2a690*/  FFMA R4, R42, R35, -1 ;  /* 0xbf8000002a047423 */ /* 0x002fc80000000023 */
[----:B------:R-:W-:-:S04]  /*2a6a0*/  FADD.FTZ R4, -R4, -RZ ;  /* 0x800000ff04047221 */ /* 0x000fc80000010100 */
[----:B------:R-:W-:-:S07]  /*2a6b0*/  FFMA R35, R35, R4, R35 ;  /* 0x0000000423237223 */ /* 0x000fce0000000023 */
.L_x_717:
[----:B------:R-:W-:Y:S05]  /*2a6c0*/  BSYNC B1 ;  /* 0x0000000000017941 */ /* 0x000fea0003800000 */
.L_x_715:
        /* <DEDUP_REMOVED lines=10> */
.L_x_719:
[----:B------:R-:W1:Y:S02]  /*2a770*/  MUFU.RCP R38, R39 ;  /* 0x0000002700267308 */ /* 0x000e640000001000 */
[----:B-1----:R-:W-:-:S04]  /*2a780*/  FFMA R4, R39, R38, -1 ;  /* 0xbf80000027047423 */ /* 0x002fc80000000026 */
[----:B------:R-:W-:-:S04]  /*2a790*/  FADD.FTZ R5, -R4, -RZ ;  /* 0x800000ff04057221 */ /* 0x000fc80000010100 */
[----:B------:R-:W-:-:S07]  /*2a7a0*/  FFMA R38, R38, R5, R38 ;  /* 0x0000000526267223 */ /* 0x000fce0000000026 */
.L_x_720:
[----:B------:R-:W-:Y:S05]  /*2a7b0*/  BSYNC B1 ;  /* 0x0000000000017941 */ /* 0x000fea0003800000 */
.L_x_718:
        /* <DEDUP_REMOVED lines=10> */
.L_x_722:
[----:B------:R-:W1:Y:S02]  /*2a860*/  MUFU.RCP R37, R62 ;  /* 0x0000003e00257308 */ /* 0x000e640000001000 */
[----:B-1----:R-:W-:-:S04]  /*2a870*/  FFMA R4, R62, R37, -1 ;  /* 0xbf8000003e047423 */ /* 0x002fc80000000025 */
[----:B------:R-:W-:-:S04]  /*2a880*/  FADD.FTZ R4, -R4, -RZ ;  /* 0x800000ff04047221 */ /* 0x000fc80000010100 */
[----:B------:R-:W-:-:S07]  /*2a890*/  FFMA R37, R37, R4, R37 ;  /* 0x0000000425257223 */ /* 0x000fce0000000025 */
.L_x_723:
[----:B------:R-:W-:Y:S05]  /*2a8a0*/  BSYNC B1 ;  /* 0x0000000000017941 */ /* 0x000fea0003800000 */
.L_x_721:
        /* <DEDUP_REMOVED lines=10> */
.L_x_725:
[----:B------:R-:W1:Y:S02]  /*2a950*/  MUFU.RCP R40, R43 ;  /* 0x0000002b00287308 */ /* 0x000e640000001000 */
[----:B-1----:R-:W-:-:S04]  /*2a960*/  FFMA R4, R43, R40, -1 ;  /* 0xbf8000002b047423 */ /* 0x002fc80000000028 */
[----:B------:R-:W-:-:S04]  /*2a970*/  FADD.FTZ R5, -R4, -RZ ;  /* 0x800000ff04057221 */ /* 0x000fc80000010100 */
[----:B------:R-:W-:-:S07]  /*2a980*/  FFMA R40, R40, R5, R40 ;  /* 0x0000000528287223 */ /* 0x000fce0000000028 */
.L_x_726:
[----:B------:R-:W-:Y:S05]  /*2a990*/  BSYNC B1 ;  /* 0x0000000000017941 */ /* 0x000fea0003800000 */
.L_x_724:
        /* <DEDUP_REMOVED lines=10> */
.L_x_728:
[----:B------:R-:W1:Y:S02]  /*2aa40*/  MUFU.RCP R39, R44 ;  /* 0x0000002c00277308 */ /* 0x000e640000001000 */
[----:B-1----:R-:W-:-:S04]  /*2aa50*/  FFMA R4, R44, R39, -1 ;  /* 0xbf8000002c047423 */ /* 0x002fc80000000027 */
[----:B------:R-:W-:-:S04]  /*2aa60*/  FADD.FTZ R4, -R4, -RZ ;  /* 0x800000ff04047221 */ /* 0x000fc80000010100 */
[----:B------:R-:W-:-:S07]  /*2aa70*/  FFMA R39, R39, R4, R39 ;  /* 0x0000000427277223 */ /* 0x000fce0000000027 */
.L_x_729:
[----:B------:R-:W-:Y:S05]  /*2aa80*/  BSYNC B1 ;  /* 0x0000000000017941 */ /* 0x000fea0003800000 */
.L_x_727:
        /* <DEDUP_REMOVED lines=10> */
.L_x_731:
[----:B------:R-:W1:Y:S02]  /*2ab30*/  MUFU.RCP R42, R47 ;  /* 0x0000002f002a7308 */ /* 0x000e640000001000 */
[----:B-1----:R-:W-:-:S04]  /*2ab40*/  FFMA R4, R47, R42, -1 ;  /* 0xbf8000002f047423 */ /* 0x002fc8000000002a */
[----:B------:R-:W-:-:S04]  /*2ab50*/  FADD.FTZ R5, -R4, -RZ ;  /* 0x800000ff04057221 */ /* 0x000fc80000010100 */
[----:B------:R-:W-:-:S07]  /*2ab60*/  FFMA R42, R42, R5, R42 ;  /* 0x000000052a2a7223 */ /* 0x000fce000000002a */
.L_x_732:
[----:B------:R-:W-:Y:S05]  /*2ab70*/  BSYNC B1 ;  /* 0x0000000000017941 */ /* 0x000fea0003800000 */
.L_x_730:
        /* <DEDUP_REMOVED lines=10> */
.L_x_734:
[----:B------:R-:W1:Y:S02]  /*2ac20*/  MUFU.RCP R41, R48 ;  /* 0x0000003000297308 */ /* 0x000e640000001000 */
[----:B-1----:R-:W-:-:S04]  /*2ac30*/  FFMA R4, R48, R41, -1 ;  /* 0xbf80000030047423 */ /* 0x002fc80000000029 */
[----:B------:R-:W-:-:S04]  /*2ac40*/  FADD.FTZ R4, -R4, -RZ ;  /* 0x800000ff04047221 */ /* 0x000fc80000010100 */
[----:B------:R-:W-:-:S07]  /*2ac50*/  FFMA R41, R41, R4, R41 ;  /* 0x0000000429297223 */ /* 0x000fce0000000029 */
.L_x_735:
[----:B------:R-:W-:Y:S05]  /*2ac60*/  BSYNC B1 ;  /* 0x0000000000017941 */ /* 0x000fea0003800000 */
.L_x_733:
        /* <DEDUP_REMOVED lines=10> */
.L_x_737:
[----:B------:R-:W1:Y:S02]  /*2ad10*/  MUFU.RCP R44, R49 ;  /* 0x00000031002c7308 */ /* 0x000e640000001000 */
[----:B-1----:R-:W-:-:S04]  /*2ad20*/  FFMA R4, R49, R44, -1 ;  /* 0xbf80000031047423 */ /* 0x002fc8000000002c */
[----:B------:R-:W-:-:S04]  /*2ad30*/  FADD.FTZ R5, -R4, -RZ ;  /* 0x800000ff04057221 */ /* 0x000fc80000010100 */
[----:B------:R-:W-:-:S07]  /*2ad40*/  FFMA R44, R44, R5, R44 ;  /* 0x000000052c2c7223 */ /* 0x000fce000000002c */
.L_x_738:
[----:B------:R-:W-:Y:S05]  /*2ad50*/  BSYNC B1 ;  /* 0x0000000000017941 */ /* 0x000fea0003800000 */
.L_x_736:
        /* <DEDUP_REMOVED lines=10> */
.L_x_740:
[----:B------:R-:W1:Y:S02]  /*2ae00*/  MUFU.RCP R43, R50 ;  /* 0x00000032002b7308 */ /* 0x000e640000001000 */
[----:B-1----:R-:W-:-:S04]  /*2ae10*/  FFMA R4, R50, R43, -1 ;  /* 0xbf80000032047423 */ /* 0x002fc8000000002b */
[----:B------:R-:W-:-:S04]  /*2ae20*/  FADD.FTZ R4, -R4, -RZ ;  /* 0x800000ff04047221 */ /* 0x000fc80000010100 */
[----:B------:R-:W-:-:S07]  /*2ae30*/  FFMA R43, R43, R4, R43 ;  /* 0x000000042b2b7223 */ /* 0x000fce000000002b */
.L_x_741:
[----:B------:R-:W-:Y:S05]  /*2ae40*/  BSYNC B1 ;  /* 0x0000000000017941 */ /* 0x000fea0003800000 */
.L_x_739:
        /* <DEDUP_REMOVED lines=10> */
.L_x_743:
[----:B------:R-:W1:Y:S02]  /*2aef0*/  MUFU.RCP R46, R53 ;  /* 0x00000035002e7308 */ /* 0x000e640000001000 */
[----:B-1----:R-:W-:-:S04]  /*2af00*/  FFMA R4, R53, R46, -1 ;  /* 0xbf80000035047423 */ /* 0x002fc8000000002e */
[----:B------:R-:W-:-:S04]  /*2af10*/  FADD.FTZ R5, -R4, -RZ ;  /* 0x800000ff04057221 */ /* 0x000fc80000010100 */
[----:B------:R-:W-:-:S07]  /*2af20*/  FFMA R46, R46, R5, R46 ;  /* 0x000000052e2e7223 */ /* 0x000fce000000002e */
.L_x_744:
[----:B------:R-:W-:Y:S05]  /*2af30*/  BSYNC B1 ;  /* 0x0000000000017941 */ /* 0x000fea0003800000 */
.L_x_742:
        /* <DEDUP_REMOVED lines=10> */
.L_x_746:
[----:B------:R-:W1:Y:S02]  /*2afe0*/  MUFU.RCP R45, R54 ;  /* 0x00000036002d7308 */ /* 0x000e640000001000 */
[----:B-1----:R-:W-:-:S04]  /*2aff0*/  FFMA R4, R54, R45, -1 ;  /* 0xbf80000036047423 */ /* 0x002fc8000000002d */
[----:B------:R-:W-:-:S04]  /*2b000*/  FADD.FTZ R4, -R4, -RZ ;  /* 0x800000ff04047221 */ /* 0x000fc80000010100 */
[----:B------:R-:W-:-:S07]  /*2b010*/  FFMA R45, R45, R4, R45 ;  /* 0x000000042d2d7223 */ /* 0x000fce000000002d */
.L_x_747:
[----:B------:R-:W-:Y:S05]  /*2b020*/  BSYNC B1 ;  /* 0x0000000000017941 */ /* 0x000fea0003800000 */
.L_x_745:
        /* <DEDUP_REMOVED lines=10> */
.L_x_749:
[----:B------:R-:W1:Y:S02]  /*2b0d0*/  MUFU.RCP R48, R51 ;  /* 0x0000003300307308 */ /* 0x000e640000001000 */
[----:B-1----:R-:W-:-:S04]  /*2b0e0*/  FFMA R4, R51, R48, -1 ;  /* 0xbf80000033047423 */ /* 0x002fc80000000030 */
[----:B------:R-:W-:-:S04]  /*2b0f0*/  FADD.FTZ R5, -R4, -RZ ;  /* 0x800000ff04057221 */ /* 0x000fc80000010100 */
[----:B------:R-:W-:-:S07]  /*2b100*/  FFMA R48, R48, R5, R48 ;  /* 0x0000000530307223 */ /* 0x000fce0000000030 */
.L_x_750:
[----:B------:R-:W-:Y:S05]  /*2b110*/  BSYNC B1 ;  /* 0x0000000000017941 */ /* 0x000fea0003800000 */
.L_x_748:
        /* <DEDUP_REMOVED lines=10> */
.L_x_752:
[----:B------:R-:W1:Y:S02]  /*2b1c0*/  MUFU.RCP R47, R34 ;  /* 0x00000022002f7308 */ /* 0x000e640000001000 */
[----:B-1----:R-:W-:-:S04]  /*2b1d0*/  FFMA R4, R34, R47, -1 ;  /* 0xbf80000022047423 */ /* 0x002fc8000000002f */
[----:B------:R-:W-:-:S04]  /*2b1e0*/  FADD.FTZ R4, -R4, -RZ ;  /* 0x800000ff04047221 */ /* 0x000fc80000010100 */
[----:B------:R-:W-:-:S07]  /*2b1f0*/  FFMA R47, R47, R4, R47 ;  /* 0x000000042f2f7223 */ /* 0x000fce000000002f */
.L_x_753:
[----:B------:R-:W-:Y:S05]  /*2b200*/  BSYNC B1 ;  /* 0x0000000000017941 */ /* 0x000fea0003800000 */
.L_x_751:
        /* <DEDUP_REMOVED lines=9> */
.L_x_755:
[----:B------:R-:W1:Y:S02]  /*2b2a0*/  MUFU.RCP R5, R32 ;  /* 0x0000002000057308 */ /* 0x000e640000001000 */
[----:B-1----:R-:W-:-:S04]  /*2b2b0*/  FFMA R4, R32, R5, -1 ;  /* 0xbf80000020047423 */ /* 0x002fc80000000005 */
[----:B------:R-:W-:-:S04]  /*2b2c0*/  FADD.FTZ R4, -R4, -RZ ;  /* 0x800000ff04047221 */ /* 0x000fc80000010100 */
[----:B------:R-:W-:-:S07]  /*2b2d0*/  FFMA R8, R5, R4, R5 ;  /* 0x0000000405087223 */ /* 0x000fce0000000005 */
.L_x_756:
[----:B------:R-:W-:Y:S05]  /*2b2e0*/  BSYNC B1 ;  /* 0x0000000000017941 */ /* 0x000fea0003800000 */
.L_x_754:
        /* <DEDUP_REMOVED lines=26> */
.L_x_757:
        /* <DEDUP_REMOVED lines=27> */
.L_x_759:
[----:B------:R-:W-:Y:S05]  /*2b640*/  BSYNC B0 ;  /* 0x0000000000007941 */ /* 0x000fea0003800000 */
.L_x_758:
[----:B------:R-:W-:Y:S04]  /*2b650*/  BSSY B0, `(.L_x_760) ;  /* 0x000003a000007945 */ /* 0x000fe80003800000 */
[----:B------:R-:W-:Y:S05]  /*2b660*/  @P0 BRA `(.L_x_761) ;  /* 0x0000000000e00947 */ /* 0x000fea0003800000 */
[----:B------:R-:W-:-:S04]  /*2b670*/  MOV R4, UR44 ;  /* 0x0000002c00047c02 */ /* 0x000fc80008000f00 */
[----:B------:R-:W-:-:S13]  /*2b680*/  ISETP.NE.AND P3, PT, R4, 0x3, PT ;  /* 0x000000030400780c */ /* 0x000fda0003f65270 */
[----:B------:R-:W-:Y:S05]  /*2b690*/  @!P3 BRA `(.L_x_762) ;  /* 0x000000000004b947 */ /* 0x000fea0003800000 */
[----:B------:R-:W-:Y:S01]  /*2b6a0*/  BPT.TRAP 0x1 ;  /* 0x000000040000795c */ /* 0x000fe20000300000 */
.L_x_762:
[----:B------:R-:W-:Y:S01]  /*2b6b0*/  LEA R4, R18, UR48, 0x3 ;  /* 0x0000003012047c11 */ /* 0x000fe2000f8e18ff */
[----:B------:R-:W-:Y:S01]  /*2b6c0*/  BSSY B1, `(.L_x_763) ;  /* 0x0000004000017945 */ /* 0x000fe20003800000 */
[----:B------:R-:W-:-:S04]  /*2b6d0*/  SHF.L.U32 R5, R19, 0x1f, RZ ;  /* 0x0000001f13057819 */ /* 0x000fc800000006ff */
[----:B------:R-:W1:Y:S02]  /*2b6e0*/  SYNCS.PHASECHK.TRANS64.TRYWAIT P2, [R4+URZ+0x60], R5 ;  /* 0x00006005040075a7 */ /* 0x000e64000804017f */
[----:B-1----:R-:W-:Y:S05]  /*2b6f0*/  @!P2 BRA `(.L_x_764) ;  /* 0x000000d0005ca947 */ /* 0x002fea0003800000 */
.L_x_1157:
[----:B------:R-:W-:Y:S05]  /*2b700*/  BSYNC B1 ;  /* 0x0000000000017941 */ /* 0x000fea0003800000 */
.L_x_763:
        /* <DEDUP_REMOVED lines=22> */
.L_x_766:
[----:B------:R-:W-:Y:S05]  /*2b870*/  BSYNC B1 ;  /* 0x0000000000017941 */ /* 0x000fea0003800000 */
.L_x_765:
        /* <DEDUP_REMOVED lines=8> */
.L_x_767:
        /* <DEDUP_REMOVED lines=15> */
.L_x_761:
[----:B------:R-:W-:Y:S05]  /*2b9f0*/  BSYNC B0 ;  /* 0x0000000000007941 */ /* 0x000fea0003800000 */
.L_x_760:
        /* <DEDUP_REMOVED lines=132> */
[----:B------:R-:W-:Y:S01]  /*2c240*/  FFMA.SAT R50, -R26, R58, 0.5 ;  /* 0x3f0000001a327423 */ /* 0x000fe2000000213a */
[----:B------:R-:W-:Y:S01]  /*2c250*/  FFMA.RM R52, R52, R60, 12582913 ;  /* 0x4b40000134347423 */ /* 0x000fe2000000403c */
[-C--:B------:R-:W-:Y:S01]  /*2c260*/  FFMA.SAT R53, -R28, R58.reuse, 0.5 ;  /* 0x3f0000001c357423 */ /* 0x080fe2000000213a */
[-C--:B------:R-:W-:Y:S01]  /*2c270*/  FFMA.SAT R57, -R30, R58.reuse, 0.5 ;  /* 0x3f0000001e397423 */ /* 0x080fe2000000213a */
[----:B------:R-:W-:Y:S01]  /*2c280*/  FFMA.SAT R58, -R31, R58, 0.5 ;  /* 0x3f0000001f3a7423 */ /* 0x000fe2000000213a */
[-C--:B------:R-:W-:Y:S01]  /*2c290*/  FFMA.RM R49, R47, R60.reuse, 12582913 ;  /* 0x4b4000012f317423 */ /* 0x080fe2000000403c */
[-C--:B------:R-:W-:Y:S01]  /*2c2a0*/  FFMA.RM R56, R55, R60.reuse, 12582913 ;  /* 0x4b40000137387423 */ /* 0x080fe2000000403c */
[----:B------:R1:W3:Y:S01]  /*2c2b0*/  MUFU.EX2 R47, R42 ;  /* 0x0000002a002f7308 */ /* 0x0002e20000000800 */
[-C--:B------:R-:W-:Y:S01]  /*2c2c0*/  FFMA.RM R50, R50, R60.reuse, 12582913 ;  /* 0x4b40000132327423 */ /* 0x080fe2000000403c */
[-C--:B------:R-:W-:Y:S01]  /*2c2d0*/  FFMA.RM R54, R53, R60.reuse, 12582913 ;  /* 0x4b40000135367423 */ /* 0x080fe2000000403c */
[-C--:B------:R-:W-:Y:S01]  /*2c2e0*/  FFMA.RM R57, R57, R60.reuse, 12582913 ;  /* 0x4b40000139397423 */ /* 0x080fe2000000403c */
[----:B------:R-:W-:Y:S01]  /*2c2f0*/  FFMA.RM R58, R58, R60, 12582913 ;  /* 0x4b4000013a3a7423 */ /* 0x000fe2000000403c */
[----:B------:R-:W-:Y:S01]  /*2c300*/  FFMA R60, R4, R33, 1 ;  /* 0x3f800000043c7423 */ /* 0x000fe20000000021 */
[----:B------:R-:W-:Y:S01]  /*2c310*/  FADD R4, R56, -12583039 ;  /* 0xcb40007f38047421 */ /* 0x000fe20000000000 */
[----:B-1----:R-:W-:Y:S01]  /*2c320*/  FADD R42, R52, -12583039 ;  /* 0xcb40007f342a7421 */ /* 0x002fe20000000000 */
[----:B------:R-:W-:-:S03]  /*2c330*/  FADD R53, R54, -12583039 ;  /* 0xcb40007f36357421 */ /* 0x000fc60000000000 */
[----:B------:R-:W-:Y:S01]  /*2c340*/  FFMA R42, -R27, 1.4426950216293334961, -R42 ;  /* 0x3fb8aa3b1b2a7823 */ /* 0x000fe2000000092a */
[----:B------:R1:W-:Y:S01]  /*2c350*/  MUFU.EX2 R45, R8 ;  /* 0x00000008002d7308 */ /* 0x0003e20000000800 */
[----:B------:R-:W-:Y:S01]  /*2c360*/  FADD R51, R50, -12583039 ;  /* 0xcb40007f32337421 */ /* 0x000fe20000000000 */
[----:B------:R-:W-:Y:S01]  /*2c370*/  FFMA R4, -R29, 1.4426950216293334961, -R4 ;  /* 0x3fb8aa3b1d047823 */ /* 0x000fe20000000904 */
[----:B------:R-:W-:Y:S01]  /*2c380*/  FFMA R42, -R27, 1.925963033500011079e-08, R42 ;  /* 0x32a570601b2a7823 */ /* 0x000fe2000000012a */
[----:B------:R-:W-:Y:S01]  /*2c390*/  SHF.L.U32 R34, R34, 0x17, RZ ;  /* 0x0000001722227819 */ /* 0x000fe200000006ff */
[----:B------:R-:W-:Y:S01]  /*2c3a0*/  FADD R33, R57, -12583039 ;  /* 0xcb40007f39217421 */ /* 0x000fe20000000000 */
[----:B------:R-:W-:Y:S01]  /*2c3b0*/  FADD R32, R58, -12583039 ;  /* 0xcb40007f3a207421 */ /* 0x000fe20000000000 */
[----:B-1----:R-:W-:Y:S01]  /*2c3c0*/  FADD R8, R49, -12583039 ;  /* 0xcb40007f31087421 */ /* 0x002fe20000000000 */
[----:B------:R-:W-:Y:S01]  /*2c3d0*/  FFMA R51, -R26, 1.4426950216293334961, -R51 ;  /* 0x3fb8aa3b1a337823 */ /* 0x000fe20000000933 */
[----:B------:R-:W-:Y:S01]  /*2c3e0*/  FFMA R55, -R28, 1.4426950216293334961, -R53 ;  /* 0x3fb8aa3b1c377823 */ /* 0x000fe20000000935 */
[----:B------:R-:W-:Y:S01]  /*2c3f0*/  FFMA R4, -R29, 1.925963033500011079e-08, R4 ;  /* 0x32a570601d047823 */ /* 0x000fe20000000104 */
[C---:B------:R-:W-:Y:S01]  /*2c400*/  FFMA R8, -R25.reuse, 1.4426950216293334961, -R8 ;  /* 0x3fb8aa3b19087823 */ /* 0x040fe20000000908 */
[----:B------:R2:W-:Y:S01]  /*2c410*/  MUFU.EX2 R53, R42 ;  /* 0x0000002a00357308 */ /* 0x0005e20000000800 */
[----:B------:R-:W-:Y:S01]  /*2c420*/  FFMA R35, -R30, 1.4426950216293334961, -R33 ;  /* 0x3fb8aa3b1e237823 */ /* 0x000fe20000000921 */
[----:B------:R-:W-:Y:S01]  /*2c430*/  FFMA R51, -R26, 1.925963033500011079e-08, R51 ;  /* 0x32a570601a337823 */ /* 0x000fe20000000133 */
[----:B------:R-:W-:Y:S01]  /*2c440*/  FFMA R8, -R25, 1.925963033500011079e-08, R8 ;  /* 0x32a5706019087823 */ /* 0x000fe20000000108 */
[----:B------:R-:W-:Y:S01]  /*2c450*/  FFMA R55, -R28, 1.925963033500011079e-08, R55 ;  /* 0x32a570601c377823 */ /* 0x000fe20000000137 */
[----:B--2---:R-:W-:Y:S01]  /*2c460*/  FFMA R42, R34, R37, 1 ;  /* 0x3f800000222a7423 */ /* 0x004fe20000000025 */
[----:B------:R-:W-:-:S02]  /*2c470*/  FFMA R34, -R31, 1.4426950216293334961, -R32 ;  /* 0x3fb8aa3b1f227823 */ /* 0x000fc40000000920 */
[----:B------:R1:W-:Y:S01]  /*2c480*/  MUFU.EX2 R33, R4 ;  /* 0x0000000400217308 */ /* 0x0003e20000000800 */
[----:B------:R-:W-:Y:S01]  /*2c490*/  FFMA R35, -R30, 1.925963033500011079e-08, R35 ;  /* 0x32a570601e237823 */ /* 0x000fe20000000123 */
[----:B------:R-:W-:Y:S01]  /*2c4a0*/  FFMA R34, -R31, 1.925963033500011079e-08, R34 ;  /* 0x32a570601f227823 */ /* 0x000fe20000000122 */
[----:B-1----:R-:W-:-:S05]  /*2c4b0*/  IADD3 R4, R60, 0x1800000, RZ ;  /* 0x018000003c047810 */ /* 0x002fca0007ffe0ff */
[----:B------:R-:W1:Y:S01]  /*2c4c0*/  MUFU.EX2 R51, R51 ;  /* 0x0000003300337308 */ /* 0x000e620000000800 */
[----:B------:R-:W-:-:S07]  /*2c4d0*/  LOP3.LUT R4, R4, 0x7f800000, RZ, 0xc0, !PT ;  /* 0x7f80000004047812 */ /* 0x000fce00078ec0ff */
[----:B------:R-:W2:Y:S01]  /*2c4e0*/  MUFU.EX2 R5, R5 ;  /* 0x0000000500057308 */ /* 0x000ea20000000800 */
[----:B------:R-:W-:-:S07]  /*2c4f0*/  ISETP.GT.U32.AND P2, PT, R4, 0x1ffffff, PT ;  /* 0x01ffffff0400780c */ /* 0x000fce0003f44070 */
[----:B------:R-:W4:Y:S08]  /*2c500*/  MUFU.EX2 R8, R8 ;  /* 0x0000000800087308 */ /* 0x000f300000000800 */
[----:B------:R-:W5:Y:S08]  /*2c510*/  MUFU.EX2 R55, R55 ;  /* 0x0000003700377308 */ /* 0x000f700000000800 */
[----:B------:R-:W5:Y:S08]  /*2c520*/  MUFU.EX2 R32, R35 ;  /* 0x0000002300207308 */ /* 0x000f700000000800 */
[----:B------:R-:W5:Y:S01]  /*2c530*/  MUFU.EX2 R37, R34 ;  /* 0x0000002200257308 */ /* 0x000f620000000800 */
        /* <DEDUP_REMOVED lines=14> */
[----:B-1----:R-:W-:Y:S01]  /*2c620*/  FFMA R50, R50, R51, 1 ;  /* 0x3f80000032327423 */ /* 0x002fe20000000033 */
[----:B------:R-:W-:Y:S01]  /*2c630*/  FFMA R39, R36, R39, 1 ;  /* 0x3f80000024277423 */ /* 0x000fe20000000027 */
[----:B------:R-:W-:Y:S01]  /*2c640*/  FFMA R38, R38, R41, 1 ;  /* 0x3f80000026267423 */ /* 0x000fe20000000029 */
[----:B------:R-:W-:Y:S01]  /*2c650*/  FFMA R43, R40, R43, 1 ;  /* 0x3f800000282b7423 */ /* 0x000fe2000000002b */
[----:B------:R-:W-:Y:S01]  /*2c660*/  FFMA R44, R44, R45, 1 ;  /* 0x3f8000002c2c7423 */ /* 0x000fe2000000002d */
[----:B--2---:R-:W-:Y:S01]  /*2c670*/  FFMA R48, R48, R5, 1 ;  /* 0x3f80000030307423 */ /* 0x004fe20000000005 */
[----:B----4-:R-:W-:Y:S01]  /*2c680*/  FFMA R49, R49, R8, 1 ;  /* 0x3f80000031317423 */ /* 0x010fe20000000008 */
[----:B------:R-:W-:Y:S01]  /*2c690*/  FFMA R53, R52, R53, 1 ;  /* 0x3f80000034357423 */ /* 0x000fe20000000035 */
[----:B-----5:R-:W-:Y:S01]  /*2c6a0*/  FFMA R54, R54, R55, 1 ;  /* 0x3f80000036367423 */ /* 0x020fe20000000037 */
        /* <DEDUP_REMOVED lines=9> */
.L_x_769:
[----:B------:R-:W1:Y:S02]  /*2c740*/  MUFU.RCP R33, R60 ;  /* 0x0000003c00217308 */ /* 0x000e640000001000 */
[----:B-1----:R-:W-:-:S04]  /*2c750*/  FFMA R4, R60, R33, -1 ;  /* 0xbf8000003c047423 */ /* 0x002fc80000000021 */
[----:B------:R-:W-:-:S04]  /*2c760*/  FADD.FTZ R4, -R4, -RZ ;  /* 0x800000ff04047221 */ /* 0x000fc80000010100 */
[----:B------:R-:W-:-:S07]  /*2c770*/  FFMA R33, R33, R4, R33 ;  /* 0x0000000421217223 */ /* 0x000fce0000000021 */
.L_x_770:
[----:B------:R-:W-:Y:S05]  /*2c780*/  BSYNC B1 ;  /* 0x0000000000017941 */ /* 0x000fea0003800000 */
.L_x_768:
        /* <DEDUP_REMOVED lines=10> */
.L_x_772:
[----:B------:R-:W1:Y:S02]  /*2c830*/  MUFU.RCP R32, R61 ;  /* 0x0000003d00207308 */ /* 0x000e640000001000 */
[----:B-1----:R-:W-:-:S04]  /*2c840*/  FFMA R4, R61, R32, -1 ;  /* 0xbf8000003d047423 */ /* 0x002fc80000000020 */
[----:B------:R-:W-:-:S04]  /*2c850*/  FADD.FTZ R5, -R4, -RZ ;  /* 0x800000ff04057221 */ /* 0x000fc80000010100 */
[----:B------:R-:W-:-:S07]  /*2c860*/  FFMA R32, R32, R5, R32 ;  /* 0x0000000520207223 */ /* 0x000fce0000000020 */
.L_x_773:
[----:B------:R-:W-:Y:S05]  /*2c870*/  BSYNC B1 ;  /* 0x0000000000017941 */ /* 0x000fea0003800000 */
.L_x_771:
        /* <DEDUP_REMOVED lines=10> */
.L_x_775:
[----:B------:R-:W1:Y:S02]  /*2c920*/  MUFU.RCP R35, R42 ;  /* 0x0000002a00237308 */ /* 0x000e640000001000 */
[----:B-1----:R-:W-:-:S04]  /*2c930*/  FFMA R4, R42, R35, -1 ;  /* 0xbf8000002a047423 */ /* 0x002fc80000000023 */
[----:B------:R-:W-:-:S04]  /*2c940*/  FADD.FTZ R4, -R4, -RZ ;  /* 0x800000ff04047221 */ /* 0x000fc80000010100 */
[----:B------:R-:W-:-:S07]  /*2c950*/  FFMA R35, R35, R4, R35 ;  /* 0x0000000423237223 */ /* 0x000fce0000000023 */
.L_x_776:
[----:B------:R-:W-:Y:S05]  /*2c960*/  BSYNC B1 ;  /* 0x0000000000017941 */ /* 0x000fea0003800000 */
.L_x_774:
        /* <DEDUP_REMOVED lines=10> */
.L_x_778:
[----:B------:R-:W1:Y:S02]  /*2ca10*/  MUFU.RCP R34, R39 ;  /* 0x0000002700227308 */ /* 0x000e640000001000 */
[----:B-1----:R-:W-:-:S04]  /*2ca20*/  FFMA R4, R39, R34, -1 ;  /* 0xbf80000027047423 */ /* 0x002fc80000000022 */
[----:B------:R-:W-:-:S04]  /*2ca30*/  FADD.FTZ R5, -R4, -RZ ;  /* 0x800000ff04057221 */ /* 0x000fc80000010100 */
[----:B------:R-:W-:-:S07]  /*2ca40*/  FFMA R34, R34, R5, R34 ;  /* 0x0000000522227223 */ /* 0x000fce0000000022 */
.L_x_779:
[----:B------:R-:W-:Y:S05]  /*2ca50*/  BSYNC B1 ;  /* 0x0000000000017941 */ /* 0x000fea0003800000 */
.L_x_777:
        /* <DEDUP_REMOVED lines=10> */
.L_x_781:
[----:B------:R-:W1:Y:S02]  /*2cb00*/  MUFU.RCP R37, R38 ;  /* 0x0000002600257308 */ /* 0x000e640000001000 */
[----:B-1----:R-:W-:-:S04]  /*2cb10*/  FFMA R4, R38, R37, -1 ;  /* 0xbf80000026047423 */ /* 0x002fc80000000025 */
[----:B------:R-:W-:-:S04]  /*2cb20*/  FADD.FTZ R4, -R4, -RZ ;  /* 0x800000ff04047221 */ /* 0x000fc80000010100 */
[----:B------:R-:W-:-:S07]  /*2cb30*/  FFMA R37, R37, R4, R37 ;  /* 0x0000000425257223 */ /* 0x000fce0000000025 */
.L_x_782:
[----:B------:R-:W-:Y:S05]  /*2cb40*/  BSYNC B1 ;  /* 0x0000000000017941 */ /* 0x000fea0003800000 */
.L_x_780:
        /* <DEDUP_REMOVED lines=10> */
.L_x_784:
[----:B------:R-:W1:Y:S02]  /*2cbf0*/  MUFU.RCP R36, R43 ;  /* 0x0000002b00247308 */ /* 0x000e640000001000 */
[----:B-1----:R-:W-:-:S04]  /*2cc00*/  FFMA R4, R43, R36, -1 ;  /* 0xbf8000002b047423 */ /* 0x002fc80000000024 */
[----:B------:R-:W-:-:S04]  /*2cc10*/  FADD.FTZ R5, -R4, -RZ ;  /* 0x800000ff04057221 */ /* 0x000fc80000010100 */
[----:B------:R-:W-:-:S07]  /*2cc20*/  FFMA R36, R36, R5, R36 ;  /* 0x0000000524247223 */ /* 0x000fce0000000024 */
.L_x_785:
[----:B------:R-:W-:Y:S05]  /*2cc30*/  BSYNC B1 ;  /* 0x0000000000017941 */ /* 0x000fea0003800000 */
.L_x_783:
        /* <DEDUP_REMOVED lines=10> */
.L_x_787:
[----:B------:R-:W1:Y:S02]  /*2cce0*/  MUFU.RCP R39, R44 ;  /* 0x0000002c00277308 */ /* 0x000e640000001000 */
[----:B-1----:R-:W-:-:S04]  /*2ccf0*/  FFMA R4, R44, R39, -1 ;  /* 0xbf8000002c047423 */ /* 0x002fc80000000027 */
[----:B------:R-:W-:-:S04]  /*2cd00*/  FADD.FTZ R4, -R4, -RZ ;  /* 0x800000ff04047221 */ /* 0x000fc80000010100 */
[----:B------:R-:W-:-:S07]  /*2cd10*/  FFMA R39, R39, R4, R39 ;  /* 0x0000000427277223 */ /* 0x000fce0000000027 */
.L_x_788:
[----:B------:R-:W-:Y:S05]  /*2cd20*/  BSYNC B1 ;  /* 0x0000000000017941 */ /* 0x000fea0003800000 */
.L_x_786:
        /* <DEDUP_REMOVED lines=10> */
.L_x_790:
[----:B------:R-:W1:Y:S02]  /*2cdd0*/  MUFU.RCP R38, R47 ;  /* 0x0000002f00267308 */ /* 0x000e640000001000 */
[----:B-1----:R-:W-:-:S04]  /*2cde0*/  FFMA R4, R47, R38, -1 ;  /* 0xbf8000002f047423 */ /* 0x002fc80000000026 */
[----:B------:R-:W-:-:S04]  /*2cdf0*/  FADD.FTZ R5, -R4, -RZ ;  /* 0x800000ff04057221 */ /* 0x000fc80000010100 */
[----:B------:R-:W-:-:S07]  /*2ce00*/  FFMA R38, R38, R5, R38 ;  /* 0x0000000526267223 */ /* 0x000fce0000000026 */
.L_x_791:
[----:B------:R-:W-:Y:S05]  /*2ce10*/  BSYNC B1 ;  /* 0x0000000000017941 */ /* 0x000fea0003800000 */
.L_x_789:
        /* <DEDUP_REMOVED lines=10> */
.L_x_793:
[----:B------:R-:W1:Y:S02]  /*2cec0*/  MUFU.RCP R41, R48 ;  /* 0x0000003000297308 */ /* 0x000e640000001000 */
[----:B-1----:R-:W-:-:S04]  /*2ced0*/  FFMA R4, R48, R41, -1 ;  /* 0xbf80000030047423 */ /* 0x002fc80000000029 */
[----:B------:R-:W-:-:S04]  /*2cee0*/  FADD.FTZ R4, -R4, -RZ ;  /* 0x800000ff04047221 */ /* 0x000fc80000010100 */
[----:B------:R-:W-:-:S07]  /*2cef0*/  FFMA R41, R41, R4, R41 ;  /* 0x0000000429297223 */ /* 0x000fce0000000029 */
.L_x_794:
[----:B------:R-:W-:Y:S05]  /*2cf00*/  BSYNC B1 ;  /* 0x0000000000017941 */ /* 0x000fea0003800000 */
.L_x_792:
        /* <DEDUP_REMOVED lines=10> */
.L_x_796:
[----:B------:R-:W1:Y:S02]  /*2cfb0*/  MUFU.RCP R40, R49 ;  /* 0x0000003100287308 */ /* 0x000e640000001000 */
[----:B-1----:R-:W-:-:S04]  /*2cfc0*/  FFMA R4, R49, R40, -1 ;  /* 0xbf80000031047423 */ /* 0x002fc80000000028 */
[----:B------:R-:W-:-:S04]  /*2cfd0*/  FADD.FTZ R5, -R4, -RZ ;  /* 0x800000ff04057221 */ /* 0x000fc80000010100 */
[----:B------:R-:W-:-:S07]  /*2cfe0*/  FFMA R40, R40, R5, R40 ;  /* 0x0000000528287223 */ /* 0x000fce0000000028 */
.L_x_797:
[----:B------:R-:W-:Y:S05]  /*2cff0*/  BSYNC B1 ;  /* 0x0000000000017941 */ /* 0x000fea0003800000 */
.L_x_795:
        /* <DEDUP_REMOVED lines=10> */
.L_x_799:
[----:B------:R-:W1:Y:S02]  /*2d0a0*/  MUFU.RCP R43, R50 ;  /* 0x00000032002b7308 */ /* 0x000e640000001000 */
[----:B-1----:R-:W-:-:S04]  /*2d0b0*/  FFMA R4, R50, R43, -1 ;  /* 0xbf80000032047423 */ /* 0x002fc8000000002b */
[----:B------:R-:W-:-:S04]  /*2d0c0*/  FADD.FTZ R4, -R4, -RZ ;  /* 0x800000ff04047221 */ /* 0x000fc80000010100 */
[----:B------:R-:W-:-:S07]  /*2d0d0*/  FFMA R43, R43, R4, R43 ;  /* 0x000000042b2b7223 */ /* 0x000fce000000002b */
.L_x_800:
[----:B------:R-:W-:Y:S05]  /*2d0e0*/  BSYNC B1 ;  /* 0x0000000000017941 */ /* 0x000fea0003800000 */
.L_x_798:
        /* <DEDUP_REMOVED lines=10> */
.L_x_802:
[----:B------:R-:W1:Y:S02]  /*2d190*/  MUFU.RCP R42, R53 ;  /* 0x00000035002a7308 */ /* 0x000e640000001000 */
[----:B-1----:R-:W-:-:S04]  /*2d1a0*/  FFMA R4, R53, R42, -1 ;  /* 0xbf80000035047423 */ /* 0x002fc8000000002a */
[----:B------:R-:W-:-:S04]  /*2d1b0*/  FADD.FTZ R5, -R4, -RZ ;  /* 0x800000ff04057221 */ /* 0x000fc80000010100 */
[----:B------:R-:W-:-:S07]  /*2d1c0*/  FFMA R42, R42, R5, R42 ;  /* 0x000000052a2a7223 */ /* 0x000fce000000002a */
.L_x_803:
[----:B------:R-:W-:Y:S05]  /*2d1d0*/  BSYNC B1 ;  /* 0x0000000000017941 */ /* 0x000fea0003800000 */
.L_x_801:
        /* <DEDUP_REMOVED lines=10> */
.L_x_805:
[----:B------:R-:W1:Y:S02]  /*2d280*/  MUFU.RCP R45, R54 ;  /* 0x00000036002d7308 */ /* 0x000e640000001000 */
[----:B-1----:R-:W-:-:S04]  /*2d290*/  FFMA R4, R54, R45, -1 ;  /* 0xbf80000036047423 */ /* 0x002fc8000000002d */
[----:B------:R-:W-:-:S04]  /*2d2a0*/  FADD.FTZ R4, -R4, -RZ ;  /* 0x800000ff04047221 */ /* 0x000fc80000010100 */
[----:B------:R-:W-:-:S07]  /*2d2b0*/  FFMA R45, R45, R4, R45 ;  /* 0x000000042d2d7223 */ /* 0x000fce000000002d */
.L_x_806:
[----:B------:R-:W-:Y:S05]  /*2d2c0*/  BSYNC B1 ;  /* 0x0000000000017941 */ /* 0x000fea0003800000 */
.L_x_804:
        /* <DEDUP_REMOVED lines=10> */
.L_x_808:
[----:B------:R-:W1:Y:S02]  /*2d370*/  MUFU.RCP R44, R51 ;  /* 0x00000033002c7308 */ /* 0x000e640000001000 */
[----:B-1----:R-:W-:-:S04]  /*2d380*/  FFMA R4, R51, R44, -1 ;  /* 0xbf80000033047423 */ /* 0x002fc8000000002c */
[----:B------:R-:W-:-:S04]  /*2d390*/  FADD.FTZ R5, -R4, -RZ ;  /* 0x800000ff04057221 */ /* 0x000fc80000010100 */
[----:B------:R-:W-:-:S07]  /*2d3a0*/  FFMA R44, R44, R5, R44 ;  /* 0x000000052c2c7223 */ /* 0x000fce000000002c */
.L_x_809:
[----:B------:R-:W-:Y:S05]  /*2d3b0*/  BSYNC B1 ;  /* 0x0000000000017941 */ /* 0x000fea0003800000 */
.L_x_807:
        /* <DEDUP_REMOVED lines=10> */
.L_x_811:
[----:B------:R-:W1:Y:S02]  /*2d460*/  MUFU.RCP R47, R46 ;  /* 0x0000002e002f7308 */ /* 0x000e640000001000 */
[----:B-1----:R-:W-:-:S04]  /*2d470*/  FFMA R4, R46, R47, -1 ;  /* 0xbf8000002e047423 */ /* 0x002fc8000000002f */
[----:B------:R-:W-:-:S04]  /*2d480*/  FADD.FTZ R4, -R4, -RZ ;  /* 0x800000ff04047221 */ /* 0x000fc80000010100 */
[----:B------:R-:W-:-:S07]  /*2d490*/  FFMA R47, R47, R4, R47 ;  /* 0x000000042f2f7223 */ /* 0x000fce000000002f */
.L_x_812:
[----:B------:R-:W-:Y:S05]  /*2d4a0*/  BSYNC B1 ;  /* 0x0000000000017941 */ /* 0x000fea0003800000 */
.L_x_810:
        /* <DEDUP_REMOVED lines=9> */
.L_x_814:
[----:B------:R-:W1:Y:S02]  /*2d540*/  MUFU.RCP R8, R63 ;  /* 0x0000003f00087308 */ /* 0x000e640000001000 */
[----:B-1----:R-:W-:-:S04]  /*2d550*/  FFMA R4, R63, R8, -1 ;  /* 0xbf8000003f047423 */ /* 0x002fc80000000008 */
[----:B------:R-:W-:-:S04]  /*2d560*/  FADD.FTZ R5, -R4, -RZ ;  /* 0x800000ff04057221 */ /* 0x000fc80000010100 */
[----:B------:R-:W-:-:S07]  /*2d570*/  FFMA R8, R8, R5, R8 ;  /* 0x0000000508087223 */ /* 0x000fce0000000008 */
.L_x_815:
[----:B------:R-:W-:Y:S05]  /*2d580*/  BSYNC B1 ;  /* 0x0000000000017941 */ /* 0x000fea0003800000 */
.L_x_813:
        /* <DEDUP_REMOVED lines=26> */
.L_x_816:
        /* <DEDUP_REMOVED lines=27> */
.L_x_818:
[----:B------:R-:W-:Y:S05]  /*2d8e0*/  BSYNC B0 ;  /* 0x0000000000007941 */ /* 0x000fea0003800000 */
.L_x_817:
[----:B------:R-:W-:Y:S04]  /*2d8f0*/  BSSY B0, `(.L_x_819) ;  /* 0x000003a000007945 */ /* 0x000fe80003800000 */
[----:B------:R-:W-:Y:S05]  /*2d900*/  @P0 BRA `(.L_x_820) ;  /* 0x0000000000e00947 */ /* 0x000fea0003800000 */
[----:B------:R-:W-:-:S04]  /*2d910*/  MOV R4, UR44 ;  /* 0x0000002c00047c02 */ /* 0x000fc80008000f00 */
[----:B------:R-:W-:-:S13]  /*2d920*/  ISETP.NE.AND P3, PT, R4, 0x3, PT ;  /* 0x000000030400780c */ /* 0x000fda0003f65270 */
[----:B------:R-:W-:Y:S05]  /*2d930*/  @!P3 BRA `(.L_x_821) ;  /* 0x000000000004b947 */ /* 0x000fea0003800000 */
[----:B------:R-:W-:Y:S01]  /*2d940*/  BPT.TRAP 0x1 ;  /* 0x000000040000795c */ /* 0x000fe20000300000 */
.L_x_821:
[----:B------:R-:W-:Y:S01]  /*2d950*/  LEA R4, R18, UR48, 0x3 ;  /* 0x0000003012047c11 */ /* 0x000fe2000f8e18ff */
[----:B------:R-:W-:Y:S01]  /*2d960*/  BSSY B1, `(.L_x_822) ;  /* 0x0000004000017945 */ /* 0x000fe20003800000 */
[----:B------:R-:W-:-:S04]  /*2d970*/  SHF.L.U32 R5, R19, 0x1f, RZ ;  /* 0x0000001f13057819 */ /* 0x000fc800000006ff */
[----:B------:R-:W1:Y:S02]  /*2d980*/  SYNCS.PHASECHK.TRANS64.TRYWAIT P2, [R4+URZ+0x60], R5 ;  /* 0x00006005040075a7 */ /* 0x000e64000804017f */
[----:B-1----:R-:W-:Y:S05]  /*2d990*/  @!P2 BRA `(.L_x_823) ;  /* 0x000000ac00c8a947 */ /* 0x002fea0003800000 */
.L_x_1158:
[----:B------:R-:W-:Y:S05]  /*2d9a0*/  BSYNC B1 ;  /* 0x0000000000017941 */ /* 0x000fea0003800000 */
.L_x_822:
        /* <DEDUP_REMOVED lines=22> */
.L_x_825:
[----:B------:R-:W-:Y:S05]  /*2db10*/  BSYNC B1 ;  /* 0x0000000000017941 */ /* 0x000fea0003800000 */
.L_x_824:
        /* <DEDUP_REMOVED lines=8> */
.L_x_826:
        /* <DEDUP_REMOVED lines=15> */
.L_x_820:
[----:B------:R-:W-:Y:S05]  /*2dc90*/  BSYNC B0 ;  /* 0x0000000000007941 */ /* 0x000fea0003800000 */
.L_x_819:
        /* <DEDUP_REMOVED lines=212> */
.L_x_828:
[----:B------:R-:W1:Y:S02]  /*2e9e0*/  MUFU.RCP R33, R60 ;  /* 0x0000003c00217308 */ /* 0x000e640000001000 */
[----:B-1----:R-:W-:-:S04]  /*2e9f0*/  FFMA R4, R60, R33, -1 ;  /* 0xbf8000003c047423 */ /* 0x002fc80000000021 */
[----:B------:R-:W-:-:S04]  /*2ea00*/  FADD.FTZ R4, -R4, -RZ ;  /* 0x800000ff04047221 */ /* 0x000fc80000010100 */
[----:B------:R-:W-:-:S07]  /*2ea10*/  FFMA R33, R33, R4, R33 ;  /* 0x0000000421217223 */ /* 0x000fce0000000021 */
.L_x_829:
[----:B------:R-:W-:Y:S05]  /*2ea20*/  BSYNC B1 ;  /* 0x0000000000017941 */ /* 0x000fea0003800000 */
.L_x_827:
        /* <DEDUP_REMOVED lines=10> */
.L_x_831:
[----:B------:R-:W1:Y:S02]  /*2ead0*/  MUFU.RCP R32, R61 ;  /* 0x0000003d00207308 */ /* 0x000e640000001000 */
[----:B-1----:R-:W-:-:S04]  /*2eae0*/  FFMA R4, R61, R32, -1 ;  /* 0xbf8000003d047423 */ /* 0x002fc80000000020 */
[----:B------:R-:W-:-:S04]  /*2eaf0*/  FADD.FTZ R5, -R4, -RZ ;  /* 0x800000ff04057221 */ /* 0x000fc80000010100 */
[----:B------:R-:W-:-:S07]  /*2eb00*/  FFMA R32, R32, R5, R32 ;  /* 0x0000000520207223 */ /* 0x000fce0000000020 */
.L_x_832:
[----:B------:R-:W-:Y:S05]  /*2eb10*/  BSYNC B1 ;  /* 0x0000000000017941 */ /* 0x000fea0003800000 */
.L_x_830:
        /* <DEDUP_REMOVED lines=10> */
.L_x_834:
[----:B------:R-:W1:Y:S02]  /*2ebc0*/  MUFU.RCP R35, R42 ;  /* 0x0000002a00237308 */ /* 0x000e640000001000 */
[----:B-1----:R-:W-:-:S04]  /*2ebd0*/  FFMA R4, R42, R35, -1 ;  /* 0xbf8000002a047423 */ /* 0x002fc80000000023 */
[----:B------:R-:W-:-:S04]  /*2ebe0*/  FADD.FTZ R4, -R4, -RZ ;  /* 0x800000ff04047221 */ /* 0x000fc80000010100 */
[----:B------:R-:W-:-:S07]  /*2ebf0*/  FFMA R35, R35, R4, R35 ;  /* 0x0000000423237223 */ /* 0x000fce0000000023 */
.L_x_835:
[----:B------:R-:W-:Y:S05]  /*2ec00*/  BSYNC B1 ;  /* 0x0000000000017941 */ /* 0x000fea0003800000 */
.L_x_833:
        /* <DEDUP_REMOVED lines=10> */
.L_x_837:
[----:B------:R-:W1:Y:S02]  /*2ecb0*/  MUFU.RCP R34, R39 ;  /* 0x0000002700227308 */ /* 0x000e640000001000 */
[----:B-1----:R-:W-:-:S04]  /*2ecc0*/  FFMA R4, R39, R34, -1 ;  /* 0xbf80000027047423 */ /* 0x002fc80000000022 */
[----:B------:R-:W-:-:S04]  /*2ecd0*/  FADD.FTZ R5, -R4, -RZ ;  /* 0x800000ff04057221 */ /* 0x000fc80000010100 */
[----:B------:R-:W-:-:S07]  /*2ece0*/  FFMA R34, R34, R5, R34 ;  /* 0x0000000522227223 */ /* 0x000fce0000000022 */
.L_x_838:
[----:B------:R-:W-:Y:S05]  /*2ecf0*/  BSYNC B1 ;  /* 0x0000000000017941 */ /* 0x000fea0003800000 */
.L_x_836:
        /* <DEDUP_REMOVED lines=10> */
.L_x_840:
[----:B------:R-:W1:Y:S02]  /*2eda0*/  MUFU.RCP R37, R38 ;  /* 0x0000002600257308 */ /* 0x000e640000001000 */
[----:B-1----:R-:W-:-:S04]  /*2edb0*/  FFMA R4, R38, R37, -1 ;  /* 0xbf80000026047423 */ /* 0x002fc80000000025 */
[----:B------:R-:W-:-:S04]  /*2edc0*/  FADD.FTZ R4, -R4, -RZ ;  /* 0x800000ff04047221 */ /* 0x000fc80000010100 */
[----:B------:R-:W-:-:S07]  /*2edd0*/  FFMA R37, R37, R4, R37 ;  /* 0x0000000425257223 */ /* 0x000fce0000000025 */
.L_x_841:
[----:B------:R-:W-:Y:S05]  /*2ede0*/  BSYNC B1 ;  /* 0x0000000000017941 */ /* 0x000fea0003800000 */
.L_x_839:
        /* <DEDUP_REMOVED lines=10> */
.L_x_843:
[----:B------:R-:W1:Y:S02]  /*2ee90*/  MUFU.RCP R36, R43 ;  /* 0x0000002b00247308 */ /* 0x000e640000001000 */
[----:B-1----:R-:W-:-:S04]  /*2eea0*/  FFMA R4, R43, R36, -1 ;  /* 0xbf8000002b047423 */ /* 0x002fc80000000024 */
[----:B------:R-:W-:-:S04]  /*2eeb0*/  FADD.FTZ R5, -R4, -RZ ;  /* 0x800000ff04057221 */ /* 0x000fc80000010100 */
[----:B------:R-:W-:-:S07]  /*2eec0*/  FFMA R36, R36, R5, R36 ;  /* 0x0000000524247223 */ /* 0x000fce0000000024 */
.L_x_844:
[----:B------:R-:W-:Y:S05]  /*2eed0*/  BSYNC B1 ;  /* 0x0000000000017941 */ /* 0x000fea0003800000 */
.L_x_842:
        /* <DEDUP_REMOVED lines=10> */
.L_x_846:
[----:B------:R-:W1:Y:S02]  /*2ef80*/  MUFU.RCP R39, R44 ;  /* 0x0000002c00277308 */ /* 0x000e640000001000 */
[----:B-1----:R-:W-:-:S04]  /*2ef90*/  FFMA R4, R44, R39, -1 ;  /* 0xbf8000002c047423 */ /* 0x002fc80000000027 */
[----:B------:R-:W-:-:S04]  /*2efa0*/  FADD.FTZ R4, -R4, -RZ ;  /* 0x800000ff04047221 */ /* 0x000fc80000010100 */
[----:B------:R-:W-:-:S07]  /*2efb0*/  FFMA R39, R39, R4, R39 ;  /* 0x0000000427277223 */ /* 0x000fce0000000027 */
.L_x_847:
[----:B------:R-:W-:Y:S05]  /*2efc0*/  BSYNC B1 ;  /* 0x0000000000017941 */ /* 0x000fea0003800000 */
.L_x_845:
        /* <DEDUP_REMOVED lines=10> */
.L_x_849:
[----:B------:R-:W1:Y:S02]  /*2f070*/  MUFU.RCP R38, R47 ;  /* 0x0000002f00267308 */ /* 0x000e640000001000 */
[----:B-1----:R-:W-:-:S04]  /*2f080*/  FFMA R4, R47, R38, -1 ;  /* 0xbf8000002f047423 */ /* 0x002fc80000000026 */
[----:B------:R-:W-:-:S04]  /*2f090*/  FADD.FTZ R5, -R4, -RZ ;  /* 0x800000ff04057221 */ /* 0x000fc80000010100 */
[----:B------:R-:W-:-:S07]  /*2f0a0*/  FFMA R38, R38, R5, R38 ;  /* 0x0000000526267223 */ /* 0x000fce0000000026 */
.L_x_850:
[----:B------:R-:W-:Y:S05]  /*2f0b0*/  BSYNC B1 ;  /* 0x0000000000017941 */ /* 0x000fea0003800000 */
.L_x_848:
        /* <DEDUP_REMOVED lines=10> */
.L_x_852:
[----:B------:R-:W1:Y:S02]  /*2f160*/  MUFU.RCP R41, R48 ;  /* 0x0000003000297308 */ /* 0x000e640000001000 */
[----:B-1----:R-:W-:-:S04]  /*2f170*/  FFMA R4, R48, R41, -1 ;  /* 0xbf80000030047423 */ /* 0x002fc80000000029 */
[----:B------:R-:W-:-:S04]  /*2f180*/  FADD.FTZ R4, -R4, -RZ ;  /* 0x800000ff04047221 */ /* 0x000fc80000010100 */
[----:B------:R-:W-:-:S07]  /*2f190*/  FFMA R41, R41, R4, R41 ;  /* 0x0000000429297223 */ /* 0x000fce0000000029 */
.L_x_853:
[----:B------:R-:W-:Y:S05]  /*2f1a0*/  BSYNC B1 ;  /* 0x0000000000017941 */ /* 0x000fea0003800000 */
.L_x_851:
        /* <DEDUP_REMOVED lines=10> */
.L_x_855:
[----:B------:R-:W1:Y:S02]  /*2f250*/  MUFU.RCP R40, R49 ;  /* 0x0000003100287308 */ /* 0x000e640000001000 */
[----:B-1----:R-:W-:-:S04]  /*2f260*/  FFMA R4, R49, R40, -1 ;  /* 0xbf80000031047423 */ /* 0x002fc80000000028 */
[----:B------:R-:W-:-:S04]  /*2f270*/  FADD.FTZ R5, -R4, -RZ ;  /* 0x800000ff04057221 */ /* 0x000fc80000010100 */
[----:B------:R-:W-:-:S07]  /*2f280*/  FFMA R40, R40, R5, R40 ;  /* 0x0000000528287223 */ /* 0x000fce0000000028 */
.L_x_856:
[----:B------:R-:W-:Y:S05]  /*2f290*/  BSYNC B1 ;  /* 0x0000000000017941 */ /* 0x000fea0003800000 */
.L_x_854:
        /* <DEDUP_REMOVED lines=10> */
.L_x_858:
[----:B------:R-:W1:Y:S02]  /*2f340*/  MUFU.RCP R43, R50 ;  /* 0x00000032002b7308 */ /* 0x000e640000001000 */
[----:B-1----:R-:W-:-:S04]  /*2f350*/  FFMA R4, R50, R43, -1 ;  /* 0xbf80000032047423 */ /* 0x002fc8000000002b */
[----:B------:R-:W-:-:S04]  /*2f360*/  FADD.FTZ R4, -R4, -RZ ;  /* 0x800000ff04047221 */ /* 0x000fc80000010100 */
[----:B------:R-:W-:-:S07]  /*2f370*/  FFMA R43, R43, R4, R43 ;  /* 0x000000042b2b7223 */ /* 0x000fce000000002b */
.L_x_859:
[----:B------:R-:W-:Y:S05]  /*2f380*/  BSYNC B1 ;  /* 0x0000000000017941 */ /* 0x000fea0003800000 */
.L_x_857:
        /* <DEDUP_REMOVED lines=10> */
.L_x_861:
[----:B------:R-:W1:Y:S02]  /*2f430*/  MUFU.RCP R42, R53 ;  /* 0x00000035002a7308 */ /* 0x000e640000001000 */
[----:B-1----:R-:W-:-:S04]  /*2f440*/  FFMA R4, R53, R42, -1 ;  /* 0xbf80000035047423 */ /* 0x002fc8000000002a */
[----:B------:R-:W-:-:S04]  /*2f450*/  FADD.FTZ R5, -R4, -RZ ;  /* 0x800000ff04057221 */ /* 0x000fc80000010100 */
[----:B------:R-:W-:-:S07]  /*2f460*/  FFMA R42, R42, R5, R42 ;  /* 0x000000052a2a7223 */ /* 0x000fce000000002a */
.L_x_862:
[----:B------:R-:W-:Y:S05]  /*2f470*/  BSYNC B1 ;  /* 0x0000000000017941 */ /* 0x000fea0003800000 */
.L_x_860:
        /* <DEDUP_REMOVED lines=10> */
.L_x_864:
[----:B------:R-:W1:Y:S02]  /*2f520*/  MUFU.RCP R45, R54 ;  /* 0x00000036002d7308 */ /* 0x000e640000001000 */
[----:B-1----:R-:W-:-:S04]  /*2f530*/  FFMA R4, R54, R45, -1 ;  /* 0xbf80000036047423 */ /* 0x002fc8000000002d */
[----:B------:R-:W-:-:S04]  /*2f540*/  FADD.FTZ R4, -R4, -RZ ;  /* 0x800000ff04047221 */ /* 0x000fc80000010100 */
[----:B------:R-:W-:-:S07]  /*2f550*/  FFMA R45, R45, R4, R45 ;  /* 0x000000042d2d7223 */ /* 0x000fce000000002d */
.L_x_865:
[----:B------:R-:W-:Y:S05]  /*2f560*/  BSYNC B1 ;  /* 0x0000000000017941 */ /* 0x000fea0003800000 */
.L_x_863:
        /* <DEDUP_REMOVED lines=10> */
.L_x_867:
[----:B------:R-:W1:Y:S02]  /*2f610*/  MUFU.RCP R44, R51 ;  /* 0x00000033002c7308 */ /* 0x000e640000001000 */
[----:B-1----:R-:W-:-:S04]  /*2f620*/  FFMA R4, R51, R44, -1 ;  /* 0xbf80000033047423 */ /* 0x002fc8000000002c */
[----:B------:R-:W-:-:S04]  /*2f630*/  FADD.FTZ R5, -R4, -RZ ;  /* 0x800000ff04057221 */ /* 0x000fc80000010100 */
[----:B------:R-:W-:-:S07]  /*2f640*/  FFMA R44, R44, R5, R44 ;  /* 0x000000052c2c7223 */ /* 0x000fce000000002c */
.L_x_868:
[----:B------:R-:W-:Y:S05]  /*2f650*/  BSYNC B1 ;  /* 0x0000000000017941 */ /* 0x000fea0003800000 */
.L_x_866:
        /* <DEDUP_REMOVED lines=10> */
.L_x_870:
[----:B------:R-:W1:Y:S02]  /*2f700*/  MUFU.RCP R47, R46 ;  /* 0x0000002e002f7308 */ /* 0x000e640000001000 */
[----:B-1----:R-:W-:-:S04]  /*2f710*/  FFMA R4, R46, R47, -1 ;  /* 0xbf8000002e047423 */ /* 0x002fc8000000002f */
[----:B------:R-:W-:-:S04]  /*2f720*/  FADD.FTZ R4, -R4, -RZ ;  /* 0x800000ff04047221 */ /* 0x000fc80000010100 */
[----:B------:R-:W-:-:S07]  /*2f730*/  FFMA R47, R47, R4, R47 ;  /* 0x000000042f2f7223 */ /* 0x000fce000000002f */
.L_x_871:
[----:B------:R-:W-:Y:S05]  /*2f740*/  BSYNC B1 ;  /* 0x0000000000017941 */ /* 0x000fea0003800000 */
.L_x_869:
        /* <DEDUP_REMOVED lines=9> */
.L_x_873:
[----:B------:R-:W1:Y:S02]  /*2f7e0*/  MUFU.RCP R8, R63 ;  /* 0x0000003f00087308 */ /* 0x000e640000001000 */
[----:B-1----:R-:W-:-:S04]  /*2f7f0*/  FFMA R4, R63, R8, -1 ;  /* 0xbf8000003f047423 */ /* 0x002fc80000000008 */
[----:B------:R-:W-:-:S04]  /*2f800*/  FADD.FTZ R5, -R4, -RZ ;  /* 0x800000ff04057221 */ /* 0x000fc80000010100 */
[----:B------:R-:W-:-:S07]  /*2f810*/  FFMA R8, R8, R5, R8 ;  /* 0x0000000508087223 */ /* 0x000fce0000000008 */
.L_x_874:
[----:B------:R-:W-:Y:S05]  /*2f820*/  BSYNC B1 ;  /* 0x0000000000017941 */ /* 0x000fea0003800000 */
.L_x_872:
        /* <DEDUP_REMOVED lines=26> */
.L_x_875:
        /* <DEDUP_REMOVED lines=27> */
.L_x_877:
[----:B------:R-:W-:Y:S05]  /*2fb80*/  BSYNC B0 ;  /* 0x0000000000007941 */ /* 0x000fea0003800000 */
.L_x_876:
[----:B------:R-:W-:Y:S04]  /*2fb90*/  BSSY B0, `(.L_x_878) ;  /* 0x000003a000007945 */ /* 0x000fe80003800000 */
[----:B------:R-:W-:Y:S05]  /*2fba0*/  @P0 BRA `(.L_x_879) ;  /* 0x0000000000e00947 */ /* 0x000fea0003800000 */
[----:B------:R-:W-:-:S04]  /*2fbb0*/  MOV R4, UR44 ;  /* 0x0000002c00047c02 */ /* 0x000fc80008000f00 */
[----:B------:R-:W-:-:S13]  /*2fbc0*/  ISETP.NE.AND P3, PT, R4, 0x3, PT ;  /* 0x000000030400780c */ /* 0x000fda0003f65270 */
[----:B------:R-:W-:Y:S05]  /*2fbd0*/  @!P3 BRA `(.L_x_880) ;  /* 0x000000000004b947 */ /* 0x000fea0003800000 */
[----:B------:R-:W-:Y:S01]  /*2fbe0*/  BPT.TRAP 0x1 ;  /* 0x000000040000795c */ /* 0x000fe20000300000 */
.L_x_880:
[----:B------:R-:W-:Y:S01]  /*2fbf0*/  LEA R4, R18, UR48, 0x3 ;  /* 0x0000003012047c11 */ /* 0x000fe2000f8e18ff */
[----:B------:R-:W-:Y:S01]  /*2fc00*/  BSSY B1, `(.L_x_881) ;  /* 0x0000004000017945 */ /* 0x000fe20003800000 */
[----:B------:R-:W-:-:S04]  /*2fc10*/  SHF.L.U32 R5, R19, 0x1f, RZ ;  /* 0x0000001f13057819 */ /* 0x000fc800000006ff */
[----:B------:R-:W1:Y:S02]  /*2fc20*/  SYNCS.PHASECHK.TRANS64.TRYWAIT P2, [R4+URZ+0x60], R5 ;  /* 0x00006005040075a7 */ /* 0x000e64000804017f */
[----:B-1----:R-:W-:Y:S05]  /*2fc30*/  @!P2 BRA `(.L_x_882) ;  /* 0x0000008c0034a947 */ /* 0x002fea0003800000 */
.L_x_1159:
[----:B------:R-:W-:Y:S05]  /*2fc40*/  BSYNC B1 ;  /* 0x0000000000017941 */ /* 0x000fea0003800000 */
.L_x_881:
        /* <DEDUP_REMOVED lines=22> */
.L_x_884:
[----:B------:R-:W-:Y:S05]  /*2fdb0*/  BSYNC B1 ;  /* 0x0000000000017941 */ /* 0x000fea0003800000 */
.L_x_883:
        /* <DEDUP_REMOVED lines=8> */
.L_x_885:
        /* <DEDUP_REMOVED lines=15> */
.L_x_879:
[----:B------:R-:W-:Y:S05]  /*2ff30*/  BSYNC B0 ;  /* 0x0000000000007941 */ /* 0x000fea0003800000 */
.L_x_878:
        /* <DEDUP_REMOVED lines=212> */
.L_x_887:
[----:B------:R-:W1:Y:S02]  /*30c80*/  MUFU.RCP R33, R60 ;  /* 0x0000003c00217308 */ /* 0x000e640000001000 */
[----:B-1----:R-:W-:-:S04]  /*30c90*/  FFMA R4, R60, R33, -1 ;  /* 0xbf8000003c047423 */ /* 0x002fc80000000021 */
[----:B------:R-:W-:-:S04]  /*30ca0*/  FADD.FTZ R4, -R4, -RZ ;  /* 0x800000ff04047221 */ /* 0x000fc80000010100 */
[----:B------:R-:W-:-:S07]  /*30cb0*/  FFMA R33, R33, R4, R33 ;  /* 0x0000000421217223 */ /* 0x000fce0000000021 */
.L_x_888:
[----:B------:R-:W-:Y:S05]  /*30cc0*/  BSYNC B1 ;  /* 0x0000000000017941 */ /* 0x000fea0003800000 */
.L_x_886:
        /* <DEDUP_REMOVED lines=10> */
.L_x_890:
[----:B------:R-:W1:Y:S02]  /*30d70*/  MUFU.RCP R32, R61 ;  /* 0x0000003d00207308 */ /* 0x000e640000001000 */
[----:B-1----:R-:W-:-:S04]  /*30d80*/  FFMA R4, R61, R32, -1 ;  /* 0xbf8000003d047423 */ /* 0x002fc80000000020 */
[----:B------:R-:W-:-:S04]  /*30d90*/  FADD.FTZ R5, -R4, -RZ ;  /* 0x800000ff04057221 */ /* 0x000fc80000010100 */
[----:B------:R-:W-:-:S07]  /*30da0*/  FFMA R32, R32, R5, R32 ;  /* 0x0000000520207223 */ /* 0x000fce0000000020 */
.L_x_891:
[----:B------:R-:W-:Y:S05]  /*30db0*/  BSYNC B1 ;  /* 0x0000000000017941 */ /* 0x000fea0003800000 */
.L_x_889:
        /* <DEDUP_REMOVED lines=10> */
.L_x_893:
[----:B------:R-:W1:Y:S02]  /*30e60*/  MUFU.RCP R35, R42 ;  /* 0x0000002a00237308 */ /* 0x000e640000001000 */
[----:B-1----:R-:W-:-:S04]  /*30e70*/  FFMA R4, R42, R35, -1 ;  /* 0xbf8000002a047423 */ /* 0x002fc80000000023 */
[----:B------:R-:W-:-:S04]  /*30e80*/  FADD.FTZ R4, -R4, -RZ ;  /* 0x800000ff04047221 */ /* 0x000fc80000010100 */
[----:B------:R-:W-:-:S07]  /*30e90*/  FFMA R35, R35, R4, R35 ;  /* 0x0000000423237223 */ /* 0x000fce0000000023 */
.L_x_894:
[----:B------:R-:W-:Y:S05]  /*30ea0*/  BSYNC B1 ;  /* 0x0000000000017941 */ /* 0x000fea0003800000 */
.L_x_892:
        /* <DEDUP_REMOVED lines=10> */
.L_x_896:
[----:B------:R-:W1:Y:S02]  /*30f50*/  MUFU.RCP R34, R39 ;  /* 0x0000002700227308 */ /* 0x000e640000001000 */
[----:B-1----:R-:W-:-:S04]  /*30f60*/  FFMA R4, R39, R34, -1 ;  /* 0xbf80000027047423 */ /* 0x002fc80000000022 */
[----:B------:R-:W-:-:S04]  /*30f70*/  FADD.FTZ R5, -R4, -RZ ;  /* 0x800000ff04057221 */ /* 0x000fc80000010100 */
[----:B------:R-:W-:-:S07]  /*30f80*/  FFMA R34, R34, R5, R34 ;  /* 0x0000000522227223 */ /* 0x000fce0000000022 */
.L_x_897:
[----:B------:R-:W-:Y:S05]  /*30f90*/  BSYNC B1 ;  /* 0x0000000000017941 */ /* 0x000fea0003800000 */
.L_x_895:
        /* <DEDUP_REMOVED lines=10> */
.L_x_899:
[----:B------:R-:W1:Y:S02]  /*31040*/  MUFU.RCP R37, R38 ;  /* 0x0000002600257308 */ /* 0x000e640000001000 */
[----:B-1----:R-:W-:-:S04]  /*31050*/  FFMA R4, R38, R37, -1 ;  /* 0xbf80000026047423 */ /* 0x002fc80000000025 */
[----:B------:R-:W-:-:S04]  /*31060*/  FADD.FTZ R4, -R4, -RZ ;  /* 0x800000ff04047221 */ /* 0x000fc80000010100 */
[----:B------:R-:W-:-:S07]  /*31070*/  FFMA R37, R37, R4, R37 ;  /* 0x0000000425257223 */ /* 0x000fce0000000025 */
.L_x_900:
[----:B------:R-:W-:Y:S05]  /*31080*/  BSYNC B1 ;  /* 0x0000000000017941 */ /* 0x000fea0003800000 */
.L_x_898:
        /* <DEDUP_REMOVED lines=10> */
.L_x_902:
[----:B------:R-:W1:Y:S02]  /*31130*/  MUFU.RCP R36, R43 ;  /* 0x0000002b00247308 */ /* 0x000e640000001000 */
[----:B-1----:R-:W-:-:S04]  /*31140*/  FFMA R4, R43, R36, -1 ;  /* 0xbf8000002b047423 */ /* 0x002fc80000000024 */
[----:B------:R-:W-:-:S04]  /*31150*/  FADD.FTZ R5, -R4, -RZ ;  /* 0x800000ff04057221 */ /* 0x000fc80000010100 */
[----:B------:R-:W-:-:S07]  /*31160*/  FFMA R36, R36, R5, R36 ;  /* 0x0000000524247223 */ /* 0x000fce0000000024 */
.L_x_903:
[----:B------:R-:W-:Y:S05]  /*31170*/  BSYNC B1 ;  /* 0x0000000000017941 */ /* 0x000fea0003800000 */
.L_x_901:
        /* <DEDUP_REMOVED lines=10> */
.L_x_905:
[----:B------:R-:W1:Y:S02]  /*31220*/  MUFU.RCP R39, R44 ;  /* 0x0000002c00277308 */ /* 0x000e640000001000 */
[----:B-1----:R-:W-:-:S04]  /*31230*/  FFMA R4, R44, R39, -1 ;  /* 0xbf8000002c047423 */ /* 0x002fc80000000027 */
[----:B------:R-:W-:-:S04]  /*31240*/  FADD.FTZ R4, -R4, -RZ ;  /* 0x800000ff04047221 */ /* 0x000fc80000010100 */
[----:B------:R-:W-:-:S07]  /*31250*/  FFMA R39, R39, R4, R39 ;  /* 0x0000000427277223 */ /* 0x000fce0000000027 */
.L_x_906:
[----:B------:R-:W-:Y:S05]  /*31260*/  BSYNC B1 ;  /* 0x0000000000017941 */ /* 0x000fea0003800000 */
.L_x_904:
        /* <DEDUP_REMOVED lines=10> */
.L_x_908:
[----:B------:R-:W1:Y:S02]  /*31310*/  MUFU.RCP R38, R47 ;  /* 0x0000002f00267308 */ /* 0x000e640000001000 */
[----:B-1----:R-:W-:-:S04]  /*31320*/  FFMA R4, R47, R38, -1 ;  /* 0xbf8000002f047423 */ /* 0x002fc80000000026 */
[----:B------:R-:W-:-:S04]  /*31330*/  FADD.FTZ R5, -R4, -RZ ;  /* 0x800000ff04057221 */ /* 0x000fc80000010100 */
[----:B------:R-:W-:-:S07]  /*31340*/  FFMA R38, R38, R5, R38 ;  /* 0x0000000526267223 */ /* 0x000fce0000000026 */
.L_x_909:
[----:B------:R-:W-:Y:S05]  /*31350*/  BSYNC B1 ;  /* 0x0000000000017941 */ /* 0x000fea0003800000 */
.L_x_907:
        /* <DEDUP_REMOVED lines=10> */
.L_x_911:
[----:B------:R-:W1:Y:S02]  /*31400*/  MUFU.RCP R41, R48 ;  /* 0x0000003000297308 */ /* 0x000e640000001000 */
[----:B-1----:R-:W-:-:S04]  /*31410*/  FFMA R4, R48, R41, -1 ;  /* 0xbf80000030047423 */ /* 0x002fc80000000029 */
[----:B------:R-:W-:-:S04]  /*31420*/  FADD.FTZ R4, -R4, -RZ ;  /* 0x800000ff04047221 */ /* 0x000fc80000010100 */
[----:B------:R-:W-:-:S07]  /*31430*/  FFMA R41, R41, R4, R41 ;  /* 0x0000000429297223 */ /* 0x000fce0000000029 */
.L_x_912:
[----:B------:R-:W-:Y:S05]  /*31440*/  BSYNC B1 ;  /* 0x0000000000017941 */ /* 0x000fea0003800000 */
.L_x_910:
        /* <DEDUP_REMOVED lines=10> */
.L_x_914:
[----:B------:R-:W1:Y:S02]  /*314f0*/  MUFU.RCP R40, R49 ;  /* 0x0000003100287308 */ /* 0x000e640000001000 */
[----:B-1----:R-:W-:-:S04]  /*31500*/  FFMA R4, R49, R40, -1 ;  /* 0xbf80000031047423 */ /* 0x002fc80000000028 */
[----:B------:R-:W-:-:S04]  /*31510*/  FADD.FTZ R5, -R4, -RZ ;  /* 0x800000ff04057221 */ /* 0x000fc80000010100 */
[----:B------:R-:W-:-:S07]  /*31520*/  FFMA R40, R40, R5, R40 ;  /* 0x0000000528287223 */ /* 0x000fce0000000028 */
.L_x_915:
[----:B------:R-:W-:Y:S05]  /*31530*/  BSYNC B1 ;  /* 0x0000000000017941 */ /* 0x000fea0003800000 */
.L_x_913:
        /* <DEDUP_REMOVED lines=10> */
.L_x_917:
[----:B------:R-:W1:Y:S02]  /*315e0*/  MUFU.RCP R43, R50 ;  /* 0x00000032002b7308 */ /* 0x000e640000001000 */
[----:B-1----:R-:W-:-:S04]  /*315f0*/  FFMA R4, R50, R43, -1 ;  /* 0xbf80000032047423 */ /* 0x002fc8000000002b */
[----:B------:R-:W-:-:S04]  /*31600*/  FADD.FTZ R4, -R4, -RZ ;  /* 0x800000ff04047221 */ /* 0x000fc80000010100 */
[----:B------:R-:W-:-:S07]  /*31610*/  FFMA R43, R43, R4, R43 ;  /* 0x000000042b2b7223 */ /* 0x000fce000000002b */
.L_x_918:
[----:B------:R-:W-:Y:S05]  /*31620*/  BSYNC B1 ;  /* 0x0000000000017941 */ /* 0x000fea0003800000 */
.L_x_916:
        /* <DEDUP_REMOVED lines=10> */
.L_x_920:
[----:B------:R-:W1:Y:S02]  /*316d0*/  MUFU.RCP R42, R53 ;  /* 0x00000035002a7308 */ /* 0x000e640000001000 */
[----:B-1----:R-:W-:-:S04]  /*316e0*/  FFMA R4, R53, R42, -1 ;  /* 0xbf80000035047423 */ /* 0x002fc8000000002a */
[----:B------:R-:W-:-:S04]  /*316f0*/  FADD.FTZ R5, -R4, -RZ ;  /* 0x800000ff04057221 */ /* 0x000fc80000010100 */
[----:B------:R-:W-:-:S07]  /*31700*/  FFMA R42, R42, R5, R42 ;  /* 0x000000052a2a7223 */ /* 0x000fce000000002a */
.L_x_921:
[----:B------:R-:W-:Y:S05]  /*31710*/  BSYNC B1 ;  /* 0x0000000000017941 */ /* 0x000fea0003800000 */
.L_x_919:
        /* <DEDUP_REMOVED lines=10> */
.L_x_923:
[----:B------:R-:W1:Y:S02]  /*317c0*/  MUFU.RCP R45, R54 ;  /* 0x00000036002d7308 */ /* 0x000e640000001000 */
[----:B-1----:R-:W-:-:S04]  /*317d0*/  FFMA R4, R54, R45, -1 ;  /* 0xbf80000036047423 */ /* 0x002fc8000000002d */
[----:B------:R-:W-:-:S04]  /*317e0*/  FADD.FTZ R4, -R4, -RZ ;  /* 0x800000ff04047221 */ /* 0x000fc80000010100 */
[----:B------:R-:W-:-:S07]  /*317f0*/  FFMA R45, R45, R4, R45 ;  /* 0x000000042d2d7223 */ /* 0x000fce000000002d */
.L_x_924:
[----:B------:R-:W-:Y:S05]  /*31800*/  BSYNC B1 ;  /* 0x0000000000017941 */ /* 0x000fea0003800000 */
.L_x_922:
        /* <DEDUP_REMOVED lines=10> */
.L_x_926:
[----:B------:R-:W1:Y:S02]  /*318b0*/  MUFU.RCP R44, R51 ;  /* 0x00000033002c7308 */ /* 0x000e640000001000 */
[----:B-1----:R-:W-:-:S04]  /*318c0*/  FFMA R4, R51, R44, -1 ;  /* 0xbf80000033047423 */ /* 0x002fc8000000002c */
[----:B------:R-:W-:-:S04]  /*318d0*/  FADD.FTZ R5, -R4, -RZ ;  /* 0x800000ff04057221 */ /* 0x000fc80000010100 */
[----:B------:R-:W-:-:S07]  /*318e0*/  FFMA R44, R44, R5, R44 ;  /* 0x000000052c2c7223 */ /* 0x000fce000000002c */
.L_x_927:
[----:B------:R-:W-:Y:S05]  /*318f0*/  BSYNC B1 ;  /* 0x0000000000017941 */ /* 0x000fea0003800000 */
.L_x_925:
        /* <DEDUP_REMOVED lines=10> */
.L_x_929:
[----:B------:R-:W1:Y:S02]  /*319a0*/  MUFU.RCP R47, R46 ;  /* 0x0000002e002f7308 */ /* 0x000e640000001000 */
[----:B-1----:R-:W-:-:S04]  /*319b0*/  FFMA R4, R46, R47, -1 ;  /* 0xbf8000002e047423 */ /* 0x002fc8000000002f */
[----:B------:R-:W-:-:S04]  /*319c0*/  FADD.FTZ R4, -R4, -RZ ;  /* 0x800000ff04047221 */ /* 0x000fc80000010100 */
[----:B------:R-:W-:-:S07]  /*319d0*/  FFMA R47, R47, R4, R47 ;  /* 0x000000042f2f7223 */ /* 0x000fce000000002f */
.L_x_930:
[----:B------:R-:W-:Y:S05]  /*319e0*/  BSYNC B1 ;  /* 0x0000000000017941 */ /* 0x000fea0003800000 */
.L_x_928:
        /* <DEDUP_REMOVED lines=9> */
.L_x_932:
[----:B------:R-:W1:Y:S02]  /*31a80*/  MUFU.RCP R8, R63 ;  /* 0x0000003f00087308 */ /* 0x000e640000001000 */
[----:B-1----:R-:W-:-:S04]  /*31a90*/  FFMA R4, R63, R8, -1 ;  /* 0xbf8000003f047423 */ /* 0x002fc80000000008 */
[----:B------:R-:W-:-:S04]  /*31aa0*/  FADD.FTZ R5, -R4, -RZ ;  /* 0x800000ff04057221 */ /* 0x000fc80000010100 */
[----:B------:R-:W-:-:S07]  /*31ab0*/  FFMA R8, R8, R5, R8 ;  /* 0x0000000508087223 */ /* 0x000fce0000000008 */
.L_x_933:
[----:B------:R-:W-:Y:S05]  /*31ac0*/  BSYNC B1 ;  /* 0x0000000000017941 */ /* 0x000fea0003800000 */
.L_x_931:
        /* <DEDUP_REMOVED lines=26> */
.L_x_934:
        /* <DEDUP_REMOVED lines=27> */
.L_x_936:
[----:B------:R-:W-:Y:S05]  /*31e20*/  BSYNC B0 ;  /* 0x0000000000007941 */ /* 0x000fea0003800000 */
.L_x_935:
[----:B------:R-:W-:Y:S04]  /*31e30*/  BSSY B0, `(.L_x_937) ;  /* 0x0000035000007945 */ /* 0x000fe80003800000 */
[----:B------:R-:W-:Y:S05]  /*31e40*/  @P0 BRA `(.L_x_938) ;  /* 0x0000000000cc0947 */ /* 0x000fea0003800000 */
[----:B------:R-:W-:-:S04]  /*31e50*/  MOV R4, UR44 ;  /* 0x0000002c00047c02 */ /* 0x000fc80008000f00 */
[----:B------:R-:W-:-:S13]  /*31e60*/  ISETP.NE.AND P2, PT, R4, 0x3, PT ;  /* 0x000000030400780c */ /* 0x000fda0003f45270 */
[----:B------:R-:W-:Y:S05]  /*31e70*/  @!P2 BRA `(.L_x_939) ;  /* 0x000000000004a947 */ /* 0x000fea0003800000 */
[----:B------:R-:W-:Y:S01]  /*31e80*/  BPT.TRAP 0x1 ;  /* 0x000000040000795c */ /* 0x000fe20000300000 */
.L_x_939:
[----:B------:R-:W-:Y:S01]  /*31e90*/  SHF.L.U32 R4, R19, 0x1f, RZ ;  /* 0x0000001f13047819 */ /* 0x000fe200000006ff */
[----:B------:R-:W-:Y:S01]  /*31ea0*/  BSSY B1, `(.L_x_940) ;  /* 0x0000004000017945 */ /* 0x000fe20003800000 */
[----:B------:R-:W-:-:S04]  /*31eb0*/  LEA R5, R18, UR48, 0x3 ;  /* 0x0000003012057c11 */ /* 0x000fc8000f8e18ff */
[----:B------:R-:W1:Y:S02]  /*31ec0*/  SYNCS.PHASECHK.TRANS64.TRYWAIT P0, [R5+URZ+0x60], R4 ;  /* 0x00006004050075a7 */ /* 0x000e64000800017f */
[----:B-1----:R-:W-:Y:S05]  /*31ed0*/  @!P0 BRA `(.L_x_941) ;  /* 0x0000006800a08947 */ /* 0x002fea0003800000 */
.L_x_1160:
[----:B------:R-:W-:Y:S05]  /*31ee0*/  BSYNC B1 ;  /* 0x0000000000017941 */ /* 0x000fea0003800000 */
.L_x_940:
[----:B------:R-:W-:Y:S04]  /*31ef0*/  BSSY B1, `(.L_x_942) ;  /* 0x0000016000017945 */ /* 0x000fe80003800000 */
[----:B------:R-:W-:Y:S05]  /*31f00*/  @P1 BRA `(.L_x_943) ;  /* 0x0000000000501947 */ /* 0x000fea0003800000 */
[----:B------:R-:W2:Y:S01]  /*31f10*/  S2R R8, SR_TID.X ;  /* 0x0000000000087919 */ /* 0x000ea20000002100 */
[----:B------:R-:W-:-:S04]  /*31f20*/  LEA R0, R18, R17, 0xc ;  /* 0x0000001112007211 */ /* 0x000fc800078e60ff */
[----:B------:R-:W-:Y:S01]  /*31f30*/  IADD3 R3, R0, UR48, RZ ;  /* 0x0000003000037c10 */ /* 0x000fe2000fffe0ff */
[----:B------:R-:W-:Y:S04]  /*31f40*/  LDS.U16 R6, [R0+UR48+0x208] ;  /* 0x0002083000067984 */ /* 0x000fe80008000400 */
[----:B------:R-:W-:Y:S04]  /*31f50*/  LDS.U16 R7, [R0+UR48+0x200] ;  /* 0x0002003000077984 */ /* 0x000fe80008000400 */
[----:B-1----:R-:W1:Y:S01]  /*31f60*/  LDS.U16 R4, [R0+UR48+0x100] ;  /* 0x0001003000047984 */ /* 0x002e620008000400 */
[----:B--2---:R-:W-:-:S04]  /*31f70*/  SHF.R.U32.HI R8, RZ, 0x4, R8 ;  /* 0x00000004ff087819 */ /* 0x004fc80000011608 */
[----:B------:R-:W-:Y:S02]  /*31f80*/  LOP3.LUT P0, RZ, R8, 0x1, RZ, 0xc0, !PT ;  /* 0x0000000108ff7812 */ /* 0x000fe4000780c0ff */
[----:B------:R-:W-:-:S04]  /*31f90*/  MOV R8, 0x8 ;  /* 0x0000000800087802 */ /* 0x000fc80000000f00 */
[----:B------:R-:W-:-:S04]  /*31fa0*/  SEL R8, R8, 0xfffffff8, !P0 ;  /* 0xfffffff808087807 */ /* 0x000fc80004000000 */
[----:B------:R-:W-:Y:S02]  /*31fb0*/  LEA R14, R8, R3, 0x1 ;  /* 0x00000003080e7211 */ /* 0x000fe400078e08ff */
[----:B------:R-:W2:Y:S04]  /*31fc0*/  LDS.U16 R3, [R0+UR48+0x108] ;  /* 0x0001083000037984 */ /* 0x000ea80008000400 */
[----:B------:R-:W-:Y:S01]  /*31fd0*/  LDS.U16 R5, [R14+0x200] ;  /* 0x000200000e057984 */ /* 0x000fe20000000400 */
[----:B-1----:R-:W-:-:S03]  /*31fe0*/  PRMT R7, R4, 0x5410, R7 ;  /* 0x0000541004077816 */ /* 0x002fc60000000007 */
[----:B------:R-:W1:Y:S04]  /*31ff0*/  LDS.U16 R8, [R14+0x100] ;  /* 0x000100000e087984 */ /* 0x000e680000000400 */
[----:B------:R-:W-:Y:S04]  /*32000*/  LDS.U16 R12, [R14+0x208] ;  /* 0x000208000e0c7984 */ /* 0x000fe80000000400 */
[----:B------:R-:W3:Y:S01]  /*32010*/  LDS.U16 R13, [R14+0x108] ;  /* 0x000108000e0d7984 */ /* 0x000ee20000000400 */
[----:B--2---:R-:W-:Y:S02]  /*32020*/  PRMT R6, R3, 0x5410, R6 ;  /* 0x0000541003067816 */ /* 0x004fe40000000006 */
[----:B-1----:R-:W-:-:S02]  /*32030*/  PRMT R3, R8, 0x5410, R5 ;  /* 0x0000541008037816 */ /* 0x002fc40000000005 */
[----:B---3--:R-:W-:-:S07]  /*32040*/  PRMT R0, R13, 0x5410, R12 ;  /* 0x000054100d007816 */ /* 0x008fce000000000c */
.L_x_943:
[----:B------:R-:W-:Y:S05]  /*32050*/  BSYNC B1 ;  /* 0x0000000000017941 */ /* 0x000fea0003800000 */
.L_x_942:
        /* <DEDUP_REMOVED lines=8> */
.L_x_944:
[----:B-1----:R-:W1:Y:S01]  /*320e0*/  S2R R5, SR_CgaCtaId ;  /* 0x0000000000057919 */ /* 0x002e620000008800 */
[C---:B------:R-:W-:Y:S02]  /*320f0*/  LEA R4, R10.reuse, UR48, 0x3 ;  /* 0x000000300a047c11 */ /* 0x040fe4000f8e18ff */
[----:B------:R-:W-:Y:S02]  /*32100*/  IADD3 R10, R10, 0x1, RZ ;  /* 0x000000010a0a7810 */ /* 0x000fe40007ffe0ff */
[----:B------:R-:W-:Y:S02]  /*32110*/  IADD3 R4, R4, 0x80, RZ ;  /* 0x0000008004047810 */ /* 0x000fe40007ffe0ff */
[----:B------:R-:W-:-:S04]  /*32120*/  ISETP.NE.AND P0, PT, R10, 0x4, PT ;  /* 0x000000040a00780c */ /* 0x000fc80003f05270 */
[----:B------:R-:W-:Y:S02]  /*32130*/  SEL R10, R10, RZ, P0 ;  /* 0x000000ff0a0a7207 */ /* 0x000fe40000000000 */
[----:B-1----:R-:W-:-:S04]  /*32140*/  PRMT R4, R5, 0x654, R4 ;  /* 0x0000065405047816 */ /* 0x002fc80000000004 */
[----:B--2---:R1:W-:Y:S02]  /*32150*/  SYNCS.ARRIVE.TRANS64.RED.A1T0 RZ, [R4+URZ], RZ ;  /* 0x000000ff04ff79a7 */ /* 0x0043e4000810043f */
[----:B-1----:R-:W-:-:S04]  /*32160*/  SEL R4, RZ, 0x1, P0 ;  /* 0x00000001ff047807 */ /* 0x002fc80000000000 */
[----:B------:R-:W-:-:S07]  /*32170*/  LOP3.LUT R11, R11, R4, RZ, 0x3c, !PT ;  /* 0x000000040b0b7212 */ /* 0x000fce00078e3cff */
.L_x_938:
[----:B------:R-:W-:Y:S05]  /*32180*/  BSYNC B0 ;  /* 0x0000000000007941 */ /* 0x000fea0003800000 */
.L_x_937:
[----:B------:R-:W2:Y:S04]  /*32190*/  LDL.LU R5, [R1+0x460] ;  /* 0x0004600001057983 */ /* 0x000ea80000300800 */
[----:B------:R-:W3:Y:S04]  /*321a0*/  LDL.LU R12, [R1+0x464] ;  /* 0x00046400010c7983 */ /* 0x000ee80000300800 */
[----:B------:R-:W4:Y:S04]  /*321b0*/  LDL.LU R21, [R1+0x468] ;  /* 0x0004680001157983 */ /* 0x000f280000300800 */
[----:B------:R-:W5:Y:S04]  /*321c0*/  LDL.LU R25, [R1+0x46c] ;  /* 0x00046c0001197983 */ /* 0x000f680000300800 */
[----:B------:R-:W4:Y:S04]  /*321d0*/  LDL.LU R14, [R1+0x470] ;  /* 0x00047000010e7983 */ /* 0x000f280000300800 */
[----:B------:R-:W4:Y:S04]  /*321e0*/  LDL.LU R18, [R1+0x474] ;  /* 0x0004740001127983 */ /* 0x000f280000300800 */
[----:B------:R-:W4:Y:S04]  /*321f0*/  LDL.LU R24, [R1+0x478] ;  /* 0x0004780001187983 */ /* 0x000f280000300800 */
[----:B------:R-:W4:Y:S01]  /*32200*/  LDL.LU R23, [R1+0x47c] ;  /* 0x00047c0001177983 */ /* 0x000f220000300800 */
[----:B------:R-:W-:-:S03]  /*32210*/  F2FP.F16.E4M3.UNPACK_B R4, R7 ;  /* 0x00000007ff04723e */ /* 0x000fc600020006ff */
[----:B------:R-:W4:Y:S01]  /*32220*/  LDL.LU R22, [R1+0x480] ;  /* 0x0004800001167983 */ /* 0x000f220000300800 */
[----:B------:R-:W-:Y:S01]  /*32230*/  F2FP.F16.E4M3.UNPACK_B R8, R6 ;  /* 0x00000006ff08723e */ /* 0x000fe200020006ff */
[----:B------:R-:W-:Y:S02]  /*32240*/  HADD2.F32 R13, -RZ, R4.H1_H1 ;  /* 0x30000004ff0d7230 */ /* 0x000fe40000004100 */
[----:B------:R-:W4:Y:S02]  /*32250*/  LDL.LU R20, [R1+0x484] ;  /* 0x0004840001147983 */ /* 0x000f240000300800 */
[----:B------:R-:W-:Y:S02]  /*32260*/  HADD2.F32 R19, -RZ, R8.H1_H1 ;  /* 0x30000008ff137230 */ /* 0x000fe40000004100 */
[C---:B--2---:R-:W-:Y:S01]  /*32270*/  FMUL R15, R16.reuse, R5 ;  /* 0x00000005100f7220 */ /* 0x044fe20000400000 */
[----:B------:R-:W-:Y:S01]  /*32280*/  HADD2.F32 R5, -RZ, R4.H0_H0 ;  /* 0x20000004ff057230 */ /* 0x000fe20000004100 */
[----:B------:R-:W-:Y:S01]  /*32290*/  F2FP.F16.E4M3.UNPACK_B R4, R7.H1 ;  /* 0x00000007ff04723e */ /* 0x000fe200030006ff */
[----:B---3--:R-:W-:-:S03]  /*322a0*/  FMUL R12, R16, R12 ;  /* 0x0000000c100c7220 */ /* 0x008fc60000400000 */
[----:B------:R-:W-:Y:S01]  /*322b0*/  FFMA R7, R2, R5, R15 ;  /* 0x0000000502077223 */ /* 0x000fe2000000000f */
[----:B------:R-:W-:Y:S02]  /*322c0*/  HADD2.F32 R15, -RZ, R8.H0_H0 ;  /* 0x20000008ff0f7230 */ /* 0x000fe40000004100 */
[----:B-----5:R-:W-:Y:S02]  /*322d0*/  FMUL R8, R16, R25 ;  /* 0x0000001910087220 */ /* 0x020fe40000400000 */
[----:B------:R-:W2:Y:S04]  /*322e0*/  LDL.LU R25, [R1+0x488] ;  /* 0x0004880001197983 */ /* 0x000ea80000300800 */
[----:B------:R-:W3:Y:S04]  /*322f0*/  LDL.LU R31, [R1+0x48c] ;  /* 0x00048c00011f7983 */ /* 0x000ee80000300800 */
[----:B------:R-:W5:Y:S04]  /*32300*/  LDL.LU R37, [R1+0x490] ;  /* 0x0004900001257983 */ /* 0x000f680000300800 */
[----:B------:R-:W5:Y:S04]  /*32310*/  LDL.LU R39, [R1+0x494] ;  /* 0x0004940001277983 */ /* 0x000f680000300800 */
[----:B------:R-:W5:Y:S04]  /*32320*/  LDL.LU R43, [R1+0x498] ;  /* 0x00049800012b7983 */ /* 0x000f680000300800 */
[----:B------:R-:W5:Y:S01]  /*32330*/  LDL.LU R48, [R1+0x49c] ;  /* 0x00049c0001307983 */ /* 0x000f620000300800 */
[----:B------:R-:W-:Y:S01]  /*32340*/  FFMA R12, R2, R13, R12 ;  /* 0x0000000d020c7223 */ /* 0x000fe2000000000c */
[----:B------:R-:W-:-:S02]  /*32350*/  HADD2.F32 R5, -RZ, R4.H0_H0 ;  /* 0x20000004ff057230 */ /* 0x000fc40000004100 */
[C---:B----4-:R-:W-:Y:S01]  /*32360*/  FMUL R14, R16.reuse, R14 ;  /* 0x0000000e100e7220 */ /* 0x050fe20000400000 */
[----:B------:R-:W-:Y:S02]  /*32370*/  HADD2.F32 R13, -RZ, R4.H1_H1 ;  /* 0x30000004ff0d7230 */ /* 0x000fe40000004100 */
[C---:B------:R-:W-:Y:S01]  /*32380*/  FMUL R18, R16.reuse, R18 ;  /* 0x0000001210127220 */ /* 0x040fe20000400000 */
[----:B------:R-:W-:Y:S01]  /*32390*/  F2FP.F16.E4M3.UNPACK_B R4, R6.H1 ;  /* 0x00000006ff04723e */ /* 0x000fe200030006ff */
[----:B------:R-:W-:Y:S01]  /*323a0*/  FMUL R21, R16, R21 ;  /* 0x0000001510157220 */ /* 0x000fe20000400000 */
[C---:B------:R-:W-:Y:S01]  /*323b0*/  FFMA R14, R2.reuse, R15, R14 ;  /* 0x0000000f020e7223 */ /* 0x040fe2000000000e */
[C---:B------:R-:W-:Y:S01]  /*323c0*/  FFMA R15, R2.reuse, R19, R18 ;  /* 0x00000013020f7223 */ /* 0x040fe20000000012 */
[----:B------:R-:W-:Y:S01]  /*323d0*/  FFMA R13, R2, R13, R8 ;  /* 0x0000000d020d7223 */ /* 0x000fe20000000008 */
[--C-:B------:R-:W-:Y:S02]  /*323e0*/  HADD2.F32 R19, -RZ, R4.reuse.H1_H1 ;  /* 0x30000004ff137230 */ /* 0x100fe40000004100 */
[----:B------:R-:W-:Y:S01]  /*323f0*/  FMUL R8, R16, R23 ;  /* 0x0000001710087220 */ /* 0x000fe20000400000 */
[----:B------:R-:W-:Y:S01]  /*32400*/  MOV R53, 0x3bbb989d ;  /* 0x3bbb989d00357802 */ /* 0x000fe20000000f00 */
[----:B------:R-:W-:Y:S01]  /*32410*/  FFMA R6, R2, R5, R21 ;  /* 0x0000000502067223 */ /* 0x000fe20000000015 */
[----:B------:R-:W-:-:S02]  /*32420*/  HADD2.F32 R5, -RZ, R4.H0_H0 ;  /* 0x20000004ff057230 */ /* 0x000fc40000004100 */
[----:B------:R-:W-:Y:S01]  /*32430*/  FMUL R21, R16, R24 ;  /* 0x0000001810157220 */ /* 0x000fe20000400000 */
[----:B------:R-:W-:Y:S01]  /*32440*/  F2FP.F16.E4M3.UNPACK_B R4, R3 ;  /* 0x00000003ff04723e */ /* 0x000fe200020006ff */
[----:B------:R-:W-:Y:S01]  /*32450*/  FFMA R19, R2, R19, R8 ;  /* 0x0000001302137223 */ /* 0x000fe20000000008 */
[----:B------:R-:W-:Y:S01]  /*32460*/  MOV R54, 0x437c0000 ;  /* 0x437c000000367802 */ /* 0x000fe20000000f00 */
[CC--:B------:R-:W-:Y:S01]  /*32470*/  FFMA.SAT R8, -R7.reuse, R53.reuse, 0.5 ;  /* 0x3f00000007087423 */ /* 0x0c0fe20000002135 */
[----:B------:R-:W-:Y:S01]  /*32480*/  FFMA.SAT R24, -R12, R53, 0.5 ;  /* 0x3f0000000c187423 */ /* 0x000fe20000002135 */
[----:B------:R-:W-:Y:S01]  /*32490*/  FFMA R18, R2, R5, R21 ;  /* 0x0000000502127223 */ /* 0x000fe20000000015 */
[--C-:B------:R-:W-:Y:S02]  /*324a0*/  HADD2.F32 R5, -RZ, R4.reuse.H0_H0 ;  /* 0x20000004ff057230 */ /* 0x100fe40000004100 */
[----:B------:R-:W-:Y:S01]  /*324b0*/  FMUL R23, R16, R22 ;  /* 0x0000001610177220 */ /* 0x000fe20000400000 */
[-C--:B------:R-:W-:Y:S01]  /*324c0*/  FFMA.RM R8, R8, R54.reuse, 12582913 ;  /* 0x4b40000108087423 */ /* 0x080fe20000004036 */
[----:B------:R-:W-:Y:S01]  /*324d0*/  FFMA.RM R26, R24, R54, 12582913 ;  /* 0x4b400001181a7423 */ /* 0x000fe20000004036 */
[----:B------:R-:W-:Y:S01]  /*324e0*/  HADD2.F32 R21, -RZ, R4.H1_H1 ;  /* 0x30000004ff157230 */ /* 0x000fe20000004100 */
[----:B------:R-:W-:Y:S01]  /*324f0*/  F2FP.F16.E4M3.UNPACK_B R4, R3.H1 ;  /* 0x00000003ff04723e */ /* 0x000fe200030006ff */
[----:B------:R-:W-:Y:S01]  /*32500*/  FADD R22, R8, -12583039 ;  /* 0xcb40007f08167421 */ /* 0x000fe20000000000 */
[----:B------:R-:W-:Y:S01]  /*32510*/  FFMA R3, R2, R5, R23 ;  /* 0x0000000502037223 */ /* 0x000fe20000000017 */
[----:B------:R-:W-:Y:S01]  /*32520*/  FADD R23, R26, -12583039 ;  /* 0xcb40007f1a177421 */ /* 0x000fe20000000000 */
[----:B------:R-:W-:Y:S01]  /*32530*/  FMUL R20, R16, R20 ;  /* 0x0000001410147220 */ /* 0x000fe20000400000 */
[----:B------:R-:W-:Y:S01]  /*32540*/  FFMA R22, -R7, 1.4426950216293334961, -R22 ;  /* 0x3fb8aa3b07167823 */ /* 0x000fe20000000916 */
[-C--:B------:R-:W-:Y:S01]  /*32550*/  FFMA.SAT R24, -R6, R53.reuse, 0.5 ;  /* 0x3f00000006187423 */ /* 0x080fe20000002135 */
[----:B------:R-:W-:Y:S01]  /*32560*/  FFMA R23, -R12, 1.4426950216293334961, -R23 ;  /* 0x3fb8aa3b0c177823 */ /* 0x000fe20000000917 */
[----:B------:R-:W-:Y:S01]  /*32570*/  FFMA.SAT R29, -R13, R53, 0.5 ;  /* 0x3f0000000d1d7423 */ /* 0x000fe20000002135 */
[----:B------:R-:W-:Y:S01]  /*32580*/  FFMA R20, R2, R21, R20 ;  /* 0x0000001502147223 */ /* 0x000fe20000000014 */
[----:B------:R-:W-:-:S02]  /*32590*/  HADD2.F32 R21, -RZ, R4.H0_H0 ;  /* 0x20000004ff157230 */ /* 0x000fc40000004100 */
[----:B------:R-:W-:Y:S01]  /*325a0*/  FFMA R22, -R7, 1.925963033500011079e-08, R22 ;  /* 0x32a5706007167823 */ /* 0x000fe20000000116 */
[-C--:B------:R-:W-:Y:S01]  /*325b0*/  FFMA.RM R28, R24, R54.reuse, 12582913 ;  /* 0x4b400001181c7423 */ /* 0x080fe20000004036 */
[----:B------:R-:W-:Y:S01]  /*325c0*/  FFMA R24, -R12, 1.925963033500011079e-08, R23 ;  /* 0x32a570600c187823 */ /* 0x000fe20000000117 */
[----:B------:R-:W-:Y:S01]  /*325d0*/  FFMA.RM R30, R29, R54, 12582913 ;  /* 0x4b4000011d1e7423 */ /* 0x000fe20000004036 */
[----:B------:R1:W4:Y:S01]  /*325e0*/  MUFU.EX2 R27, R22 ;  /* 0x00000016001b7308 */ /* 0x0003220000000800 */
[----:B------:R-:W-:Y:S02]  /*325f0*/  FFMA.SAT R33, -R15, R53, 0.5 ;  /* 0x3f0000000f217423 */ /* 0x000fe40000002135 */
[----:B-1----:R-:W-:-:S04]  /*32600*/  FADD R22, R30, -12583039 ;  /* 0xcb40007f1e167421 */ /* 0x002fc80000000000 */
[----:B------:R-:W-:Y:S01]  /*32610*/  FFMA R32, -R13, 1.4426950216293334961, -R22 ;  /* 0x3fb8aa3b0d207823 */ /* 0x000fe20000000916 */
[----:B------:R-:W-:Y:S01]  /*32620*/  FFMA.RM R36, R33, R54, 12582913 ;  /* 0x4b40000121247423 */ /* 0x000fe20000004036 */
[----:B------:R1:W-:Y:S02]  /*32630*/  MUFU.EX2 R29, R24 ;  /* 0x00000018001d7308 */ /* 0x0003e40000000800 */
[----:B------:R-:W-:Y:S01]  /*32640*/  FFMA R32, -R13, 1.925963033500011079e-08, R32 ;  /* 0x32a570600d207823 */ /* 0x000fe20000000120 */
[----:B------:R-:W-:Y:S01]  /*32650*/  FFMA.SAT R41, -R3, R53, 0.5 ;  /* 0x3f00000003297423 */ /* 0x000fe20000002135 */
[----:B-1----:R-:W-:-:S04]  /*32660*/  FADD R24, R36, -12583039 ;  /* 0xcb40007f24187421 */ /* 0x002fc80000000000 */
[----:B------:R-:W1:Y:S01]  /*32670*/  MUFU.EX2 R33, R32 ;  /* 0x0000002000217308 */ /* 0x000e620000000800 */
[----:B------:R-:W-:Y:S01]  /*32680*/  FFMA R24, -R15, 1.4426950216293334961, -R24 ;  /* 0x3fb8aa3b0f187823 */ /* 0x000fe20000000918 */
[----:B------:R-:W-:-:S03]  /*32690*/  FFMA.RM R42, R41, R54, 12582913 ;  /* 0x4b400001292a7423 */ /* 0x000fc60000004036 */
[----:B------:R-:W-:Y:S01]  /*326a0*/  FFMA R24, -R15, 1.925963033500011079e-08, R24 ;  /* 0x32a570600f187823 */ /* 0x000fe20000000118 */
[----:B------:R-:W-:-:S04]  /*326b0*/  FFMA.SAT R41, -R20, R53, 0.5 ;  /* 0x3f00000014297423 */ /* 0x000fc80000002135 */
[----:B------:R-:W-:Y:S01]  /*326c0*/  FFMA.RM R45, R41, R54, 12582913 ;  /* 0x4b400001292d7423 */ /* 0x000fe20000004036 */
[----:B------:R-:W-:Y:S02]  /*326d0*/  SHF.L.U32 R26, R26, 0x17, RZ ;  /* 0x000000171a1a7819 */ /* 0x000fe400000006ff */
[----:B------:R-:W-:-:S05]  /*326e0*/  SHF.L.U32 R8, R8, 0x17, RZ ;  /* 0x0000001708087819 */ /* 0x000fca00000006ff */
[----:B----4-:R-:W-:Y:S01]  /*326f0*/  FFMA R55, R8, R27, 1 ;  /* 0x3f80000008377423 */ /* 0x010fe2000000001b */
[----:B------:R-:W-:Y:S02]  /*32700*/  SHF.L.U32 R36, R36, 0x17, RZ ;  /* 0x0000001724247819 */ /* 0x000fe400000006ff */
[----:B------:R-:W-:Y:S01]  /*32710*/  SHF.L.U32 R30, R30, 0x17, RZ ;  /* 0x000000171e1e7819 */ /* 0x000fe200000006ff */
[----:B------:R-:W-:Y:S04]  /*32720*/  BSSY B1, `(.L_x_945) ;  /* 0x000007f000017945 */ /* 0x000fe80003800000 */
[----:B-1----:R-:W-:Y:S01]  /*32730*/  FFMA R33, R30, R33, 1 ;  /* 0x3f8000001e217423 */ /* 0x002fe20000000021 */
[C---:B--2---:R-:W-:Y:S01]  /*32740*/  FMUL R5, R16.reuse, R25 ;  /* 0x0000001910057220 */ /* 0x044fe20000400000 */
[----:B---3--:R-:W-:Y:S01]  /*32750*/  FMUL R23, R16, R31 ;  /* 0x0000001f10177220 */ /* 0x008fe20000400000 */
[----:B------:R-:W-:-:S02]  /*32760*/  FFMA.SAT R31, -R14, R53, 0.5 ;  /* 0x3f0000000e1f7423 */ /* 0x000fc40000002135 */
[C---:B------:R-:W-:Y:S01]  /*32770*/  FFMA R21, R2.reuse, R21, R5 ;  /* 0x0000001502157223 */ /* 0x040fe20000000005 */
[----:B------:R-:W-:Y:S02]  /*32780*/  HADD2.F32 R5, -RZ, R4.H1_H1 ;  /* 0x30000004ff057230 */ /* 0x000fe40000004100 */
[----:B------:R-:W-:Y:S01]  /*32790*/  FFMA.RM R34, R31, R54, 12582913 ;  /* 0x4b4000011f227423 */ /* 0x000fe20000004036 */
[----:B------:R-:W-:Y:S02]  /*327a0*/  F2FP.F16.E4M3.UNPACK_B R4, R0 ;  /* 0x00000000ff04723e */ /* 0x000fe400020006ff */
[----:B------:R-:W-:Y:S01]  /*327b0*/  FFMA R22, R2, R5, R23 ;  /* 0x0000000502167223 */ /* 0x000fe20000000017 */
[----:B------:R-:W-:Y:S01]  /*327c0*/  FADD R5, R34, -12583039 ;  /* 0xcb40007f22057421 */ /* 0x000fe20000000000 */
[----:B------:R-:W-:Y:S01]  /*327d0*/  FADD R25, R28, -12583039 ;  /* 0xcb40007f1c197421 */ /* 0x000fe20000000000 */
[----:B------:R-:W-:Y:S02]  /*327e0*/  HADD2.F32 R23, -RZ, R4.H0_H0 ;  /* 0x20000004ff177230 */ /* 0x000fe40000004100 */
[----:B------:R-:W-:Y:S01]  /*327f0*/  FFMA R35, -R14, 1.4426950216293334961, -R5 ;  /* 0x3fb8aa3b0e237823 */ /* 0x000fe20000000905 */
[----:B-----5:R-:W-:Y:S01]  /*32800*/  FMUL R5, R16, R37 ;  /* 0x0000002510057220 */ /* 0x020fe20000400000 */
[----:B------:R-:W-:Y:S01]  /*32810*/  FFMA.SAT R37, -R18, R53, 0.5 ;  /* 0x3f00000012257423 */ /* 0x000fe20000002135 */
[----:B------:R-:W-:-:S02]  /*32820*/  FFMA R25, -R6, 1.4426950216293334961, -R25 ;  /* 0x3fb8aa3b06197823 */ /* 0x000fc40000000919 */
[----:B------:R-:W-:Y:S01]  /*32830*/  FFMA R23, R2, R23, R5 ;  /* 0x0000001702177223 */ /* 0x000fe20000000005 */
[-C--:B------:R-:W-:Y:S01]  /*32840*/  FFMA.RM R38, R37, R54.reuse, 12582913 ;  /* 0x4b40000125267423 */ /* 0x080fe20000004036 */
[----:B------:R-:W-:Y:S02]  /*32850*/  HADD2.F32 R5, -RZ, R4.H1_H1 ;  /* 0x30000004ff057230 */ /* 0x000fe40000004100 */
[----:B------:R-:W-:Y:S01]  /*32860*/  FFMA R25, -R6, 1.925963033500011079e-08, R25 ;  /* 0x32a5706006197823 */ /* 0x000fe20000000119 */
[----:B------:R-:W-:Y:S01]  /*32870*/  FFMA.SAT R4, -R19, R53, 0.5 ;  /* 0x3f00000013047423 */ /* 0x000fe20000002135 */
[----:B------:R-:W-:Y:S02]  /*32880*/  FADD R37, R38, -12583039 ;  /* 0xcb40007f26257421 */ /* 0x000fe40000000000 */
[----:B------:R1:W2:Y:S01]  /*32890*/  MUFU.EX2 R31, R25 ;  /* 0x00000019001f7308 */ /* 0x0002a20000000800 */
[----:B------:R-:W-:Y:S01]  /*328a0*/  FFMA.RM R32, R4, R54, 12582913 ;  /* 0x4b40000104207423 */ /* 0x000fe20000004036 */
[----:B------:R-:W-:Y:S01]  /*328b0*/  F2FP.F16.E4M3.UNPACK_B R4, R0.H1 ;  /* 0x00000000ff04723e */ /* 0x000fe200030006ff */
[----:B-1----:R-:W-:Y:S01]  /*328c0*/  FMUL R25, R16, R39 ;  /* 0x0000002710197220 */ /* 0x002fe20000400000 */
[----:B------:R-:W-:-:S04]  /*328d0*/  FFMA R39, -R18, 1.4426950216293334961, -R37 ;  /* 0x3fb8aa3b12277823 */ /* 0x000fc80000000925 */
[----:B------:R1:W3:Y:S01]  /*328e0*/  MUFU.EX2 R37, R24 ;  /* 0x0000001800257308 */ /* 0x0002e20000000800 */
[----:B------:R-:W-:Y:S01]  /*328f0*/  FFMA R0, R2, R5, R25 ;  /* 0x0000000502007223 */ /* 0x000fe20000000019 */
[----:B------:R-:W-:Y:S02]  /*32900*/  HADD2.F32 R5, -RZ, R4.H0_H0 ;  /* 0x20000004ff057230 */ /* 0x000fe40000004100 */
[----:B------:R-:W-:Y:S01]  /*32910*/  FMUL R25, R16, R43 ;  /* 0x0000002b10197220 */ /* 0x000fe20000400000 */
[----:B------:R-:W-:Y:S01]  /*32920*/  FADD R40, R32, -12583039 ;  /* 0xcb40007f20287421 */ /* 0x000fe20000000000 */
[----:B-1----:R-:W-:Y:S01]  /*32930*/  FADD R24, R42, -12583039 ;  /* 0xcb40007f2a187421 */ /* 0x002fe20000000000 */
[----:B------:R-:W-:-:S03]  /*32940*/  FFMA.SAT R43, -R21, R53, 0.5 ;  /* 0x3f000000152b7423 */ /* 0x000fc60000002135 */
[----:B------:R-:W-:Y:S01]  /*32950*/  FFMA R44, -R3, 1.4426950216293334961, -R24 ;  /* 0x3fb8aa3b032c7823 */ /* 0x000fe20000000918 */
[----:B------:R-:W-:Y:S01]  /*32960*/  FFMA R24, R2, R5, R25 ;  /* 0x0000000502187223 */ /* 0x000fe20000000019 */
[----:B------:R-:W-:Y:S01]  /*32970*/  FADD R5, R45, -12583039 ;  /* 0xcb40007f2d057421 */ /* 0x000fe20000000000 */
[----:B------:R-:W-:Y:S01]  /*32980*/  FFMA R40, -R19, 1.4426950216293334961, -R40 ;  /* 0x3fb8aa3b13287823 */ /* 0x000fe20000000928 */
[----:B------:R-:W-:Y:S01]  /*32990*/  FFMA.RM R46, R43, R54, 12582913 ;  /* 0x4b4000012b2e7423 */ /* 0x000fe20000004036 */
[----:B------:R-:W-:Y:S02]  /*329a0*/  HADD2.F32 R25, -RZ, R4.H1_H1 ;  /* 0x30000004ff197230 */ /* 0x000fe40000004100 */
[----:B------:R-:W-:Y:S01]  /*329b0*/  FFMA R47, -R20, 1.4426950216293334961, -R5 ;  /* 0x3fb8aa3b142f7823 */ /* 0x000fe20000000905 */
[----:B------:R-:W-:Y:S01]  /*329c0*/  FMUL R5, R16, R48 ;  /* 0x0000003010057220 */ /* 0x000fe20000400000 */
[----:B------:R-:W-:Y:S01]  /*329d0*/  FFMA.SAT R48, -R22, R53, 0.5 ;  /* 0x3f00000016307423 */ /* 0x000fe20000002135 */
[----:B------:R-:W-:Y:S01]  /*329e0*/  FFMA R40, -R19, 1.925963033500011079e-08, R40 ;  /* 0x32a5706013287823 */ /* 0x000fe20000000128 */
[----:B------:R-:W-:Y:S01]  /*329f0*/  FADD R4, R46, -12583039 ;  /* 0xcb40007f2e047421 */ /* 0x000fe20000000000 */
[----:B------:R-:W-:Y:S01]  /*32a00*/  FFMA R25, R2, R25, R5 ;  /* 0x0000001902197223 */ /* 0x000fe20000000005 */
[-C--:B------:R-:W-:Y:S01]  /*32a10*/  FFMA.RM R48, R48, R54.reuse, 12582913 ;  /* 0x4b40000130307423 */ /* 0x080fe20000004036 */
[----:B------:R1:W-:Y:S01]  /*32a20*/  MUFU.EX2 R41, R40 ;  /* 0x0000002800297308 */ /* 0x0003e20000000800 */
[----:B------:R-:W-:Y:S01]  /*32a30*/  FFMA R44, -R3, 1.925963033500011079e-08, R44 ;  /* 0x32a57060032c7823 */ /* 0x000fe2000000012c */
[-C--:B------:R-:W-:Y:S01]  /*32a40*/  FFMA.SAT R49, -R23, R53.reuse, 0.5 ;  /* 0x3f00000017317423 */ /* 0x080fe20000002135 */
[-C--:B------:R-:W-:Y:S01]  /*32a50*/  FFMA.SAT R50, -R0, R53.reuse, 0.5 ;  /* 0x3f00000000327423 */ /* 0x080fe20000002135 */
[-C--:B------:R-:W-:Y:S01]  /*32a60*/  FFMA.SAT R52, -R24, R53.reuse, 0.5 ;  /* 0x3f00000018347423 */ /* 0x080fe20000002135 */
[----:B------:R-:W-:Y:S01]  /*32a70*/  FADD R5, R48, -12583039 ;  /* 0xcb40007f30057421 */ /* 0x000fe20000000000 */
[----:B------:R-:W-:Y:S01]  /*32a80*/  FFMA.SAT R53, -R25, R53, 0.5 ;  /* 0x3f00000019357423 */ /* 0x000fe20000002135 */
[----:B-1----:R-:W-:Y:S01]  /*32a90*/  FFMA R40, -R21, 1.4426950216293334961, -R4 ;  /* 0x3fb8aa3b15287823 */ /* 0x002fe20000000904 */
[----:B------:R1:W-:Y:S01]  /*32aa0*/  MUFU.EX2 R43, R44 ;  /* 0x0000002c002b7308 */ /* 0x0003e20000000800 */
[----:B------:R-:W-:-:S02]  /*32ab0*/  FFMA.RM R52, R52, R54, 12582913 ;  /* 0x4b40000134347423 */ /* 0x000fc40000004036 */
[----:B------:R-:W-:Y:S01]  /*32ac0*/  FFMA R40, -R21, 1.925963033500011079e-08, R40 ;  /* 0x32a5706015287823 */ /* 0x000fe20000000128 */
[-C--:B------:R-:W-:Y:S01]  /*32ad0*/  FFMA.RM R53, R53, R54.reuse, 12582913 ;  /* 0x4b40000135357423 */ /* 0x080fe20000004036 */
[-C--:B------:R-:W-:Y:S01]  /*32ae0*/  FFMA.RM R51, R50, R54.reuse, 12582913 ;  /* 0x4b40000132337423 */ /* 0x080fe20000004036 */
[----:B-1----:R-:W-:Y:S01]  /*32af0*/  FFMA.RM R44, R49, R54, 12582913 ;  /* 0x4b400001312c7423 */ /* 0x002fe20000004036 */
[----:B------:R-:W-:Y:S02]  /*32b00*/  FFMA R49, -R22, 1.4426950216293334961, -R5 ;  /* 0x3fb8aa3b16317823 */ /* 0x000fe40000000905 */
[----:B------:R1:W-:Y:S01]  /*32b10*/  MUFU.EX2 R5, R40 ;  /* 0x0000002800057308 */ /* 0x0003e20000000800 */
[----:B------:R-:W-:Y:S01]  /*32b20*/  FFMA R47, -R20, 1.925963033500011079e-08, R47 ;  /* 0x32a57060142f7823 */ /* 0x000fe2000000012f */
[----:B------:R-:W-:Y:S01]  /*32b30*/  FADD R50, R44, -12583039 ;  /* 0xcb40007f2c327421 */ /* 0x000fe20000000000 */
[----:B------:R-:W-:Y:S01]  /*32b40*/  FADD R27, R51, -12583039 ;  /* 0xcb40007f331b7421 */ /* 0x000fe20000000000 */
[----:B------:R-:W-:Y:S01]  /*32b50*/  SHF.L.U32 R28, R28, 0x17, RZ ;  /* 0x000000171c1c7819 */ /* 0x000fe200000006ff */
[----:B-1----:R-:W-:Y:S01]  /*32b60*/  FFMA R40, R26, R29, 1 ;  /* 0x3f8000001a287423 */ /* 0x002fe2000000001d */
[----:B------:R-:W-:Y:S01]  /*32b70*/  FADD R29, R52, -12583039 ;  /* 0xcb40007f341d7421 */ /* 0x000fe20000000000 */
[----:B------:R-:W-:Y:S01]  /*32b80*/  FADD R26, R53, -12583039 ;  /* 0xcb40007f351a7421 */ /* 0x000fe20000000000 */
[----:B------:R1:W-:Y:S02]  /*32b90*/  MUFU.EX2 R4, R47 ;  /* 0x0000002f00047308 */ /* 0x0003e40000000800 */
[----:B------:R-:W-:Y:S01]  /*32ba0*/  FFMA R29, -R24, 1.4426950216293334961, -R29 ;  /* 0x3fb8aa3b181d7823 */ /* 0x000fe2000000091d */
[----:B------:R-:W-:Y:S01]  /*32bb0*/  FFMA R26, -R25, 1.4426950216293334961, -R26 ;  /* 0x3fb8aa3b191a7823 */ /* 0x000fe2000000091a */
[----:B------:R-:W-:Y:S01]  /*32bc0*/  FFMA R50, -R23, 1.4426950216293334961, -R50 ;  /* 0x3fb8aa3b17327823 */ /* 0x000fe20000000932 */
[----:B------:R-:W-:Y:S01]  /*32bd0*/  FFMA R39, -R18, 1.925963033500011079e-08, R39 ;  /* 0x32a5706012277823 */ /* 0x000fe20000000127 */
[----:B--2---:R-:W-:Y:S01]  /*32be0*/  FFMA R54, R28, R31, 1 ;  /* 0x3f8000001c367423 */ /* 0x004fe2000000001f */
[----:B------:R-:W-:Y:S01]  /*32bf0*/  FFMA R35, -R14, 1.925963033500011079e-08, R35 ;  /* 0x32a570600e237823 */ /* 0x000fe20000000123 */
[----:B-1----:R-:W-:Y:S01]  /*32c00*/  FFMA R47, -R0, 1.4426950216293334961, -R27 ;  /* 0x3fb8aa3b002f7823 */ /* 0x002fe2000000091b */
[----:B------:R-:W-:Y:S01]  /*32c10*/  FFMA R49, -R22, 1.925963033500011079e-08, R49 ;  /* 0x32a5706016317823 */ /* 0x000fe20000000131 */
[----:B------:R-:W-:Y:S01]  /*32c20*/  FFMA R29, -R24, 1.925963033500011079e-08, R29 ;  /* 0x32a57060181d7823 */ /* 0x000fe2000000011d */
[----:B------:R-:W-:Y:S01]  /*32c30*/  FFMA R26, -R25, 1.925963033500011079e-08, R26 ;  /* 0x32a57060191a7823 */ /* 0x000fe2000000011a */
[----:B------:R-:W-:Y:S01]  /*32c40*/  IADD3 R28, R55, 0x1800000, RZ ;  /* 0x01800000371c7810 */ /* 0x000fe20007ffe0ff */
[----:B------:R-:W-:Y:S01]  /*32c50*/  FFMA R50, -R23, 1.925963033500011079e-08, R50 ;  /* 0x32a5706017327823 */ /* 0x000fe20000000132 */
[----:B------:R-:W-:Y:S01]  /*32c60*/  FFMA R47, -R0, 1.925963033500011079e-08, R47 ;  /* 0x32a57060002f7823 */ /* 0x000fe2000000012f */
[----:B------:R-:W1:Y:S01]  /*32c70*/  MUFU.EX2 R39, R39 ;  /* 0x0000002700277308 */ /* 0x000e620000000800 */
[----:B------:R-:W-:-:S04]  /*32c80*/  LOP3.LUT R28, R28, 0x7f800000, RZ, 0xc0, !PT ;  /* 0x7f8000001c1c7812 */ /* 0x000fc800078ec0ff */
[----:B------:R-:W-:-:S03]  /*32c90*/  ISETP.GT.U32.AND P0, PT, R28, 0x1ffffff, PT ;  /* 0x01ffffff1c00780c */ /* 0x000fc60003f04070 */
[----:B------:R-:W2:Y:S08]  /*32ca0*/  MUFU.EX2 R35, R35 ;  /* 0x0000002300237308 */ /* 0x000eb00000000800 */
[----:B------:R-:W4:Y:S08]  /*32cb0*/  MUFU.EX2 R49, R49 ;  /* 0x0000003100317308 */ /* 0x000f300000000800 */
[----:B------:R-:W5:Y:S08]  /*32cc0*/  MUFU.EX2 R27, R50 ;  /* 0x00000032001b7308 */ /* 0x000f700000000800 */
        /* <DEDUP_REMOVED lines=18> */
[----:B--2---:R-:W-:Y:S01]  /*32df0*/  FFMA R34, R34, R35, 1 ;  /* 0x3f80000022227423 */ /* 0x004fe20000000023 */
[----:B------:R-:W-:Y:S01]  /*32e00*/  FFMA R41, R32, R41, 1 ;  /* 0x3f80000020297423 */ /* 0x000fe20000000029 */
[----:B------:R-:W-:Y:S01]  /*32e10*/  FFMA R39, R46, R5, 1 ;  /* 0x3f8000002e277423 */ /* 0x000fe20000000005 */
[----:B----4-:R-:W-:Y:S01]  /*32e20*/  FFMA R48, R48, R49, 1 ;  /* 0x3f80000030307423 */ /* 0x010fe20000000031 */
        /* <DEDUP_REMOVED lines=10> */
.L_x_946:
[----:B------:R-:W1:Y:S02]  /*32ed0*/  MUFU.RCP R26, R55 ;  /* 0x00000037001a7308 */ /* 0x000e640000001000 */
[----:B-1----:R-:W-:-:S04]  /*32ee0*/  FFMA R4, R55, R26, -1 ;  /* 0xbf80000037047423 */ /* 0x002fc8000000001a */
[----:B------:R-:W-:-:S04]  /*32ef0*/  FADD.FTZ R5, -R4, -RZ ;  /* 0x800000ff04057221 */ /* 0x000fc80000010100 */
[----:B------:R-:W-:-:S07]  /*32f00*/  FFMA R26, R26, R5, R26 ;  /* 0x000000051a1a7223 */ /* 0x000fce000000001a */
.L_x_947:
[----:B------:R-:W-:Y:S05]  /*32f10*/  BSYNC B1 ;  /* 0x0000000000017941 */ /* 0x000fea0003800000 */
.L_x_945:
        /* <DEDUP_REMOVED lines=10> */
.L_x_949:
[----:B------:R-:W1:Y:S02]  /*32fc0*/  MUFU.RCP R27, R40 ;  /* 0x00000028001b7308 */ /* 0x000e640000001000 */
[----:B-1----:R-:W-:-:S04]  /*32fd0*/  FFMA R4, R40, R27, -1 ;  /* 0xbf80000028047423 */ /* 0x002fc8000000001b */
[----:B------:R-:W-:-:S04]  /*32fe0*/  FADD.FTZ R4, -R4, -RZ ;  /* 0x800000ff04047221 */ /* 0x000fc80000010100 */
[----:B------:R-:W-:-:S07]  /*32ff0*/  FFMA R27, R27, R4, R27 ;  /* 0x000000041b1b7223 */ /* 0x000fce000000001b */
.L_x_950:
[----:B------:R-:W-:Y:S05]  /*33000*/  BSYNC B1 ;  /* 0x0000000000017941 */ /* 0x000fea0003800000 */
.L_x_948:
        /* <DEDUP_REMOVED lines=10> */
.L_x_952:
[----:B------:R-:W1:Y:S02]  /*330b0*/  MUFU.RCP R29, R54 ;  /* 0x00000036001d7308 */ /* 0x000e640000001000 */
[----:B-1----:R-:W-:-:S04]  /*330c0*/  FFMA R4, R54, R29, -1 ;  /* 0xbf80000036047423 */ /* 0x002fc8000000001d */
[----:B------:R-:W-:-:S04]  /*330d0*/  FADD.FTZ R4, -R4, -RZ ;  /* 0x800000ff04047221 */ /* 0x000fc80000010100 */
[----:B------:R-:W-:-:S07]  /*330e0*/  FFMA R29, R29, R4, R29 ;  /* 0x000000041d1d7223 */ /* 0x000fce000000001d */
.L_x_953:
[----:B------:R-:W-:Y:S05]  /*330f0*/  BSYNC B1 ;  /* 0x0000000000017941 */ /* 0x000fea0003800000 */
.L_x_951:
        /* <DEDUP_REMOVED lines=10> */
.L_x_955:
[----:B------:R-:W1:Y:S02]  /*331a0*/  MUFU.RCP R28, R33 ;  /* 0x00000021001c7308 */ /* 0x000e640000001000 */
[----:B-1----:R-:W-:-:S04]  /*331b0*/  FFMA R4, R33, R28, -1 ;  /* 0xbf80000021047423 */ /* 0x002fc8000000001c */
[----:B------:R-:W-:-:S04]  /*331c0*/  FADD.FTZ R5, -R4, -RZ ;  /* 0x800000ff04057221 */ /* 0x000fc80000010100 */
[----:B------:R-:W-:-:S07]  /*331d0*/  FFMA R28, R28, R5, R28 ;  /* 0x000000051c1c7223 */ /* 0x000fce000000001c */
.L_x_956:
[----:B------:R-:W-:Y:S05]  /*331e0*/  BSYNC B1 ;  /* 0x0000000000017941 */ /* 0x000fea0003800000 */
.L_x_954:
        /* <DEDUP_REMOVED lines=10> */
.L_x_958:
[----:B------:R-:W1:Y:S02]  /*33290*/  MUFU.RCP R31, R34 ;  /* 0x00000022001f7308 */ /* 0x000e640000001000 */
[----:B-1----:R-:W-:-:S04]  /*332a0*/  FFMA R4, R34, R31, -1 ;  /* 0xbf80000022047423 */ /* 0x002fc8000000001f */
[----:B------:R-:W-:-:S04]  /*332b0*/  FADD.FTZ R4, -R4, -RZ ;  /* 0x800000ff04047221 */ /* 0x000fc80000010100 */
[----:B------:R-:W-:-:S07]  /*332c0*/  FFMA R31, R31, R4, R31 ;  /* 0x000000041f1f7223 */ /* 0x000fce000000001f */
.L_x_959:
[----:B------:R-:W-:Y:S05]  /*332d0*/  BSYNC B1 ;  /* 0x0000000000017941 */ /* 0x000fea0003800000 */
.L_x_957:
        /* <DEDUP_REMOVED lines=10> */
.L_x_961:
[----:B------:R-:W1:Y:S02]  /*33380*/  MUFU.RCP R30, R37 ;  /* 0x00000025001e7308 */ /* 0x000e640000001000 */
[----:B-1----:R-:W-:-:S04]  /*33390*/  FFMA R4, R37, R30, -1 ;  /* 0xbf80000025047423 */ /* 0x002fc8000000001e */
[----:B------:R-:W-:-:S04]  /*333a0*/  FADD.FTZ R5, -R4, -RZ ;  /* 0x800000ff04057221 */ /* 0x000fc80000010100 */
[----:B------:R-:W-:-:S07]  /*333b0*/  FFMA R30, R30, R5, R30 ;  /* 0x000000051e1e7223 */ /* 0x000fce000000001e */
.L_x_962:
[----:B------:R-:W-:Y:S05]  /*333c0*/  BSYNC B1 ;  /* 0x0000000000017941 */ /* 0x000fea0003800000 */
.L_x_960:
        /* <DEDUP_REMOVED lines=10> */
.L_x_964:
[----:B------:R-:W1:Y:S02]  /*33470*/  MUFU.RCP R33, R38 ;  /* 0x0000002600217308 */ /* 0x000e640000001000 */
[----:B-1----:R-:W-:-:S04]  /*33480*/  FFMA R4, R38, R33, -1 ;  /* 0xbf80000026047423 */ /* 0x002fc80000000021 */
[----:B------:R-:W-:-:S04]  /*33490*/  FADD.FTZ R4, -R4, -RZ ;  /* 0x800000ff04047221 */ /* 0x000fc80000010100 */
[----:B------:R-:W-:-:S07]  /*334a0*/  FFMA R33, R33, R4, R33 ;  /* 0x0000000421217223 */ /* 0x000fce0000000021 */
.L_x_965:
[----:B------:R-:W-:Y:S05]  /*334b0*/  BSYNC B1 ;  /* 0x0000000000017941 */ /* 0x000fea0003800000 */
.L_x_963:
        /* <DEDUP_REMOVED lines=10> */
.L_x_967:
[----:B------:R-:W1:Y:S02]  /*33560*/  MUFU.RCP R32, R41 ;  /* 0x0000002900207308 */ /* 0x000e640000001000 */
[----:B-1----:R-:W-:-:S04]  /*33570*/  FFMA R4, R41, R32, -1 ;  /* 0xbf80000029047423 */ /* 0x002fc80000000020 */
[----:B------:R-:W-:-:S04]  /*33580*/  FADD.FTZ R5, -R4, -RZ ;  /* 0x800000ff04057221 */ /* 0x000fc80000010100 */
[----:B------:R-:W-:-:S07]  /*33590*/  FFMA R32, R32, R5, R32 ;  /* 0x0000000520207223 */ /* 0x000fce0000000020 */
.L_x_968:
[----:B------:R-:W-:Y:S05]  /*335a0*/  BSYNC B1 ;  /* 0x0000000000017941 */ /* 0x000fea0003800000 */
.L_x_966:
        /* <DEDUP_REMOVED lines=10> */
.L_x_970:
[----:B------:R-:W1:Y:S02]  /*33650*/  MUFU.RCP R34, R43 ;  /* 0x0000002b00227308 */ /* 0x000e640000001000 */
[----:B-1----:R-:W-:-:S04]  /*33660*/  FFMA R4, R43, R34, -1 ;  /* 0xbf8000002b047423 */ /* 0x002fc80000000022 */
[----:B------:R-:W-:-:S04]  /*33670*/  FADD.FTZ R5, -R4, -RZ ;  /* 0x800000ff04057221 */ /* 0x000fc80000010100 */
[----:B------:R-:W-:-:S07]  /*33680*/  FFMA R34, R34, R5, R34 ;  /* 0x0000000522227223 */ /* 0x000fce0000000022 */
.L_x_971:
[----:B------:R-:W-:Y:S05]  /*33690*/  BSYNC B1 ;  /* 0x0000000000017941 */ /* 0x000fea0003800000 */
.L_x_969:
        /* <DEDUP_REMOVED lines=10> */
.L_x_973:
[----:B------:R-:W1:Y:S02]  /*33740*/  MUFU.RCP R35, R36 ;  /* 0x0000002400237308 */ /* 0x000e640000001000 */
[----:B-1----:R-:W-:-:S04]  /*33750*/  FFMA R4, R36, R35, -1 ;  /* 0xbf80000024047423 */ /* 0x002fc80000000023 */
[----:B------:R-:W-:-:S04]  /*33760*/  FADD.FTZ R4, -R4, -RZ ;  /* 0x800000ff04047221 */ /* 0x000fc80000010100 */
[----:B------:R-:W-:-:S07]  /*33770*/  FFMA R35, R35, R4, R35 ;  /* 0x0000000423237223 */ /* 0x000fce0000000023 */
.L_x_974:
[----:B------:R-:W-:Y:S05]  /*33780*/  BSYNC B1 ;  /* 0x0000000000017941 */ /* 0x000fea0003800000 */
.L_x_972:
        /* <DEDUP_REMOVED lines=10> */
.L_x_976:
[----:B------:R-:W1:Y:S02]  /*33830*/  MUFU.RCP R36, R39 ;  /* 0x0000002700247308 */ /* 0x000e640000001000 */
[----:B-1----:R-:W-:-:S04]  /*33840*/  FFMA R4, R39, R36, -1 ;  /* 0xbf80000027047423 */ /* 0x002fc80000000024 */
[----:B------:R-:W-:-:S04]  /*33850*/  FADD.FTZ R5, -R4, -RZ ;  /* 0x800000ff04057221 */ /* 0x000fc80000010100 */
[----:B------:R-:W-:-:S07]  /*33860*/  FFMA R36, R36, R5, R36 ;  /* 0x0000000524247223 */ /* 0x000fce0000000024 */
.L_x_977:
[----:B------:R-:W-:Y:S05]  /*33870*/  BSYNC B1 ;  /* 0x0000000000017941 */ /* 0x000fea0003800000 */
.L_x_975:
        /* <DEDUP_REMOVED lines=10> */
.L_x_979:
[----:B------:R-:W1:Y:S02]  /*33920*/  MUFU.RCP R37, R48 ;  /* 0x0000003000257308 */ /* 0x000e640000001000 */
[----:B-1----:R-:W-:-:S04]  /*33930*/  FFMA R4, R48, R37, -1 ;  /* 0xbf80000030047423 */ /* 0x002fc80000000025 */
[----:B------:R-:W-:-:S04]  /*33940*/  FADD.FTZ R4, -R4, -RZ ;  /* 0x800000ff04047221 */ /* 0x000fc80000010100 */
[----:B------:R-:W-:-:S07]  /*33950*/  FFMA R37, R37, R4, R37 ;  /* 0x0000000425257223 */ /* 0x000fce0000000025 */
.L_x_980:
[----:B------:R-:W-:Y:S05]  /*33960*/  BSYNC B1 ;  /* 0x0000000000017941 */ /* 0x000fea0003800000 */
.L_x_978:
        /* <DEDUP_REMOVED lines=10> */
.L_x_982:
[----:B------:R-:W1:Y:S02]  /*33a10*/  MUFU.RCP R38, R45 ;  /* 0x0000002d00267308 */ /* 0x000e640000001000 */
[----:B-1----:R-:W-:-:S04]  /*33a20*/  FFMA R4, R45, R38, -1 ;  /* 0xbf8000002d047423 */ /* 0x002fc80000000026 */
[----:B------:R-:W-:-:S04]  /*33a30*/  FADD.FTZ R5, -R4, -RZ ;  /* 0x800000ff04057221 */ /* 0x000fc80000010100 */
[----:B------:R-:W-:-:S07]  /*33a40*/  FFMA R38, R38, R5, R38 ;  /* 0x0000000526267223 */ /* 0x000fce0000000026 */
.L_x_983:
[----:B------:R-:W-:Y:S05]  /*33a50*/  BSYNC B1 ;  /* 0x0000000000017941 */ /* 0x000fea0003800000 */
.L_x_981:
        /* <DEDUP_REMOVED lines=10> */
.L_x_985:
[----:B------:R-:W1:Y:S02]  /*33b00*/  MUFU.RCP R39, R42 ;  /* 0x0000002a00277308 */ /* 0x000e640000001000 */
[----:B-1----:R-:W-:-:S04]  /*33b10*/  FFMA R4, R42, R39, -1 ;  /* 0xbf8000002a047423 */ /* 0x002fc80000000027 */
[----:B------:R-:W-:-:S04]  /*33b20*/  FADD.FTZ R4, -R4, -RZ ;  /* 0x800000ff04047221 */ /* 0x000fc80000010100 */
[----:B------:R-:W-:-:S07]  /*33b30*/  FFMA R39, R39, R4, R39 ;  /* 0x0000000427277223 */ /* 0x000fce0000000027 */
.L_x_986:
[----:B------:R-:W-:Y:S05]  /*33b40*/  BSYNC B1 ;  /* 0x0000000000017941 */ /* 0x000fea0003800000 */
.L_x_984:
        /* <DEDUP_REMOVED lines=10> */
.L_x_988:
[----:B------:R-:W1:Y:S02]  /*33bf0*/  MUFU.RCP R41, R52 ;  /* 0x0000003400297308 */ /* 0x000e640000001000 */
[----:B-1----:R-:W-:-:S04]  /*33c00*/  FFMA R4, R52, R41, -1 ;  /* 0xbf80000034047423 */ /* 0x002fc80000000029 */
[----:B------:R-:W-:-:S04]  /*33c10*/  FADD.FTZ R4, -R4, -RZ ;  /* 0x800000ff04047221 */ /* 0x000fc80000010100 */
[----:B------:R-:W-:-:S07]  /*33c20*/  FFMA R41, R41, R4, R41 ;  /* 0x0000000429297223 */ /* 0x000fce0000000029 */
.L_x_989:
[----:B------:R-:W-:Y:S05]  /*33c30*/  BSYNC B1 ;  /* 0x0000000000017941 */ /* 0x000fea0003800000 */
.L_x_987:
        /* <DEDUP_REMOVED lines=9> */
.L_x_991:
[----:B------:R-:W1:Y:S02]  /*33cd0*/  MUFU.RCP R8, R53 ;  /* 0x0000003500087308 */ /* 0x000e640000001000 */
[----:B-1----:R-:W-:-:S04]  /*33ce0*/  FFMA R4, R53, R8, -1 ;  /* 0xbf80000035047423 */ /* 0x002fc80000000008 */
[----:B------:R-:W-:-:S04]  /*33cf0*/  FADD.FTZ R5, -R4, -RZ ;  /* 0x800000ff04057221 */ /* 0x000fc80000010100 */
[----:B------:R-:W-:-:S07]  /*33d00*/  FFMA R8, R8, R5, R8 ;  /* 0x0000000508087223 */ /* 0x000fce0000000008 */
.L_x_992:
[----:B------:R-:W-:Y:S05]  /*33d10*/  BSYNC B1 ;  /* 0x0000000000017941 */ /* 0x000fea0003800000 */
.L_x_990:
        /* <DEDUP_REMOVED lines=26> */
.L_x_993:
[----:B------:R-:W2:Y:S01]  /*33ec0*/  LDL.LU R27, [R1+0x4ac] ;  /* 0x0004ac00011b7983 */ /* 0x000ea20000300800 */
        /* <DEDUP_REMOVED lines=17> */
[----:B---3--:R-:W-:Y:S01]  /*33fe0*/  BAR.SYNC.DEFER_BLOCKING 0x1, 0x100 ;  /* 0x0044000000007b1d */ /* 0x008fe20000010000 */
[----:B--2---:R-:W-:-:S05]  /*33ff0*/  IADD3 R27, P0, R27, UR54, RZ ;  /* 0x000000361b1b7c10 */ /* 0x004fca000ff1e0ff */
[----:B------:R1:W-:Y:S01]  /*34000*/  STL [R1+0x4ac], R27 ;  /* 0x0004ac1b01007387 */ /* 0x0003e20000100800 */
[----:B------:R-:W-:Y:S07]  /*34010*/  @P5 BRA `(.L_x_995) ;  /* 0x0000000000205947 */ /* 0x000fee0003800000 */
[----:B------:R-:W-:Y:S02]  /*34020*/  UIADD3 UR8, UP0, UR58, 0x4f0, URZ ;  /* 0x000004f03a087890 */ /* 0x000fe4000ff1e03f */
[----:B------:R-:W-:Y:S02]  /*34030*/  UIADD3 UR6, UR42, 0x80, URZ ;  /* 0x000000802a067890 */ /* 0x000fe4000fffe03f */
[----:B------:R-:W-:Y:S02]  /*34040*/  UIADD3 UR5, UR41, 0xe0, URZ ;  /* 0x000000e029057890 */ /* 0x000fe4000fffe03f */
[----:B------:R-:W-:Y:S02]  /*34050*/  UIADD3 UR4, UR48, 0x5100, URZ ;  /* 0x0000510030047890 */ /* 0x000fe4000fffe03f */
[----:B------:R-:W-:Y:S01]  /*34060*/  UIADD3.X UR9, URZ, UR59, URZ, UP0, !UPT ;  /* 0x0000003b3f097290 */ /* 0x000fe200087fe43f */
[----:B------:R-:W-:-:S08]  /*34070*/  UMOV UR7, UR43 ;  /* 0x0000002b00077c82 */ /* 0x000fd00008000000 */
[----:B------:R2:W-:Y:S02]  /*34080*/  UTMASTG.3D [UR4], [UR8] ;  /* 0x00000004080073b5 */ /* 0x0005e40008010000 */
[----:B--2---:R0:W-:Y:S02]  /*34090*/  UTMACMDFLUSH ;  /* 0x00000000000079b7 */ /* 0x0041e40000000000 */
.L_x_995:
[----:B------:R-:W-:Y:S05]  /*340a0*/  BSYNC B0 ;  /* 0x0000000000007941 */ /* 0x000fea0003800000 */
.L_x_994:
[----:B-1----:R-:W2:Y:S01]  /*340b0*/  LDL.LU R26, [R1+0x4b0] ;  /* 0x0004b000011a7983 */ /* 0x002ea20000300800 */
[----:B------:R-:W-:Y:S01]  /*340c0*/  ULDC.64 UR4, c[0x0][0x8f8] ;  /* 0x00023e0000047ab9 */ /* 0x000fe20000000a00 */
[----:B------:R-:W-:Y:S01]  /*340d0*/  UMOV UR41, 0xffffffff ;  /* 0xffffffff00297882 */ /* 0x000fe20000000000 */
[----:B------:R-:W-:Y:S01]  /*340e0*/  UMOV UR43, 0xffffffff ;  /* 0xffffffff002b7882 */ /* 0x000fe20000000000 */
[----:B------:R-:W-:Y:S02]  /*340f0*/  PRMT R0, RZ, 0x7610, R0 ;  /* 0x00007610ff007816 */ /* 0x000fe40000000000 */
[----:B------:R-:W-:Y:S02]  /*34100*/  MOV R5, 0xffffffff ;  /* 0xffffffff00057802 */ /* 0x000fe40000000f00 */
[----:B--2---:R-:W-:Y:S02]  /*34110*/  IADD3.X R26, R26, UR38, RZ, P0, !PT ;  /* 0x000000261a1a7c10 */ /* 0x004fe400087fe4ff */
[----:B------:R-:W-:-:S03]  /*34120*/  ISETP.GE.U32.AND P0, PT, R27, UR4, PT ;  /* 0x000000041b007c0c */ /* 0x000fc6000bf06070 */
[----:B------:R1:W-:Y:S01]  /*34130*/  STL [R1+0x4b0], R26 ;  /* 0x0004b01a01007387 */ /* 0x0003e20000100800 */
[----:B------:R-:W-:-:S13]  /*34140*/  ISETP.GE.U32.AND.EX P0, PT, R26, UR5, PT, P0 ;  /* 0x000000051a007c0c */ /* 0x000fda000bf06100 */
[----:B-1----:R-:W-:Y:S05]  /*34150*/  @P0 BRA `(.L_x_996) ;  /* 0x0000000400780947 */ /* 0x002fea0003800000 */
[----:B------:R-:W1:Y:S01]  /*34160*/  S2R R22, SR_CTAID.X ;  /* 0x0000000000167919 */ /* 0x000e620000002500 */
[----:B------:R-:W2:Y:S01]  /*34170*/  LDC.64 R12, c[0x0][0x8d0] ;  /* 0x00023400ff0c7b82 */ /* 0x000ea20000000a00 */
[----:B------:R-:W-:Y:S01]  /*34180*/  ULDC UR4, c[0x0][0x150] ;  /* 0x0000540000047ab9 */ /* 0x000fe20000000800 */
[----:B------:R-:W-:Y:S01]  /*34190*/  MOV R8, R27 ;  /* 0x0000001b00087202 */ /* 0x000fe20000000f00 */
[----:B------:R-:W3:Y:S01]  /*341a0*/  S2R R24, SR_CTAID.Y ;  /* 0x0000000000187919 */ /* 0x000ee20000002600 */
[----:B------:R-:W-:-:S04]  /*341b0*/  MOV R9, R26 ;  /* 0x0000001a00097202 */ /* 0x000fc80000000f00 */
[----:B------:R-:W4:Y:S08]  /*341c0*/  LDC R25, c[0x0][0x144] ;  /* 0x00005100ff197b82 */ /* 0x000f300000000800 */
[----:B------:R-:W3:Y:S08]  /*341d0*/  LDC R14, c[0x0][0x8d8] ;  /* 0x00023600ff0e7b82 */ /* 0x000ef00000000800 */
[----:B------:R-:W3:Y:S01]  /*341e0*/  LDC.64 R18, c[0x0][0x8c8] ;  /* 0x00023200ff127b82 */ /* 0x000ee20000000a00 */
[----:B--2---:R-:W-:-:S04]  /*341f0*/  ISETP.NE.U32.AND P0, PT, R12, RZ, PT ;  /* 0x000000ff0c00720c */ /* 0x004fc80003f05070 */
[----:B------:R-:W-:Y:S02]  /*34200*/  ISETP.NE.AND.EX P0, PT, R13, RZ, PT, P0 ;  /* 0x000000ff0d00720c */ /* 0x000fe40003f05300 */
[----:B-1----:R-:W-:-:S05]  /*34210*/  I2FP.F32.U32 R0, R22 ;  /* 0x0000001600007245 */ /* 0x002fca0000201000 */
[----:B------:R-:W-:-:S04]  /*34220*/  FMUL R0, R0, UR4 ;  /* 0x0000000400007c20 */ /* 0x000fc80008400000 */
[----:B------:R1:W2:Y:S02]  /*34230*/  F2I.U32.TRUNC.NTZ R23, R0 ;  /* 0x0000000000177305 */ /* 0x0002a4000020f000 */
[----:B----4-:R-:W-:Y:S05]  /*34240*/  @!P0 BRA `(.L_x_997) ;  /* 0x0000000000288947 */ /* 0x010fea0003800000 */
[----:B-1----:R-:W1:Y:S02]  /*34250*/  LDC R0, c[0x0][0x8dc] ;  /* 0x00023700ff007b82 */ /* 0x002e640000000800 */
[----:B-1----:R-:W-:-:S04]  /*34260*/  IADD3 R3, P0, R27, R0, RZ ;  /* 0x000000001b037210 */ /* 0x002fc80007f1e0ff */
        /* <DEDUP_REMOVED lines=8> */
.L_x_997:
[-CC-:B---3--:R-:W-:Y:S01]  /*342f0*/  SHF.R.U64 R30, R8, R14.reuse, R9.reuse ;  /* 0x0000000e081e7219 */ /* 0x188fe20000001209 */
[----:B------:R-:W3:Y:S01]  /*34300*/  LDC.64 R20, c[0x0][0x8e8] ;  /* 0x00023a00ff147b82 */ /* 0x000ee20000000a00 */
[----:B-1----:R-:W-:Y:S01]  /*34310*/  SHF.R.U32.HI R0, RZ, R14, R9 ;  /* 0x0000000eff007219 */ /* 0x002fe20000011609 */
[----:B------:R-:W-:Y:S01]  /*34320*/  ULDC UR4, c[0x0][0x154] ;  /* 0x0000550000047ab9 */ /* 0x000fe20000000800 */
[----:B------:R-:W-:Y:S02]  /*34330*/  IADD3 R3, P0, RZ, -R30, RZ ;  /* 0x8000001eff037210 */ /* 0x000fe40007f1e0ff */
[----:B------:R-:W-:Y:S02]  /*34340*/  MOV R4, R27 ;  /* 0x0000001b00047202 */ /* 0x000fe40000000f00 */
[----:B------:R-:W-:Y:S01]  /*34350*/  IADD3.X R5, RZ, ~R0, RZ, P0, !PT ;  /* 0x80000000ff057210 */ /* 0x000fe200007fe4ff */
[----:B------:R-:W1:Y:S01]  /*34360*/  LDC R6, c[0x0][0x8c0] ;  /* 0x00023000ff067b82 */ /* 0x000e620000000800 */
[----:B--2---:R-:W-:-:S02]  /*34370*/  IADD3 R23, -R23, RZ, RZ ;  /* 0x000000ff17177210 */ /* 0x004fc40007ffe1ff */
[----:B------:R-:W-:Y:S01]  /*34380*/  MOV R7, 0x1 ;  /* 0x0000000100077802 */ /* 0x000fe20000000f00 */
[----:B------:R-:W-:Y:S01]  /*34390*/  IMAD R0, R5, R18, RZ ;  /* 0x0000001205007224 */ /* 0x000fe200078e02ff */
[----:B------:R-:W-:Y:S01]  /*343a0*/  MOV R5, R26 ;  /* 0x0000001a00057202 */ /* 0x000fe20000000f00 */
[----:B------:R-:W-:Y:S02]  /*343b0*/  IMAD R26, R25, R23, R22 ;  /* 0x00000017191a7224 */ /* 0x000fe400078e0216 */
[----:B------:R-:W2:Y:S01]  /*343c0*/  LDC R8, c[0x0][0x8b0] ;  /* 0x00022c00ff087b82 */ /* 0x000ea20000000800 */
[----:B------:R-:W-:-:S04]  /*343d0*/  IMAD.WIDE.U32 R4, R3, R18, R4 ;  /* 0x0000001203047225 */ /* 0x000fc800078e0004 */
[----:B------:R-:W-:Y:S01]  /*343e0*/  IMAD R3, R3, R19, R0 ;  /* 0x0000001303037224 */ /* 0x000fe200078e0200 */
[----:B------:R-:W-:Y:S02]  /*343f0*/  I2FP.F32.U32 R0, R24 ;  /* 0x0000001800007245 */ /* 0x000fe40000201000 */
[----:B------:R-:W4:Y:S01]  /*34400*/  LDC R28, c[0x0][0x900] ;  /* 0x00024000ff1c7b82 */ /* 0x000f220000000800 */
[----:B---3--:R-:W-:Y:S02]  /*34410*/  ISETP.NE.U32.AND P0, PT, R20, RZ, PT ;  /* 0x000000ff1400720c */ /* 0x008fe40003f05070 */
[----:B------:R-:W-:Y:S01]  /*34420*/  IADD3 R3, R5, R3, RZ ;  /* 0x0000000305037210 */ /* 0x000fe20007ffe0ff */
[----:B------:R-:W-:Y:S01]  /*34430*/  FMUL R0, R0, UR4 ;  /* 0x0000000400007c20 */ /* 0x000fe20008400000 */
[----:B------:R-:W-:Y:S02]  /*34440*/  ISETP.NE.AND.EX P0, PT, R21, RZ, PT, P0 ;  /* 0x000000ff1500720c */ /* 0x000fe40003f05300 */
[----:B------:R-:W-:Y:S01]  /*34450*/  MOV R5, 0xffffffff ;  /* 0xffffffff00057802 */ /* 0x000fe20000000f00 */
[----:B------:R-:W3:Y:S01]  /*34460*/  LDC R19, c[0x0][0x148] ;  /* 0x00005200ff137b82 */ /* 0x000ee20000000800 */
[-CC-:B-1----:R-:W-:Y:S01]  /*34470*/  SHF.R.U64 R14, R4, R6.reuse, R3.reuse ;  /* 0x00000006040e7219 */ /* 0x182fe20000001203 */
[----:B------:R1:W1:Y:S01]  /*34480*/  F2I.U32.TRUNC.NTZ R15, R0 ;  /* 0x00000000000f7305 */ /* 0x000262000020f000 */
[----:B------:R-:W-:-:S05]  /*34490*/  SHF.R.U32.HI R3, RZ, R6, R3 ;  /* 0x00000006ff037219 */ /* 0x000fca0000011603 */
[----:B------:R-:W1:Y:S01]  /*344a0*/  LDC R22, c[0x0][0x8a8] ;  /* 0x00022a00ff167b82 */ /* 0x000e620000000800 */
[-CC-:B--2---:R-:W-:Y:S02]  /*344b0*/  SHF.R.U64 R12, R14, R8.reuse, R3.reuse ;  /* 0x000000080e0c7219 */ /* 0x184fe40000001203 */
[----:B------:R-:W-:-:S05]  /*344c0*/  SHF.R.U32.HI R3, RZ, R8, R3 ;  /* 0x00000008ff037219 */ /* 0x000fca0000011603 */
[----:B------:R-:W2:Y:S01]  /*344d0*/  LDC R25, c[0x0][0x8f0] ;  /* 0x00023c00ff197b82 */ /* 0x000ea20000000800 */
[-C--:B----4-:R-:W-:Y:S02]  /*344e0*/  SHF.L.U32 R4, R5, R28.reuse, RZ ;  /* 0x0000001c05047219 */ /* 0x090fe400000006ff */
[-CC-:B------:R-:W-:Y:S02]  /*344f0*/  SHF.R.U64 R18, R12, R28.reuse, R3.reuse ;  /* 0x0000001c0c127219 */ /* 0x180fe40000001203 */
[----:B------:R-:W-:Y:S02]  /*34500*/  SHF.R.U32.HI R5, RZ, R28, R3 ;  /* 0x0000001cff057219 */ /* 0x000fe40000011603 */
[----:B------:R-:W-:Y:S01]  /*34510*/  LOP3.LUT R23, RZ, R4, RZ, 0x33, !PT ;  /* 0x00000004ff177212 */ /* 0x000fe200078e33ff */
[----:B------:R-:W4:Y:S01]  /*34520*/  LDC R27, c[0x0][0x8e0] ;  /* 0x00023800ff1b7b82 */ /* 0x000f220000000800 */
[----:B------:R-:W-:Y:S02]  /*34530*/  SHF.L.U32 R28, R7, R28, RZ ;  /* 0x0000001c071c7219 */ /* 0x000fe400000006ff */
[----:B------:R-:W-:-:S05]  /*34540*/  MOV R4, R18 ;  /* 0x0000001200047202 */ /* 0x000fca0000000f00 */
[----:B------:R-:W1:Y:S01]  /*34550*/  LDC R29, c[0x0][0x8b8] ;  /* 0x00022e00ff1d7b82 */ /* 0x000e620000000800 */
[----:B------:R-:W-:Y:S05]  /*34560*/  @!P0 BRA `(.L_x_998) ;  /* 0x0000000000288947 */ /* 0x000fea0003800000 */
        /* <DEDUP_REMOVED lines=10> */
.L_x_998:
[----:B------:R-:W5:Y:S01]  /*34610*/  LDC R3, c[0x0][0x904] ;  /* 0x00024100ff037b82 */ /* 0x000f620000000800 */
[----:B-12---:R-:W-:Y:S02]  /*34620*/  SHF.R.U64 R0, R4, R25, R5 ;  /* 0x0000001904007219 */ /* 0x006fe40000001205 */
[----:B------:R-:W-:Y:S02]  /*34630*/  LOP3.LUT R5, R12, R23, RZ, 0xc0, !PT ;  /* 0x000000170c057212 */ /* 0x000fe400078ec0ff */
[----:B------:R-:W-:Y:S02]  /*34640*/  IADD3 R15, -R15, RZ, RZ ;  /* 0x000000ff0f0f7210 */ /* 0x000fe40007ffe1ff */
[----:B------:R-:W-:Y:S01]  /*34650*/  IADD3 R7, R22, -0x1, RZ ;  /* 0xffffffff16077810 */ /* 0x000fe20007ffe0ff */
[----:B------:R-:W-:Y:S01]  /*34660*/  IMAD R5, R28, R0, R5 ;  /* 0x000000001c057224 */ /* 0x000fe200078e0205 */
[----:B------:R-:W-:Y:S02]  /*34670*/  R2UR UR43, R30 ;  /* 0x000000001e2b72ca */ /* 0x000fe400000e0000 */
[----:B------:R-:W-:-:S02]  /*34680*/  LOP3.LUT R7, R14, R7, RZ, 0xc0, !PT ;  /* 0x000000070e077212 */ /* 0x000fc400078ec0ff */
[----:B-----5:R-:W-:Y:S02]  /*34690*/  ISETP.NE.AND P0, PT, R3, 0x1, PT ;  /* 0x000000010300780c */ /* 0x020fe40003f05270 */
[----:B------:R-:W-:-:S05]  /*346a0*/  IADD3 R3, -R0, RZ, RZ ;  /* 0x000000ff00037210 */ /* 0x000fca0007ffe1ff */
[----:B----4-:R-:W-:-:S04]  /*346b0*/  IMAD R0, R3, R27, R18 ;  /* 0x0000001b03007224 */ /* 0x010fc800078e0212 */
[----:B------:R-:W-:Y:S02]  /*346c0*/  IMAD R0, R0, R22, R7 ;  /* 0x0000001600007224 */ /* 0x000fe400078e0207 */
[----:B---3--:R-:W-:-:S04]  /*346d0*/  @P0 IMAD R26, R19, R15, R24 ;  /* 0x0000000f131a0224 */ /* 0x008fc800078e0218 */
[----:B------:R-:W-:-:S05]  /*346e0*/  IMAD R5, R5, R29, R26 ;  /* 0x0000001d05057224 */ /* 0x000fca00078e021a */
[----:B------:R-:W-:Y:S02]  /*346f0*/  SEL R3, R0, R5, !P0 ;  /* 0x0000000500037207 */ /* 0x000fe40004000000 */
[----:B------:R-:W-:Y:S02]  /*34700*/  SEL R5, R5, R0, !P0 ;  /* 0x0000000005057207 */ /* 0x000fe40004000000 */
[----:B------:R-:W-:Y:S02]  /*34710*/  R2UR UR41, R3 ;  /* 0x00000000032972ca */ /* 0x000fe400000e0000 */
[----:B------:R-:W-:-:S04]  /*34720*/  MOV R3, 0x1 ;  /* 0x0000000100037802 */ /* 0x000fc80000000f00 */
[----:B------:R-:W-:-:S09]  /*34730*/  PRMT R0, R3, 0x7610, R0 ;  /* 0x0000761003007816 */ /* 0x000fd20000000000 */
.L_x_996:
[----:B------:R-:W-:Y:S01]  /*34740*/  LOP3.LUT P0, RZ, R0, 0xff, RZ, 0xc0, !PT ;  /* 0x000000ff00ff7812 */ /* 0x000fe2000780c0ff */
[----:B------:R-:W-:Y:S01]  /*34750*/  UIMAD.WIDE.U32 UR4, UR51, -0x55555555, URZ ;  /* 0xaaaaaaab330478a5 */ /* 0x000fe2000f8e003f */
[----:B------:R-:W-:Y:S02]  /*34760*/  MOV R19, R11 ;  /* 0x0000000b00137202 */ /* 0x000fe40000000f00 */
[----:B------:R-:W-:Y:S01]  /*34770*/  MOV R18, R10 ;  /* 0x0000000a00127202 */ /* 0x000fe20000000f00 */
[----:B------:R-:W-:-:S04]  /*34780*/  USHF.R.U32.HI UR4, URZ, 0x2, UR5 ;  /* 0x000000023f047899 */ /* 0x000fc80008011605 */
[----:B------:R-:W-:-:S04]  /*34790*/  UIMAD UR51, UR4, -0x6, UR51 ;  /* 0xfffffffa043378a4 */ /* 0x000fc8000f8e0233 */
[----:B------:R-:W-:Y:S08]  /*347a0*/  @P0 BRA `(.L_x_999) ;  /* 0xfffffcd000540947 */ /* 0x000ff0000383ffff */
[----:B------:R-:W-:-:S04]  /*347b0*/  DEPBAR.LE SB0, 0x0 ;  /* 0x000080000000791a */ /* 0x000fc80000000000 */
[----:B------:R-:W-:Y:S05]  /*347c0*/  EXIT ;  /* 0x000000000000794d */ /* 0x000fea0003800000 */
.L_x_12:
[----:B------:R-:W3:Y:S01]  /*347d0*/  LDL R163, [R1+0x4ac] ;  /* 0x0004ac0001a37983 */ /* 0x000ee20000100800 */
[----:B------:R-:W-:-:S03]  /*347e0*/  ULDC.64 UR4, c[0x0][0x8f8] ;  /* 0x00023e0000047ab9 */ /* 0x000fc60000000a00 */
[----:B------:R-:W4:Y:S01]  /*347f0*/  LDL R162, [R1+0x4b0] ;  /* 0x0004b00001a27983 */ /* 0x000f220000100800 */
[----:B------:R-:W-:Y:S02]  /*34800*/  PRMT R4, RZ, 0x7610, R4 ;  /* 0x00007610ff047816 */ /* 0x000fe40000000004 */
[----:B------:R-:W-:Y:S02]  /*34810*/  MOV R2, 0xffffffff ;  /* 0xffffffff00027802 */ /* 0x000fe40000000f00 */
[----:B------:R-:W-:Y:S02]  /*34820*/  MOV R3, 0xffffffff ;  /* 0xffffffff00037802 */ /* 0x000fe40000000f00 */
[----:B------:R-:W-:Y:S02]  /*34830*/  MOV R10, 0xffffffff ;  /* 0xffffffff000a7802 */ /* 0x000fe40000000f00 */
[----:B---3--:R-:W-:-:S04]  /*34840*/  ISETP.GE.U32.AND P0, PT, R163, UR4, PT ;  /* 0x00000004a3007c0c */ /* 0x008fc8000bf06070 */
[----:B----4-:R-:W-:-:S13]  /*34850*/  ISETP.GE.U32.AND.EX P0, PT, R162, UR5, PT, P0 ;  /* 0x00000005a2007c0c */ /* 0x010fda000bf06100 */
[----:B------:R-:W-:Y:S05]  /*34860*/  @P0 BRA `(.L_x_1000) ;  /* 0x0000000400340947 */ /* 0x000fea0003800000 */
[----:B------:R-:W3:Y:S01]  /*34870*/  LDC.64 R14, c[0x0][0x8d0] ;  /* 0x00023400ff0e7b82 */ /* 0x000ee20000000a00 */
[----:B------:R-:W-:Y:S02]  /*34880*/  MOV R8, R163 ;  /* 0x000000a300087202 */ /* 0x000fe40000000f00 */
[----:B------:R-:W-:-:S05]  /*34890*/  MOV R9, R162 ;  /* 0x000000a200097202 */ /* 0x000fca0000000f00 */
[----:B------:R-:W4:Y:S08]  /*348a0*/  LDC R10, c[0x0][0x8d8] ;  /* 0x00023600ff0a7b82 */ /* 0x000f300000000800 */
[----:B------:R-:W1:Y:S01]  /*348b0*/  LDC.64 R16, c[0x0][0x8c8] ;  /* 0x00023200ff107b82 */ /* 0x000e620000000a00 */
[----:B---3--:R-:W-:-:S04]  /*348c0*/  ISETP.NE.U32.AND P0, PT, R14, RZ, PT ;  /* 0x000000ff0e00720c */ /* 0x008fc80003f05070 */
[----:B------:R-:W-:-:S13]  /*348d0*/  ISETP.NE.AND.EX P0, PT, R15, RZ, PT, P0 ;  /* 0x000000ff0f00720c */ /* 0x000fda0003f05300 */
[----:B-1--4-:R-:W-:Y:S05]  /*348e0*/  @!P0 BRA `(.L_x_1001) ;  /* 0x0000000000288947 */ /* 0x012fea0003800000 */
[----:B------:R-:W1:Y:S02]  /*348f0*/  LDC R2, c[0x0][0x8dc] ;  /* 0x00023700ff027b82 */ /* 0x000e640000000800 */
        /* <DEDUP_REMOVED lines=9> */
.L_x_1001:
[----:B------:R-:W1:Y:S01]  /*34990*/  LDC.64 R20, c[0x0][0x8e8] ;  /* 0x00023a00ff147b82 */ /* 0x000e620000000a00 */
[-CC-:B------:R-:W-:Y:S02]  /*349a0*/  SHF.R.U64 R14, R8, R10.reuse, R9.reuse ;  /* 0x0000000a080e7219 */ /* 0x180fe40000001209 */
[----:B------:R-:W-:Y:S02]  /*349b0*/  SHF.R.U32.HI R2, RZ, R10, R9 ;  /* 0x0000000aff027219 */ /* 0x000fe40000011609 */
[----:B------:R-:W-:-:S03]  /*349c0*/  IADD3 R5, P0, RZ, -R14, RZ ;  /* 0x8000000eff057210 */ /* 0x000fc60007f1e0ff */
[----:B------:R-:W3:Y:S01]  /*349d0*/  LDC R8, c[0x0][0x8c0] ;  /* 0x00023000ff087b82 */ /* 0x000ee20000000800 */
[----:B------:R-:W-:Y:S02]  /*349e0*/  IADD3.X R3, RZ, ~R2, RZ, P0, !PT ;  /* 0x80000002ff037210 */ /* 0x000fe400007fe4ff */
[----:B------:R-:W-:-:S03]  /*349f0*/  MOV R2, R163 ;  /* 0x000000a300027202 */ /* 0x000fc60000000f00 */
[----:B------:R-:W-:Y:S01]  /*34a00*/  IMAD R4, R3, R16, RZ ;  /* 0x0000001003047224 */ /* 0x000fe200078e02ff */
[----:B------:R-:W-:Y:S01]  /*34a10*/  MOV R3, R162 ;  /* 0x000000a200037202 */ /* 0x000fe20000000f00 */
[----:B------:R-:W4:Y:S02]  /*34a20*/  LDC R18, c[0x0][0x8b0] ;  /* 0x00022c00ff127b82 */ /* 0x000f240000000800 */
[----:B------:R-:W-:-:S06]  /*34a30*/  IMAD.WIDE.U32 R2, R5, R16, R2 ;  /* 0x0000001005027225 */ /* 0x000fcc00078e0002 */
[----:B------:R-:W5:Y:S01]  /*34a40*/  LDC R19, c[0x0][0x900] ;  /* 0x00024000ff137b82 */ /* 0x000f620000000800 */
[----:B------:R-:W-:Y:S01]  /*34a50*/  IMAD R5, R5, R17, R4 ;  /* 0x0000001105057224 */ /* 0x000fe200078e0204 */
[----:B-1----:R-:W-:Y:S02]  /*34a60*/  ISETP.NE.U32.AND P0, PT, R20, RZ, PT ;  /* 0x000000ff1400720c */ /* 0x002fe40003f05070 */
[----:B------:R-:W-:Y:S02]  /*34a70*/  MOV R4, 0xffffffff ;  /* 0xffffffff00047802 */ /* 0x000fe40000000f00 */
[----:B------:R-:W-:Y:S02]  /*34a80*/  IADD3 R3, R3, R5, RZ ;  /* 0x0000000503037210 */ /* 0x000fe40007ffe0ff */
[----:B------:R-:W1:Y:S01]  /*34a90*/  LDC R16, c[0x0][0x8a8] ;  /* 0x00022a00ff107b82 */ /* 0x000e620000000800 */
[----:B------:R-:W-:Y:S02]  /*34aa0*/  ISETP.NE.AND.EX P0, PT, R21, RZ, PT, P0 ;  /* 0x000000ff1500720c */ /* 0x000fe40003f05300 */
[----:B---3--:R-:W-:-:S02]  /*34ab0*/  SHF.R.U64 R10, R2, R8, R3 ;  /* 0x00000008020a7219 */ /* 0x008fc40000001203 */
[----:B------:R-:W-:-:S03]  /*34ac0*/  SHF.R.U32.HI R3, RZ, R8, R3 ;  /* 0x00000008ff037219 */ /* 0x000fc60000011603 */
[----:B------:R-:W3:Y:S01]  /*34ad0*/  LDC R22, c[0x0][0x8f0] ;  /* 0x00023c00ff167b82 */ /* 0x000ee20000000800 */
[-CC-:B----4-:R-:W-:Y:S02]  /*34ae0*/  SHF.R.U64 R15, R10, R18.reuse, R3.reuse ;  /* 0x000000120a0f7219 */ /* 0x190fe40000001203 */
[----:B------:R-:W-:Y:S02]  /*34af0*/  SHF.R.U32.HI R2, RZ, R18, R3 ;  /* 0x00000012ff027219 */ /* 0x000fe40000011603 */
[----:B------:R-:W-:-:S03]  /*34b00*/  MOV R18, 0x1 ;  /* 0x0000000100127802 */ /* 0x000fc60000000f00 */
[----:B------:R-:W4:Y:S01]  /*34b10*/  LDC R23, c[0x0][0x8e0] ;  /* 0x00023800ff177b82 */ /* 0x000f220000000800 */
[-C--:B-----5:R-:W-:Y:S02]  /*34b20*/  SHF.L.U32 R4, R4, R19.reuse, RZ ;  /* 0x0000001304047219 */ /* 0x0a0fe400000006ff */
[-CC-:B------:R-:W-:Y:S02]  /*34b30*/  SHF.R.U64 R17, R15, R19.reuse, R2.reuse ;  /* 0x000000130f117219 */ /* 0x180fe40000001202 */
[----:B------:R-:W-:Y:S02]  /*34b40*/  SHF.R.U32.HI R3, RZ, R19, R2 ;  /* 0x00000013ff037219 */ /* 0x000fe40000011602 */
[----:B------:R-:W-:Y:S01]  /*34b50*/  LOP3.LUT R24, RZ, R4, RZ, 0x33, !PT ;  /* 0x00000004ff187212 */ /* 0x000fe200078e33ff */
[----:B------:R-:W1:Y:S01]  /*34b60*/  LDC R25, c[0x0][0x8b8] ;  /* 0x00022e00ff197b82 */ /* 0x000e620000000800 */
        /* <DEDUP_REMOVED lines=12> */
.L_x_1002:
[----:B------:R-:W5:Y:S01]  /*34c30*/  LDC R4, c[0x0][0x904] ;  /* 0x00024100ff047b82 */ /* 0x000f620000000800 */
[----:B---3--:R-:W-:Y:S02]  /*34c40*/  SHF.R.U64 R3, R2, R22, R3 ;  /* 0x0000001602037219 */ /* 0x008fe40000001203 */
[----:B------:R-:W-:Y:S02]  /*34c50*/  SHF.L.U32 R18, R18, R19, RZ ;  /* 0x0000001312127219 */ /* 0x000fe400000006ff */
[----:B------:R-:W-:Y:S02]  /*34c60*/  LOP3.LUT R2, R15, R24, RZ, 0xc0, !PT ;  /* 0x000000180f027212 */ /* 0x000fe400078ec0ff */
[----:B-1----:R-:W-:-:S04]  /*34c70*/  IADD3 R5, R16, -0x1, RZ ;  /* 0xffffffff10057810 */ /* 0x002fc80007ffe0ff */
[----:B------:R-:W-:Y:S02]  /*34c80*/  LOP3.LUT R5, R10, R5, RZ, 0xc0, !PT ;  /* 0x000000050a057212 */ /* 0x000fe400078ec0ff */
[----:B------:R-:W-:Y:S02]  /*34c90*/  MOV R10, R14 ;  /* 0x0000000e000a7202 */ /* 0x000fe40000000f00 */
[----:B-----5:R-:W-:Y:S02]  /*34ca0*/  ISETP.NE.AND P0, PT, R4, 0x1, PT ;  /* 0x000000010400780c */ /* 0x020fe40003f05270 */
[----:B------:R-:W-:Y:S01]  /*34cb0*/  IADD3 R4, -R3, RZ, RZ ;  /* 0x000000ff03047210 */ /* 0x000fe20007ffe1ff */
[----:B------:R-:W-:-:S04]  /*34cc0*/  IMAD R3, R18, R3, R2 ;  /* 0x0000000312037224 */ /* 0x000fc800078e0202 */
[----:B----4-:R-:W-:Y:S01]  /*34cd0*/  IMAD R2, R4, R23, R17 ;  /* 0x0000001704027224 */ /* 0x010fe200078e0211 */
[----:B------:R-:W-:-:S03]  /*34ce0*/  MOV R4, 0x1 ;  /* 0x0000000100047802 */ /* 0x000fc60000000f00 */
[----:B------:R-:W-:Y:S02]  /*34cf0*/  IMAD R5, R2, R16, R5 ;  /* 0x0000001002057224 */ /* 0x000fe400078e0205 */
[----:B------:R-:W-:-:S04]  /*34d00*/  @P0 IMAD R0, R11, R12, R6 ;  /* 0x0000000c0b000224 */ /* 0x000fc800078e0206 */
[----:B------:R-:W-:-:S05]  /*34d10*/  IMAD R0, R3, R25, R0 ;  /* 0x0000001903007224 */ /* 0x000fca00078e0200 */
[----:B------:R-:W-:Y:S02]  /*34d20*/  SEL R3, R5, R0, !P0 ;  /* 0x0000000005037207 */ /* 0x000fe40004000000 */
[----:B------:R-:W-:-:S07]  /*34d30*/  SEL R2, R0, R5, !P0 ;  /* 0x0000000500027207 */ /* 0x000fce0004000000 */
.L_x_1000:
[----:B------:R-:W-:-:S08]  /*34d40*/  NOP ;  /* 0x0000000000007918 */ /* 0x000fd00000000000 */
[----:B-1----:R-:W1:-:S00]  /*34d50*/  USETMAXREG.DEALLOC.CTAPOOL 0x18 ;  /* 0x00000018000079c8 */ /* 0x002e4000080e0500 */
[----:B------:R-:W-:-:S06]  /*34d60*/  UISETP.NE.AND UP0, UPT, UR46, 0x1, UPT ;  /* 0x000000012e00788c */ /* 0x000fcc000bf05270 */
[----:B------:R-:W-:-:S13]  /*34d70*/  PLOP3.LUT P0, PT, PT, PT, UP0, 0x80, 0x0 ;  /* 0x000000000000781c */ /* 0x000fda0003f0f008 */
[----:B--2---:R-:W-:Y:S05]  /*34d80*/  @!P0 EXIT ;  /* 0x000000000000894d */ /* 0x004fea0003800000 */
[----:B------:R-:W-:-:S06]  /*34d90*/  UISETP.NE.AND UP0, UPT, UR46, URZ, UPT ;  /* 0x0000003f2e00728c */ /* 0x000fcc000bf05270 */
[----:B------:R-:W-:-:S13]  /*34da0*/  PLOP3.LUT P0, PT, PT, PT, UP0, 0x80, 0x0 ;  /* 0x000000000000781c */ /* 0x000fda0003f0f008 */
[----:B-1----:R-:W-:Y:S05]  /*34db0*/  @!P0 BRA `(.L_x_1003) ;  /* 0x0000002400388947 */ /* 0x002fea0003800000 */
[----:B------:R-:W-:-:S04]  /*34dc0*/  UISETP.NE.AND UP0, UPT, UR53, URZ, UPT ;  /* 0x0000003f3500728c */ /* 0x000fc8000bf05270 */
[----:B------:R-:W-:-:S06]  /*34dd0*/  UISETP.NE.OR UP0, UPT, UR46, 0x2, UP0 ;  /* 0x000000022e00788c */ /* 0x000fcc0008705670 */
[----:B------:R-:W-:-:S13]  /*34de0*/  PLOP3.LUT P0, PT, PT, PT, UP0, 0x80, 0x0 ;  /* 0x000000000000781c */ /* 0x000fda0003f0f008 */
[----:B------:R-:W-:Y:S05]  /*34df0*/  @P0 EXIT ;  /* 0x000000000000094d */ /* 0x000fea0003800000 */
[----:B------:R-:W-:-:S13]  /*34e00*/  LOP3.LUT P2, RZ, R4, 0xff, RZ, 0xc0, !PT ;  /* 0x000000ff04ff7812 */ /* 0x000fda000784c0ff */
[----:B------:R-:W-:Y:S05]  /*34e10*/  @!P2 BRA `(.L_x_1004) ;  /* 0x000000000018a947 */ /* 0x000fea0003800000 */
[----:B------:R-:W-:Y:S01]  /*34e20*/  UMOV UR4, 0x400 ;  /* 0x0000040000047882 */ /* 0x000fe20000000000 */
[----:B------:R-:W-:Y:S01]  /*34e30*/  MOV R0, RZ ;  /* 0x000000ff00007202 */ /* 0x000fe20000000f00 */
[----:B------:R-:W-:-:S03]  /*34e40*/  ULEA UR4, UR37, UR4, 0x18 ;  /* 0x0000000425047291 */ /* 0x000fc6000f8ec03f */
[----:B------:R-:W-:-:S06]  /*34e50*/  SHF.L.U32 R0, R0, 0x1f, RZ ;  /* 0x0000001f00007819 */ /* 0x000fcc00000006ff */
[----:B------:R-:W1:Y:S02]  /*34e60*/  SYNCS.PHASECHK.TRANS64.TRYWAIT P0, [UR4+0xa8], R0 ;  /* 0x0000a800ff0075a7 */ /* 0x000e640008000144 */
[----:B-1----:R-:W-:Y:S05]  /*34e70*/  @!P0 BRA `(.L_x_1005) ;  /* 0x0000003800cc8947 */ /* 0x002fea0003800000 */
.L_x_1004:
[----:B-1----:R-:W-:Y:S01]  /*34e80*/  PRMT R0, RZ, 0x7610, R0 ;  /* 0x00007610ff007816 */ /* 0x002fe20000000000 */
[----:B------:R-:W-:Y:S06]  /*34e90*/  @P1 BRA `(.L_x_1006) ;  /* 0x0000000000281947 */ /* 0x000fec0003800000 */
[----:B------:R-:W-:Y:S02]  /*34ea0*/  ULDC.64 UR4, c[0x0][0x588] ;  /* 0x0001620000047ab9 */ /* 0x000fe40000000a00 */
[----:B------:R-:W-:-:S04]  /*34eb0*/  ISETP.NE.U32.AND P0, PT, RZ, UR4, PT ;  /* 0x00000004ff007c0c */ /* 0x000fc8000bf05070 */
[----:B------:R-:W-:-:S13]  /*34ec0*/  ISETP.NE.AND.EX P0, PT, RZ, UR5, PT, P0 ;  /* 0x00000005ff007c0c */ /* 0x000fda000bf05300 */
[----:B------:R-:W-:Y:S05]  /*34ed0*/  @!P0 BRA `(.L_x_1007) ;  /* 0x0000000000108947 */ /* 0x000fea0003800000 */
[----:B------:R-:W1:Y:S02]  /*34ee0*/  LDC.64 R6, c[0x0][0x588] ;  /* 0x00016200ff067b82 */ /* 0x000e640000000a00 */
[----:B-1----:R1:W5:Y:S01]  /*34ef0*/  LDG.E R6, desc[UR56][R6.64] ;  /* 0x0000003806067981 */ /* 0x002362000c1e1900 */
[----:B------:R-:W-:Y:S01]  /*34f00*/  MOV R0, 0x1 ;  /* 0x0000000100007802 */ /* 0x000fe20000000f00 */
[----:B------:R-:W-:Y:S06]  /*34f10*/  BRA `(.L_x_1006) ;  /* 0x0000000000087947 */ /* 0x000fec0003800000 */
.L_x_1007:
[----:B------:R-:W2:Y:S01]  /*34f20*/  LDC R6, c[0x0][0x580] ;  /* 0x00016000ff067b82 */ /* 0x000ea20000000800 */
[----:B------:R-:W-:-:S07]  /*34f30*/  MOV R0, 0x1 ;  /* 0x0000000100007802 */ /* 0x000fce0000000f00 */
.L_x_1006:
[----:B------:R-:W-:Y:S05]  /*34f40*/  @!P2 BRA `(.L_x_1008) ;  /* 0x000000200050a947 */ /* 0x000fea0003800000 */
[----:B------:R-:W3:Y:S01]  /*34f50*/  LDC R16, c[0x0][0x900] ;  /* 0x00024000ff107b82 */ /* 0x000ee20000000800 */
[----:B------:R-:W-:Y:S01]  /*34f60*/  MOV R5, 0xffffffff ;  /* 0xffffffff00057802 */ /* 0x000fe20000000f00 */
[----:B------:R-:W-:Y:S01]  /*34f70*/  ULOP3.LUT UR21, UR39, 0x2, URZ, 0xfc, !UPT ;  /* 0x0000000227157892 */ /* 0x000fe2000f8efc3f */
[----:B-1----:R-:W-:Y:S01]  /*34f80*/  MOV R7, 0x1 ;  /* 0x0000000100077802 */ /* 0x002fe20000000f00 */
[----:B------:R-:W-:Y:S01]  /*34f90*/  ULDC.64 UR58, c[0x0][0x198] ;  /* 0x00006600003a7ab9 */ /* 0x000fe20000000a00 */
[----:B------:R-:W-:Y:S01]  /*34fa0*/  ULDC.64 UR6, c[0x0][0x588] ;  /* 0x0001620000067ab9 */ /* 0x000fe20000000a00 */
[----:B------:R-:W-:Y:S01]  /*34fb0*/  ULDC.64 UR4, c[0x0][0x8f8] ;  /* 0x00023e0000047ab9 */ /* 0x000fe20000000a00 */
[----:B------:R-:W-:Y:S01]  /*34fc0*/  ULDC.64 UR14, c[0x0][0x590] ;  /* 0x00016400000e7ab9 */ /* 0x000fe20000000a00 */
[----:B------:R-:W1:Y:S01]  /*34fd0*/  LDC R17, c[0x0][0x8a8] ;  /* 0x00022a00ff117b82 */ /* 0x000e620000000800 */
[-C--:B---3--:R-:W-:Y:S02]  /*34fe0*/  SHF.L.U32 R5, R5, R16.reuse, RZ ;  /* 0x0000001005057219 */ /* 0x088fe400000006ff */
[----:B------:R-:W-:-:S02]  /*34ff0*/  SHF.L.U32 R16, R7, R16, RZ ;  /* 0x0000001007107219 */ /* 0x000fc400000006ff */
[----:B------:R-:W-:Y:S02]  /*35000*/  LOP3.LUT R14, RZ, R5, RZ, 0x33, !PT ;  /* 0x00000005ff0e7212 */ /* 0x000fe400078e33ff */
[----:B-1----:R-:W-:-:S07]  /*35010*/  IADD3 R17, R17, -0x1, RZ ;  /* 0xffffffff11117810 */ /* 0x002fce0007ffe0ff */
.L_x_1112:
[----:B------:R-:W-:Y:S02]  /*35020*/  ISETP.NE.U32.AND P0, PT, RZ, UR14, PT ;  /* 0x0000000eff007c0c */ /* 0x000fe4000bf05070 */
[----:B------:R-:W-:Y:S02]  /*35030*/  R2UR UR51, R2 ;  /* 0x00000000023372ca */ /* 0x000fe400000e0000 */
[----:B------:R-:W-:Y:S02]  /*35040*/  R2UR UR50, R3 ;  /* 0x00000000033272ca */ /* 0x000fe400000e0000 */
[----:B------:R-:W-:-:S09]  /*35050*/  ISETP.NE.AND.EX P0, PT, RZ, UR15, PT, P0 ;  /* 0x0000000fff007c0c */ /* 0x000fd2000bf05300 */
[----:B------:R-:W-:Y:S02]  /*35060*/  USHF.L.U32 UR51, UR51, 0x8, URZ ;  /* 0x0000000833337899 */ /* 0x000fe4000800063f */
[----:B------:R-:W-:Y:S02]  /*35070*/  USHF.L.U32 UR50, UR50, 0x8, URZ ;  /* 0x0000000832327899 */ /* 0x000fe4000800063f */
[----:B------:R-:W-:Y:S10]  /*35080*/  @!P0 BRA `(.L_x_1009) ;  /* 0x00000000002c8947 */ /* 0x000ff40003800000 */
[----:B------:R-:W-:-:S04]  /*35090*/  ISETP.NE.U32.AND P1, PT, RZ, UR6, PT ;  /* 0x00000006ff007c0c */ /* 0x000fc8000bf25070 */
[----:B------:R-:W-:-:S13]  /*350a0*/  ISETP.NE.AND.EX P1, PT, RZ, UR7, PT, P1 ;  /* 0x00000007ff007c0c */ /* 0x000fda000bf25310 */
[----:B------:R-:W-:Y:S05]  /*350b0*/  @!P1 BRA `(.L_x_1010) ;  /* 0x0000000000189947 */ /* 0x000fea0003800000 */
[----:B------:R-:W1:Y:S01]  /*350c0*/  LDC.64 R2, c[0x0][0x588] ;  /* 0x00016200ff027b82 */ /* 0x000e620000000a00 */
[----:B------:R-:W-:-:S04]  /*350d0*/  IMAD R5, R10, UR14, RZ ;  /* 0x0000000e0a057c24 */ /* 0x000fc8000f8e02ff */
[----:B-1----:R-:W-:-:S05]  /*350e0*/  IMAD.WIDE R2, R5, 0x4, R2 ;  /* 0x0000000405027825 */ /* 0x002fca00078e0202 */
[----:B--2--5:R3:W5:Y:S01]  /*350f0*/  LDG.E R6, desc[UR56][R2.64] ;  /* 0x0000003802067981 */ /* 0x024762000c1e1900 */
[----:B------:R-:W-:Y:S01]  /*35100*/  MOV R0, 0x1 ;  /* 0x0000000100007802 */ /* 0x000fe20000000f00 */
[----:B------:R-:W-:Y:S06]  /*35110*/  BRA `(.L_x_1009) ;  /* 0x0000000000087947 */ /* 0x000fec0003800000 */
.L_x_1010:
[----:B--2--5:R-:W1:Y:S01]  /*35120*/  LDC R6, c[0x0][0x580] ;  /* 0x00016000ff067b82 */ /* 0x024e620000000800 */
[----:B------:R-:W-:-:S07]  /*35130*/  MOV R0, 0x1 ;  /* 0x0000000100007802 */ /* 0x000fce0000000f00 */
.L_x_1009:
[----:B------:R-:W-:Y:S05]  /*35140*/  @!P0 BRA `(.L_x_1011) ;  /* 0x00000000001c8947 */ /* 0x000fea0003800000 */
[----:B------:R-:W-:-:S13]  /*35150*/  LOP3.LUT P2, RZ, R0, 0xff, RZ, 0xc0, !PT ;  /* 0x000000ff00ff7812 */ /* 0x000fda000784c0ff */
[----:B---3--:R-:W3:Y:S02]  /*35160*/  @!P2 LDC.64 R2, c[0x0][0x588] ;  /* 0x00016200ff02ab82 */ /* 0x008ee40000000a00 */
[----:B---3--:R-:W-:-:S04]  /*35170*/  @!P2 ISETP.NE.U32.AND P0, PT, R2, RZ, PT ;  /* 0x000000ff0200a20c */ /* 0x008fc80003f05070 */
[----:B------:R-:W-:Y:S02]  /*35180*/  @!P2 ISETP.NE.AND.EX P1, PT, R3, RZ, PT, P0 ;  /* 0x000000ff0300a20c */ /* 0x000fe40003f25300 */
[----:B-12--5:R-:W-:Y:S02]  /*35190*/  @P2 FSETP.EQ.AND P0, PT, R6, RZ, PT ;  /* 0x000000ff0600220b */ /* 0x026fe40003f02000 */
[----:B------:R-:W-:Y:S01]  /*351a0*/  @!P2 PLOP3.LUT P0, PT, P1, PT, PT, 0x8, 0x0 ;  /* 0x000000000000a81c */ /* 0x000fe20000f0e170 */
[----:B------:R-:W-:-:S12]  /*351b0*/  BRA `(.L_x_1012) ;  /* 0x0000000000047947 */ /* 0x000fd80003800000 */
.L_x_1011:
[----:B-12--5:R-:W-:-:S13]  /*351c0*/  FSETP.EQ.AND P0, PT, R6, RZ, PT ;  /* 0x000000ff0600720b */ /* 0x026fda0003f02000 */
.L_x_1012:
[----:B------:R-:W-:Y:S01]  /*351d0*/  UISETP.NE.AND UP0, UPT, UR21, 0x3, UPT ;  /* 0x000000031500788c */ /* 0x000fe2000bf05270 */
[----:B------:R-:W-:-:S04]  /*351e0*/  ELECT P1, URZ, PT ;  /* 0x00000000003f782f */ /* 0x000fc80003820000 */
[----:B------:R-:W-:Y:S02]  /*351f0*/  PLOP3.LUT P0, PT, P1, P0, PT, 0x20, 0x0 ;  /* 0x000000000000781c */ /* 0x000fe40000f00470 */
[----:B------:R-:W-:-:S13]  /*35200*/  PLOP3.LUT P1, PT, PT, PT, UP0, 0x80, 0x0 ;  /* 0x000000000000781c */ /* 0x000fda0003f2f008 */
[----:B------:R-:W-:Y:S05]  /*35210*/  @!P1 BRA `(.L_x_1013) ;  /* 0x0000000000049947 */ /* 0x000fea0003800000 */
[----:B------:R-:W-:Y:S01]  /*35220*/  BPT.TRAP 0x1 ;  /* 0x000000040000795c */ /* 0x000fe20000300000 */
.L_x_1013:
[----:B------:R-:W1:Y:S01]  /*35230*/  S2UR UR37, SR_CgaCtaId ;  /* 0x00000000002579c3 */ /* 0x000e620000008800 */
[----:B------:R-:W-:Y:S01]  /*35240*/  UMOV UR13, 0x400 ;  /* 0x00000400000d7882 */ /* 0x000fe20000000000 */
[----:B---3--:R-:W-:-:S04]  /*35250*/  MOV R2, 0x1 ;  /* 0x0000000100027802 */ /* 0x008fc80000000f00 */
[----:B------:R-:W-:Y:S01]  /*35260*/  SHF.L.U32 R2, R2, 0x1f, RZ ;  /* 0x0000001f02027819 */ /* 0x000fe200000006ff */
[----:B-1----:R-:W-:-:S09]  /*35270*/  ULEA UR13, UR37, UR13, 0x18 ;  /* 0x0000000d250d7291 */ /* 0x002fd2000f8ec03f */
[----:B------:R-:W1:Y:S02]  /*35280*/  SYNCS.PHASECHK.TRANS64.TRYWAIT P2, [UR13+0x80], R2 ;  /* 0x00008002ff0075a7 */ /* 0x000e64000804014d */
[----:B-1----:R-:W-:Y:S05]  /*35290*/  @!P2 BRA `(.L_x_1014) ;  /* 0x0000003400dca947 */ /* 0x002fea0003800000 */
.L_x_1161:
[----:B------:R-:W-:Y:S04]  /*352a0*/  BSSY B0, `(.L_x_1015) ;  /* 0x000000e000007945 */ /* 0x000fe80003800000 */
[----:B------:R-:W-:Y:S05]  /*352b0*/  @!P0 BRA `(.L_x_1016) ;  /* 0x0000000000308947 */ /* 0x000fea0003800000 */
[----:B------:R-:W-:Y:S01]  /*352c0*/  R2UR UR52, R10 ;  /* 0x000000000a3472ca */ /* 0x000fe200000e0000 */
[----:B------:R-:W-:Y:S02]  /*352d0*/  UIADD3 UR8, UP0, UR58, 0x3f0, URZ ;  /* 0x000003f03a087890 */ /* 0x000fe4000ff1e03f */
[----:B------:R-:W-:Y:S02]  /*352e0*/  UIADD3 UR48, UR13, 0x100, URZ ;  /* 0x000001000d307890 */ /* 0x000fe4000fffe03f */
[----:B------:R-:W-:Y:S02]  /*352f0*/  UIADD3 UR49, UR13, 0x60, URZ ;  /* 0x000000600d317890 */ /* 0x000fe4000fffe03f */
[----:B------:R-:W-:Y:S01]  /*35300*/  UIADD3.X UR9, URZ, UR59, URZ, UP0, !UPT ;  /* 0x0000003b3f097290 */ /* 0x000fe200087fe43f */
[----:B------:R-:W-:Y:S01]  /*35310*/  UMOV UR10, 0x0 ;  /* 0x00000000000a7882 */ /* 0x000fe20000000000 */
[----:B------:R-:W-:-:S07]  /*35320*/  UMOV UR11, 0x10000000 ;  /* 0x10000000000b7882 */ /* 0x000fce0000000000 */
[----:B------:R2:W-:Y:S02]  /*35330*/  UTMALDG.3D [UR48], [UR8], desc[UR10] ;  /* 0x00000a30080075b4 */ /* 0x0005e40008011000 */
[----:B--2---:R-:W-:Y:S05]  /*35340*/  @!P1 BRA `(.L_x_1017) ;  /* 0x0000000000049947 */ /* 0x004fea0003800000 */
[----:B------:R-:W-:Y:S01]  /*35350*/  BPT.TRAP 0x1 ;  /* 0x000000040000795c */ /* 0x000fe20000300000 */
.L_x_1017:
[----:B-1----:R-:W1:Y:S02]  /*35360*/  LDC R3, c[0x0][0x800] ;  /* 0x00020000ff037b82 */ /* 0x002e640000000800 */
[----:B-1----:R2:W-:Y:S02]  /*35370*/  SYNCS.ARRIVE.TRANS64.RED.A0TR RZ, [UR13+0x60], R3 ;  /* 0x00006003ffff79a7 */ /* 0x0025e4000830040d */
.L_x_1016:
[----:B------:R-:W-:Y:S05]  /*35380*/  BSYNC B0 ;  /* 0x0000000000007941 */ /* 0x000fea0003800000 */
.L_x_1015:
[----:B------:R-:W-:Y:S05]  /*35390*/  @!P1 BRA `(.L_x_1018) ;  /* 0x0000000000049947 */ /* 0x000fea0003800000 */
[----:B------:R-:W-:Y:S01]  /*353a0*/  BPT.TRAP 0x1 ;  /* 0x000000040000795c */ /* 0x000fe20000300000 */
.L_x_1018:
[----:B------:R-:W-:-:S04]  /*353b0*/  UIADD3 UR41, UR13, 0x60, URZ ;  /* 0x000000600d297890 */ /* 0x000fc8000fffe03f */
[----:B------:R-:W-:-:S09]  /*353c0*/  UPRMT UR30, UR37, 0x654, UR41 ;  /* 0x00000654251e7896 */ /* 0x000fd20008000029 */
[----:B------:R-:W-:Y:S01]  /*353d0*/  SYNCS.ARRIVE.TRANS64.RED.A1T0 RZ, [UR30], RZ ;  /* 0x000000ffffff79a7 */ /* 0x000fe2000810041e */
[----:B------:R-:W-:Y:S05]  /*353e0*/  @!P1 BRA `(.L_x_1019) ;  /* 0x0000000000049947 */ /* 0x000fea0003800000 */
[----:B------:R-:W-:Y:S01]  /*353f0*/  BPT.TRAP 0x1 ;  /* 0x000000040000795c */ /* 0x000fe20000300000 */
.L_x_1019:
[----:B------:R-:W3:Y:S02]  /*35400*/  SYNCS.PHASECHK.TRANS64.TRYWAIT P2, [UR13+0x88], R2 ;  /* 0x00008802ff0075a7 */ /* 0x000ee4000804014d */
[----:B---3--:R-:W-:Y:S05]  /*35410*/  @!P2 BRA `(.L_x_1020) ;  /* 0x000000340094a947 */ /* 0x008fea0003800000 */
.L_x_1162:
[----:B------:R-:W-:Y:S04]  /*35420*/  BSSY B0, `(.L_x_1021) ;  /* 0x0000010000007945 */ /* 0x000fe80003800000 */
[----:B------:R-:W-:Y:S05]  /*35430*/  @!P0 BRA `(.L_x_1022) ;  /* 0x0000000000388947 */ /* 0x000fea0003800000 */
[----:B------:R-:W-:Y:S01]  /*35440*/  UIADD3 UR16, UP0, UR58, 0x3f0, URZ ;  /* 0x000003f03a107890 */ /* 0x000fe2000ff1e03f */
[----:B------:R-:W-:Y:S01]  /*35450*/  R2UR UR12, R10 ;  /* 0x000000000a0c72ca */ /* 0x000fe200000e0000 */
[----:B------:R-:W-:Y:S02]  /*35460*/  UIADD3 UR11, UR51, 0x80, URZ ;  /* 0x00000080330b7890 */ /* 0x000fe4000fffe03f */
[----:B------:R-:W-:Y:S02]  /*35470*/  UIADD3 UR8, UR13, 0x1100, URZ ;  /* 0x000011000d087890 */ /* 0x000fe4000fffe03f */
[----:B------:R-:W-:Y:S02]  /*35480*/  UIADD3 UR9, UR13, 0x68, URZ ;  /* 0x000000680d097890 */ /* 0x000fe4000fffe03f */
[----:B------:R-:W-:Y:S01]  /*35490*/  UIADD3.X UR17, URZ, UR59, URZ, UP0, !UPT ;  /* 0x0000003b3f117290 */ /* 0x000fe200087fe43f */
[----:B------:R-:W-:Y:S01]  /*354a0*/  UMOV UR18, 0x0 ;  /* 0x0000000000127882 */ /* 0x000fe20000000000 */
[----:B------:R-:W-:Y:S01]  /*354b0*/  UMOV UR19, 0x10000000 ;  /* 0x1000000000137882 */ /* 0x000fe20000000000 */
[----:B------:R-:W-:-:S06]  /*354c0*/  UMOV UR10, UR50 ;  /* 0x00000032000a7c82 */ /* 0x000fcc0008000000 */
[----:B------:R3:W-:Y:S02]  /*354d0*/  UTMALDG.3D [UR8], [UR16], desc[UR18] ;  /* 0x00001208100075b4 */ /* 0x0007e40008011000 */
[----:B---3--:R-:W-:Y:S05]  /*354e0*/  @!P1 BRA `(.L_x_1023) ;  /* 0x0000000000049947 */ /* 0x008fea0003800000 */
[----:B------:R-:W-:Y:S01]  /*354f0*/  BPT.TRAP 0x1 ;  /* 0x000000040000795c */ /* 0x000fe20000300000 */
.L_x_1023:
[----:B-12---:R-:W1:Y:S02]  /*35500*/  LDC R3, c[0x0][0x800] ;  /* 0x00020000ff037b82 */ /* 0x006e640000000800 */
[----:B-1----:R3:W-:Y:S02]  /*35510*/  SYNCS.ARRIVE.TRANS64.RED.A0TR RZ, [UR13+0x68], R3 ;  /* 0x00006803ffff79a7 */ /* 0x0027e4000830040d */
.L_x_1022:
[----:B------:R-:W-:Y:S05]  /*35520*/  BSYNC B0 ;  /* 0x0000000000007941 */ /* 0x000fea0003800000 */
.L_x_1021:
[----:B------:R-:W-:Y:S05]  /*35530*/  @!P1 BRA `(.L_x_1024) ;  /* 0x0000000000049947 */ /* 0x000fea0003800000 */
[----:B------:R-:W-:Y:S01]  /*35540*/  BPT.TRAP 0x1 ;  /* 0x000000040000795c */ /* 0x000fe20000300000 */
.L_x_1024:
[----:B------:R-:W-:Y:S02]  /*35550*/  UIADD3 UR33, UR13, 0x68, URZ ;  /* 0x000000680d217890 */ /* 0x000fe4000fffe03f */
[----:B------:R-:W-:Y:S02]  /*35560*/  UIADD3 UR10, UR50, 0x20, URZ ;  /* 0x00000020320a7890 */ /* 0x000fe4000fffe03f */
[----:B------:R-:W-:-:S09]  /*35570*/  UPRMT UR29, UR37, 0x654, UR33 ;  /* 0x00000654251d7896 */ /* 0x000fd20008000021 */
[----:B------:R-:W-:Y:S01]  /*35580*/  SYNCS.ARRIVE.TRANS64.RED.A1T0 RZ, [UR29], RZ ;  /* 0x000000ffffff79a7 */ /* 0x000fe2000810041d */
[----:B------:R-:W-:Y:S05]  /*35590*/  @!P1 BRA `(.L_x_1025) ;  /* 0x0000000000049947 */ /* 0x000fea0003800000 */
[----:B------:R-:W-:Y:S01]  /*355a0*/  BPT.TRAP 0x1 ;  /* 0x000000040000795c */ /* 0x000fe20000300000 */
.L_x_1025:
[----:B------:R-:W4:Y:S02]  /*355b0*/  SYNCS.PHASECHK.TRANS64.TRYWAIT P2, [UR13+0x90], R2 ;  /* 0x00009002ff0075a7 */ /* 0x000f24000804014d */
[----:B----4-:R-:W-:Y:S05]  /*355c0*/  @!P2 BRA `(.L_x_1026) ;  /* 0x000000340040a947 */ /* 0x010fea0003800000 */
.L_x_1163:
        /* <DEDUP_REMOVED lines=8> */
[----:B------:R-:W-:Y:S01]  /*35650*/  UMOV UR19, 0x10000000 ;  /* 0x1000000000137882 */ /* 0x000fe20000000000 */
[----:B------:R-:W-:-:S06]  /*35660*/  UMOV UR11, UR51 ;  /* 0x00000033000b7c82 */ /* 0x000fcc0008000000 */
[----:B------:R4:W-:Y:S02]  /*35670*/  UTMALDG.3D [UR8], [UR16], desc[UR18] ;  /* 0x00001208100075b4 */ /* 0x0009e40008011000 */
[----:B----4-:R-:W-:Y:S05]  /*35680*/  @!P1 BRA `(.L_x_1029) ;  /* 0x0000000000049947 */ /* 0x010fea0003800000 */
[----:B------:R-:W-:Y:S01]  /*35690*/  BPT.TRAP 0x1 ;  /* 0x000000040000795c */ /* 0x000fe20000300000 */
.L_x_1029:
[----:B-123--:R-:W1:Y:S02]  /*356a0*/  LDC R3, c[0x0][0x800] ;  /* 0x00020000ff037b82 */ /* 0x00ee640000000800 */
[----:B-1----:R4:W-:Y:S02]  /*356b0*/  SYNCS.ARRIVE.TRANS64.RED.A0TR RZ, [UR13+0x70], R3 ;  /* 0x00007003ffff79a7 */ /* 0x0029e4000830040d */
.L_x_1028:
[----:B------:R-:W-:Y:S05]  /*356c0*/  BSYNC B0 ;  /* 0x0000000000007941 */ /* 0x000fea0003800000 */
.L_x_1027:
[----:B------:R-:W-:Y:S05]  /*356d0*/  @!P1 BRA `(.L_x_1030) ;  /* 0x0000000000049947 */ /* 0x000fea0003800000 */
[----:B------:R-:W-:Y:S01]  /*356e0*/  BPT.TRAP 0x1 ;  /* 0x000000040000795c */ /* 0x000fe20000300000 */
.L_x_1030:
[----:B------:R-:W-:-:S04]  /*356f0*/  UIADD3 UR25, UR13, 0x70, URZ ;  /* 0x000000700d197890 */ /* 0x000fc8000fffe03f */
[----:B------:R-:W-:-:S09]  /*35700*/  UPRMT UR22, UR37, 0x654, UR25 ;  /* 0x0000065425167896 */ /* 0x000fd20008000019 */
[----:B------:R-:W-:Y:S01]  /*35710*/  SYNCS.ARRIVE.TRANS64.RED.A1T0 RZ, [UR22], RZ ;  /* 0x000000ffffff79a7 */ /* 0x000fe20008100416 */
[----:B------:R-:W-:Y:S05]  /*35720*/  @!P1 BRA `(.L_x_1031) ;  /* 0x0000000000049947 */ /* 0x000fea0003800000 */
[----:B------:R-:W-:Y:S01]  /*35730*/  BPT.TRAP 0x1 ;  /* 0x000000040000795c */ /* 0x000fe20000300000 */
.L_x_1031:
[----:B------:R-:W5:Y:S02]  /*35740*/  SYNCS.PHASECHK.TRANS64.TRYWAIT P2, [UR13+0x98], R2 ;  /* 0x00009802ff0075a7 */ /* 0x000f64000804014d */
[----:B-----5:R-:W-:Y:S05]  /*35750*/  @!P2 BRA `(.L_x_1032) ;  /* 0x0000003000f4a947 */ /* 0x020fea0003800000 */
.L_x_1164:
        /* <DEDUP_REMOVED lines=9> */
[----:B------:R-:W-:-:S07]  /*357f0*/  UMOV UR19, 0x10000000 ;  /* 0x1000000000137882 */ /* 0x000fce0000000000 */
[----:B------:R1:W-:Y:S02]  /*35800*/  UTMALDG.3D [UR8], [UR16], desc[UR18] ;  /* 0x00001208100075b4 */ /* 0x0003e40008011000 */
[----:B-1----:R-:W-:Y:S05]  /*35810*/  @!P1 BRA `(.L_x_1035) ;  /* 0x0000000000049947 */ /* 0x002fea0003800000 */
[----:B------:R-:W-:Y:S01]  /*35820*/  BPT.TRAP 0x1 ;  /* 0x000000040000795c */ /* 0x000fe20000300000 */
.L_x_1035:
[----:B--234-:R-:W1:Y:S02]  /*35830*/  LDC R3, c[0x0][0x800] ;  /* 0x00020000ff037b82 */ /* 0x01ce640000000800 */
[----:B-1----:R1:W-:Y:S02]  /*35840*/  SYNCS.ARRIVE.TRANS64.RED.A0TR RZ, [UR13+0x78], R3 ;  /* 0x00007803ffff79a7 */ /* 0x0023e4000830040d */
.L_x_1034:
[----:B------:R-:W-:Y:S05]  /*35850*/  BSYNC B0 ;  /* 0x0000000000007941 */ /* 0x000fea0003800000 */
.L_x_1033:
[----:B------:R-:W-:Y:S05]  /*35860*/  @!P1 BRA `(.L_x_1036) ;  /* 0x0000000000049947 */ /* 0x000fea0003800000 */
[----:B------:R-:W-:Y:S01]  /*35870*/  BPT.TRAP 0x1 ;  /* 0x000000040000795c */ /* 0x000fe20000300000 */
.L_x_1036:
[----:B------:R-:W-:Y:S02]  /*35880*/  UIADD3 UR17, UR13, 0x78, URZ ;  /* 0x000000780d117890 */ /* 0x000fe4000fffe03f */
[----:B------:R-:W-:Y:S02]  /*35890*/  UIADD3 UR42, UR50, 0x40, URZ ;  /* 0x00000040322a7890 */ /* 0x000fe4000fffe03f */
[----:B------:R-:W-:-:S09]  /*358a0*/  UPRMT UR23, UR37, 0x654, UR17 ;  /* 0x0000065425177896 */ /* 0x000fd20008000011 */
[----:B------:R-:W-:Y:S01]  /*358b0*/  SYNCS.ARRIVE.TRANS64.RED.A1T0 RZ, [UR23], RZ ;  /* 0x000000ffffff79a7 */ /* 0x000fe20008100417 */
[----:B------:R-:W-:Y:S05]  /*358c0*/  @!P1 BRA `(.L_x_1037) ;  /* 0x0000000000049947 */ /* 0x000fea0003800000 */
[----:B------:R-:W-:Y:S01]  /*358d0*/  BPT.TRAP 0x1 ;  /* 0x000000040000795c */ /* 0x000fe20000300000 */
.L_x_1037:
[----:B-1234-:R-:W-:-:S04]  /*358e0*/  SHF.L.U32 R3, RZ, 0x1f, RZ ;  /* 0x0000001fff037819 */ /* 0x01efc800000006ff */
[----:B------:R-:W1:Y:S02]  /*358f0*/  SYNCS.PHASECHK.TRANS64.TRYWAIT P2, [UR13+0x80], R3 ;  /* 0x00008003ff0075a7 */ /* 0x000e64000804014d */
[----:B-1----:R-:W-:Y:S05]  /*35900*/  @!P2 BRA `(.L_x_1038) ;  /* 0x0000003000a0a947 */ /* 0x002fea0003800000 */
.L_x_1165:
[----:B------:R-:W-:Y:S04]  /*35910*/  BSSY B0, `(.L_x_1039) ;  /* 0x000000e000007945 */ /* 0x000fe80003800000 */
[----:B------:R-:W-:Y:S05]  /*35920*/  @!P0 BRA `(.L_x_1040) ;  /* 0x0000000000308947 */ /* 0x000fea0003800000 */
[----:B------:R-:W-:Y:S01]  /*35930*/  R2UR UR44, R10 ;  /* 0x000000000a2c72ca */ /* 0x000fe200000e0000 */
[----:B------:R-:W-:Y:S02]  /*35940*/  UIADD3 UR8, UP0, UR58, 0x3f0, URZ ;  /* 0x000003f03a087890 */ /* 0x000fe4000ff1e03f */
[----:B------:R-:W-:Y:S02]  /*35950*/  UIADD3 UR40, UR13, 0x100, URZ ;  /* 0x000001000d287890 */ /* 0x000fe4000fffe03f */
[----:B------:R-:W-:Y:S01]  /*35960*/  UIADD3.X UR9, URZ, UR59, URZ, UP0, !UPT ;  /* 0x0000003b3f097290 */ /* 0x000fe200087fe43f */
[----:B------:R-:W-:Y:S01]  /*35970*/  UMOV UR10, 0x0 ;  /* 0x00000000000a7882 */ /* 0x000fe20000000000 */
[----:B------:R-:W-:Y:S01]  /*35980*/  UMOV UR11, 0x10000000 ;  /* 0x10000000000b7882 */ /* 0x000fe20000000000 */
[----:B------:R-:W-:-:S06]  /*35990*/  UMOV UR43, UR51 ;  /* 0x00000033002b7c82 */ /* 0x000fcc0008000000 */
[----:B------:R2:W-:Y:S02]  /*359a0*/  UTMALDG.3D [UR40], [UR8], desc[UR10] ;  /* 0x00000a28080075b4 */ /* 0x0005e40008011000 */
[----:B--2---:R-:W-:Y:S05]  /*359b0*/  @!P1 BRA `(.L_x_1041) ;  /* 0x0000000000049947 */ /* 0x004fea0003800000 */
[----:B------:R-:W-:Y:S01]  /*359c0*/  BPT.TRAP 0x1 ;  /* 0x000000040000795c */ /* 0x000fe20000300000 */
.L_x_1041:
[----:B-1----:R-:W1:Y:S02]  /*359d0*/  LDC R4, c[0x0][0x800] ;  /* 0x00020000ff047b82 */ /* 0x002e640000000800 */
[----:B-1----:R2:W-:Y:S02]  /*359e0*/  SYNCS.ARRIVE.TRANS64.RED.A0TR RZ, [UR13+0x60], R4 ;  /* 0x00006004ffff79a7 */ /* 0x0025e4000830040d */
.L_x_1040:
[----:B------:R-:W-:Y:S05]  /*359f0*/  BSYNC B0 ;  /* 0x0000000000007941 */ /* 0x000fea0003800000 */
.L_x_1039:
[----:B------:R-:W-:Y:S05]  /*35a00*/  @!P1 BRA `(.L_x_1042) ;  /* 0x0000000000049947 */ /* 0x000fea0003800000 */
[----:B------:R-:W-:Y:S01]  /*35a10*/  BPT.TRAP 0x1 ;  /* 0x000000040000795c */ /* 0x000fe20000300000 */
.L_x_1042:
[----:B------:R-:W-:Y:S01]  /*35a20*/  SYNCS.ARRIVE.TRANS64.RED.A1T0 RZ, [UR30], RZ ;  /* 0x000000ffffff79a7 */ /* 0x000fe2000810041e */
[----:B------:R-:W-:Y:S05]  /*35a30*/  @!P1 BRA `(.L_x_1043) ;  /* 0x0000000000049947 */ /* 0x000fea0003800000 */
[----:B------:R-:W-:Y:S01]  /*35a40*/  BPT.TRAP 0x1 ;  /* 0x000000040000795c */ /* 0x000fe20000300000 */
.L_x_1043:
[----:B------:R-:W3:Y:S02]  /*35a50*/  SYNCS.PHASECHK.TRANS64.TRYWAIT P2, [UR13+0x88], R3 ;  /* 0x00008803ff0075a7 */ /* 0x000ee4000804014d */
[----:B---3--:R-:W-:Y:S05]  /*35a60*/  @!P2 BRA `(.L_x_1044) ;  /* 0x000000300060a947 */ /* 0x008fea0003800000 */
.L_x_1166:
        /* <DEDUP_REMOVED lines=13> */
.L_x_1047:
[----:B-12---:R-:W1:Y:S02]  /*35b40*/  LDC R4, c[0x0][0x800] ;  /* 0x00020000ff047b82 */ /* 0x006e640000000800 */
[----:B-1----:R3:W-:Y:S02]  /*35b50*/  SYNCS.ARRIVE.TRANS64.RED.A0TR RZ, [UR13+0x68], R4 ;  /* 0x00006804ffff79a7 */ /* 0x0027e4000830040d */
.L_x_1046:
[----:B------:R-:W-:Y:S05]  /*35b60*/  BSYNC B0 ;  /* 0x0000000000007941 */ /* 0x000fea0003800000 */
.L_x_1045:
[----:B------:R-:W-:Y:S05]  /*35b70*/  @!P1 BRA `(.L_x_1048) ;  /* 0x0000000000049947 */ /* 0x000fea0003800000 */
[----:B------:R-:W-:Y:S01]  /*35b80*/  BPT.TRAP 0x1 ;  /* 0x000000040000795c */ /* 0x000fe20000300000 */
.L_x_1048:
[----:B------:R-:W-:Y:S01]  /*35b90*/  SYNCS.ARRIVE.TRANS64.RED.A1T0 RZ, [UR29], RZ ;  /* 0x000000ffffff79a7 */ /* 0x000fe2000810041d */
[----:B------:R-:W-:Y:S01]  /*35ba0*/  UIADD3 UR26, UR50, 0x60, URZ ;  /* 0x00000060321a7890 */ /* 0x000fe2000fffe03f */
[----:B------:R-:W-:Y:S11]  /*35bb0*/  @!P1 BRA `(.L_x_1049) ;  /* 0x0000000000049947 */ /* 0x000ff60003800000 */
[----:B------:R-:W-:Y:S01]  /*35bc0*/  BPT.TRAP 0x1 ;  /* 0x000000040000795c */ /* 0x000fe20000300000 */
.L_x_1049:
[----:B------:R-:W4:Y:S02]  /*35bd0*/  SYNCS.PHASECHK.TRANS64.TRYWAIT P2, [UR13+0x90], R3 ;  /* 0x00009003ff0075a7 */ /* 0x000f24000804014d */
[----:B----4-:R-:W-:Y:S05]  /*35be0*/  @!P2 BRA `(.L_x_1050) ;  /* 0x000000300018a947 */ /* 0x010fea0003800000 */
.L_x_1167:
        /* <DEDUP_REMOVED lines=12> */
.L_x_1053:
[----:B-123--:R-:W1:Y:S02]  /*35cb0*/  LDC R4, c[0x0][0x800] ;  /* 0x00020000ff047b82 */ /* 0x00ee640000000800 */
[----:B-1----:R4:W-:Y:S02]  /*35cc0*/  SYNCS.ARRIVE.TRANS64.RED.A0TR RZ, [UR13+0x70], R4 ;  /* 0x00007004ffff79a7 */ /* 0x0029e4000830040d */
.L_x_1052:
[----:B------:R-:W-:Y:S05]  /*35cd0*/  BSYNC B0 ;  /* 0x0000000000007941 */ /* 0x000fea0003800000 */
.L_x_1051:
[----:B------:R-:W-:Y:S05]  /*35ce0*/  @!P1 BRA `(.L_x_1054) ;  /* 0x0000000000049947 */ /* 0x000fea0003800000 */
[----:B------:R-:W-:Y:S01]  /*35cf0*/  BPT.TRAP 0x1 ;  /* 0x000000040000795c */ /* 0x000fe20000300000 */
.L_x_1054:
[----:B------:R-:W-:Y:S01]  /*35d00*/  SYNCS.ARRIVE.TRANS64.RED.A1T0 RZ, [UR22], RZ ;  /* 0x000000ffffff79a7 */ /* 0x000fe20008100416 */
[----:B------:R-:W-:Y:S05]  /*35d10*/  @!P1 BRA `(.L_x_1055) ;  /* 0x0000000000049947 */ /* 0x000fea0003800000 */
[----:B------:R-:W-:Y:S01]  /*35d20*/  BPT.TRAP 0x1 ;  /* 0x000000040000795c */ /* 0x000fe20000300000 */
.L_x_1055:
[----:B------:R-:W5:Y:S02]  /*35d30*/  SYNCS.PHASECHK.TRANS64.TRYWAIT P2, [UR13+0x98], R3 ;  /* 0x00009803ff0075a7 */ /* 0x000f64000804014d */
[----:B-----5:R-:W-:Y:S05]  /*35d40*/  @!P2 BRA `(.L_x_1056) ;  /* 0x0000002c00d8a947 */ /* 0x020fea0003800000 */
.L_x_1168:
        /* <DEDUP_REMOVED lines=11> */
[----:B-1----:R-:W-:Y:S05]  /*35e00*/  @!P1 BRA `(.L_x_1059) ;  /* 0x0000000000049947 */ /* 0x002fea0003800000 */
[----:B------:R-:W-:Y:S01]  /*35e10*/  BPT.TRAP 0x1 ;  /* 0x000000040000795c */ /* 0x000fe20000300000 */
.L_x_1059:
[----:B--234-:R-:W1:Y:S02]  /*35e20*/  LDC R4, c[0x0][0x800] ;  /* 0x00020000ff047b82 */ /* 0x01ce640000000800 */
[----:B-1----:R1:W-:Y:S02]  /*35e30*/  SYNCS.ARRIVE.TRANS64.RED.A0TR RZ, [UR13+0x78], R4 ;  /* 0x00007804ffff79a7 */ /* 0x0023e4000830040d */
.L_x_1058:
[----:B------:R-:W-:Y:S05]  /*35e40*/  BSYNC B0 ;  /* 0x0000000000007941 */ /* 0x000fea0003800000 */
.L_x_1057:
[----:B------:R-:W-:Y:S05]  /*35e50*/  @!P1 BRA `(.L_x_1060) ;  /* 0x0000000000049947 */ /* 0x000fea0003800000 */
[----:B------:R-:W-:Y:S01]  /*35e60*/  BPT.TRAP 0x1 ;  /* 0x000000040000795c */ /* 0x000fe20000300000 */
.L_x_1060:
[----:B------:R-:W-:Y:S01]  /*35e70*/  SYNCS.ARRIVE.TRANS64.RED.A1T0 RZ, [UR23], RZ ;  /* 0x000000ffffff79a7 */ /* 0x000fe20008100417 */
[----:B------:R-:W-:Y:S01]  /*35e80*/  UIADD3 UR10, UR50, 0x80, URZ ;  /* 0x00000080320a7890 */ /* 0x000fe2000fffe03f */
[----:B------:R-:W-:Y:S11]  /*35e90*/  @!P1 BRA `(.L_x_1061) ;  /* 0x0000000000049947 */ /* 0x000ff60003800000 */
[----:B------:R-:W-:Y:S01]  /*35ea0*/  BPT.TRAP 0x1 ;  /* 0x000000040000795c */ /* 0x000fe20000300000 */
.L_x_1061:
[----:B------:R-:W5:Y:S02]  /*35eb0*/  SYNCS.PHASECHK.TRANS64.TRYWAIT P2, [UR13+0x80], R2 ;  /* 0x00008002ff0075a7 */ /* 0x000f64000804014d */
[----:B-----5:R-:W-:Y:S05]  /*35ec0*/  @!P2 BRA `(.L_x_1062) ;  /* 0x0000002c0090a947 */ /* 0x020fea0003800000 */
.L_x_1169:
        /* <DEDUP_REMOVED lines=8> */
[----:B------:R-:W-:Y:S01]  /*35f50*/  UMOV UR9, UR41 ;  /* 0x0000002900097c82 */ /* 0x000fe20008000000 */
[----:B------:R-:W-:-:S05]  /*35f60*/  UMOV UR11, UR51 ;  /* 0x00000033000b7c82 */ /* 0x000fca0008000000 */
[----:B------:R1:W-:Y:S02]  /*35f70*/  UTMALDG.3D [UR8], [UR18], desc[UR26] ;  /* 0x00001a08120075b4 */ /* 0x0003e40008011000 */
[----:B-1----:R-:W-:Y:S05]  /*35f80*/  @!P1 BRA `(.L_x_1065) ;  /* 0x0000000000049947 */ /* 0x002fea0003800000 */
[----:B------:R-:W-:Y:S01]  /*35f90*/  BPT.TRAP 0x1 ;  /* 0x000000040000795c */ /* 0x000fe20000300000 */
.L_x_1065:
[----:B--234-:R-:W1:Y:S02]  /*35fa0*/  LDC R4, c[0x0][0x800] ;  /* 0x00020000ff047b82 */ /* 0x01ce640000000800 */
[----:B-1----:R1:W-:Y:S02]  /*35fb0*/  SYNCS.ARRIVE.TRANS64.RED.A0TR RZ, [UR13+0x60], R4 ;  /* 0x00006004ffff79a7 */ /* 0x0023e4000830040d */
.L_x_1064:
[----:B------:R-:W-:Y:S05]  /*35fc0*/  BSYNC B0 ;  /* 0x0000000000007941 */ /* 0x000fea0003800000 */
.L_x_1063:
[----:B------:R-:W-:Y:S05]  /*35fd0*/  @!P1 BRA `(.L_x_1066) ;  /* 0x0000000000049947 */ /* 0x000fea0003800000 */
[----:B------:R-:W-:Y:S01]  /*35fe0*/  BPT.TRAP 0x1 ;  /* 0x000000040000795c */ /* 0x000fe20000300000 */
.L_x_1066:
[----:B------:R-:W-:Y:S01]  /*35ff0*/  SYNCS.ARRIVE.TRANS64.RED.A1T0 RZ, [UR30], RZ ;  /* 0x000000ffffff79a7 */ /* 0x000fe2000810041e */
[----:B------:R-:W-:Y:S05]  /*36000*/  @!P1 BRA `(.L_x_1067) ;  /* 0x0000000000049947 */ /* 0x000fea0003800000 */
[----:B------:R-:W-:Y:S01]  /*36010*/  BPT.TRAP 0x1 ;  /* 0x000000040000795c */ /* 0x000fe20000300000 */
.L_x_1067:
[----:B------:R-:W5:Y:S02]  /*36020*/  SYNCS.PHASECHK.TRANS64.TRYWAIT P2, [UR13+0x88], R2 ;  /* 0x00008802ff0075a7 */ /* 0x000f64000804014d */
[----:B-----5:R-:W-:Y:S05]  /*36030*/  @!P2 BRA `(.L_x_1068) ;  /* 0x0000002c004ca947 */ /* 0x020fea0003800000 */
.L_x_1170:
        /* <DEDUP_REMOVED lines=13> */
.L_x_1071:
[----:B--234-:R-:W1:Y:S02]  /*36110*/  LDC R4, c[0x0][0x800] ;  /* 0x00020000ff047b82 */ /* 0x01ce640000000800 */
[----:B-1----:R1:W-:Y:S02]  /*36120*/  SYNCS.ARRIVE.TRANS64.RED.A0TR RZ, [UR13+0x68], R4 ;  /* 0x00006804ffff79a7 */ /* 0x0023e4000830040d */
.L_x_1070:
[----:B------:R-:W-:Y:S05]  /*36130*/  BSYNC B0 ;  /* 0x0000000000007941 */ /* 0x000fea0003800000 */
.L_x_1069:
[----:B------:R-:W-:Y:S05]  /*36140*/  @!P1 BRA `(.L_x_1072) ;  /* 0x0000000000049947 */ /* 0x000fea0003800000 */
[----:B------:R-:W-:Y:S01]  /*36150*/  BPT.TRAP 0x1 ;  /* 0x000000040000795c */ /* 0x000fe20000300000 */
.L_x_1072:
[----:B------:R-:W-:Y:S01]  /*36160*/  SYNCS.ARRIVE.TRANS64.RED.A1T0 RZ, [UR29], RZ ;  /* 0x000000ffffff79a7 */ /* 0x000fe2000810041d */
[----:B------:R-:W-:Y:S01]  /*36170*/  UIADD3 UR10, UR50, 0xa0, URZ ;  /* 0x000000a0320a7890 */ /* 0x000fe2000fffe03f */
[----:B------:R-:W-:Y:S11]  /*36180*/  @!P1 BRA `(.L_x_1073) ;  /* 0x0000000000049947 */ /* 0x000ff60003800000 */
[----:B------:R-:W-:Y:S01]  /*36190*/  BPT.TRAP 0x1 ;  /* 0x000000040000795c */ /* 0x000fe20000300000 */
.L_x_1073:
[----:B------:R-:W5:Y:S02]  /*361a0*/  SYNCS.PHASECHK.TRANS64.TRYWAIT P2, [UR13+0x90], R2 ;  /* 0x00009002ff0075a7 */ /* 0x000f64000804014d */
[----:B-----5:R-:W-:Y:S05]  /*361b0*/  @!P2 BRA `(.L_x_1074) ;  /* 0x0000002c0004a947 */ /* 0x020fea0003800000 */
.L_x_1171:
        /* <DEDUP_REMOVED lines=13> */
.L_x_1077:
[----:B--234-:R-:W1:Y:S02]  /*36290*/  LDC R4, c[0x0][0x800] ;  /* 0x00020000ff047b82 */ /* 0x01ce640000000800 */
[----:B-1----:R1:W-:Y:S02]  /*362a0*/  SYNCS.ARRIVE.TRANS64.RED.A0TR RZ, [UR13+0x70], R4 ;  /* 0x00007004ffff79a7 */ /* 0x0023e4000830040d */
.L_x_1076:
[----:B------:R-:W-:Y:S05]  /*362b0*/  BSYNC B0 ;  /* 0x0000000000007941 */ /* 0x000fea0003800000 */
.L_x_1075:
[----:B------:R-:W-:Y:S05]  /*362c0*/  @!P1 BRA `(.L_x_1078) ;  /* 0x0000000000049947 */ /* 0x000fea0003800000 */
[----:B------:R-:W-:Y:S01]  /*362d0*/  BPT.TRAP 0x1 ;  /* 0x000000040000795c */ /* 0x000fe20000300000 */
.L_x_1078:
[----:B------:R-:W-:Y:S01]  /*362e0*/  SYNCS.ARRIVE.TRANS64.RED.A1T0 RZ, [UR22], RZ ;  /* 0x000000ffffff79a7 */ /* 0x000fe20008100416 */
[----:B------:R-:W-:Y:S05]  /*362f0*/  @!P1 BRA `(.L_x_1079) ;  /* 0x0000000000049947 */ /* 0x000fea0003800000 */
[----:B------:R-:W-:Y:S01]  /*36300*/  BPT.TRAP 0x1 ;  /* 0x000000040000795c */ /* 0x000fe20000300000 */
.L_x_1079:
[----:B------:R-:W5:Y:S02]  /*36310*/  SYNCS.PHASECHK.TRANS64.TRYWAIT P2, [UR13+0x98], R2 ;  /* 0x00009802ff0075a7 */ /* 0x000f64000804014d */
[----:B-----5:R-:W-:Y:S05]  /*36320*/  @!P2 BRA `(.L_x_1080) ;  /* 0x0000002800c0a947 */ /* 0x020fea0003800000 */
.L_x_1172:
        /* <DEDUP_REMOVED lines=13> */
.L_x_1083:
[----:B------:R-:W1:Y:S02]  /*36400*/  LDC R2, c[0x0][0x800] ;  /* 0x00020000ff027b82 */ /* 0x000e640000000800 */
[----:B-1----:R1:W-:Y:S02]  /*36410*/  SYNCS.ARRIVE.TRANS64.RED.A0TR RZ, [UR13+0x78], R2 ;  /* 0x00007802ffff79a7 */ /* 0x0023e4000830040d */
.L_x_1082:
[----:B------:R-:W-:Y:S05]  /*36420*/  BSYNC B0 ;  /* 0x0000000000007941 */ /* 0x000fea0003800000 */
.L_x_1081:
[----:B------:R-:W-:Y:S05]  /*36430*/  @!P1 BRA `(.L_x_1084) ;  /* 0x0000000000049947 */ /* 0x000fea0003800000 */
[----:B------:R-:W-:Y:S01]  /*36440*/  BPT.TRAP 0x1 ;  /* 0x000000040000795c */ /* 0x000fe20000300000 */
.L_x_1084:
[----:B------:R-:W-:Y:S01]  /*36450*/  SYNCS.ARRIVE.TRANS64.RED.A1T0 RZ, [UR23], RZ ;  /* 0x000000ffffff79a7 */ /* 0x000fe20008100417 */
[----:B------:R-:W-:Y:S01]  /*36460*/  UIADD3 UR10, UR50, 0xc0, URZ ;  /* 0x000000c0320a7890 */ /* 0x000fe2000fffe03f */
[----:B------:R-:W-:Y:S11]  /*36470*/  @!P1 BRA `(.L_x_1085) ;  /* 0x0000000000049947 */ /* 0x000ff60003800000 */
[----:B------:R-:W-:Y:S01]  /*36480*/  BPT.TRAP 0x1 ;  /* 0x000000040000795c */ /* 0x000fe20000300000 */
.L_x_1085:
[----:B------:R-:W5:Y:S02]  /*36490*/  SYNCS.PHASECHK.TRANS64.TRYWAIT P2, [UR13+0x80], R3 ;  /* 0x00008003ff0075a7 */ /* 0x000f64000804014d */
[----:B-----5:R-:W-:Y:S05]  /*364a0*/  @!P2 BRA `(.L_x_1086) ;  /* 0x000000280078a947 */ /* 0x020fea0003800000 */
.L_x_1173:
        /* <DEDUP_REMOVED lines=13> */
.L_x_1089:
[----:B------:R-:W1:Y:S02]  /*36580*/  LDC R2, c[0x0][0x800] ;  /* 0x00020000ff027b82 */ /* 0x000e640000000800 */
[----:B-1----:R1:W-:Y:S02]  /*36590*/  SYNCS.ARRIVE.TRANS64.RED.A0TR RZ, [UR13+0x60], R2 ;  /* 0x00006002ffff79a7 */ /* 0x0023e4000830040d */
.L_x_1088:
[----:B------:R-:W-:Y:S05]  /*365a0*/  BSYNC B0 ;  /* 0x0000000000007941 */ /* 0x000fea0003800000 */
.L_x_1087:
[----:B------:R-:W-:Y:S05]  /*365b0*/  @!P1 BRA `(.L_x_1090) ;  /* 0x0000000000049947 */ /* 0x000fea0003800000 */
[----:B------:R-:W-:Y:S01]  /*365c0*/  BPT.TRAP 0x1 ;  /* 0x000000040000795c */ /* 0x000fe20000300000 */
.L_x_1090:
[----:B------:R-:W-:Y:S01]  /*365d0*/  SYNCS.ARRIVE.TRANS64.RED.A1T0 RZ, [UR30], RZ ;  /* 0x000000ffffff79a7 */ /* 0x000fe2000810041e */
[----:B------:R-:W-:Y:S05]  /*365e0*/  @!P1 BRA `(.L_x_1091) ;  /* 0x0000000000049947 */ /* 0x000fea0003800000 */
[----:B------:R-:W-:Y:S01]  /*365f0*/  BPT.TRAP 0x1 ;  /* 0x000000040000795c */ /* 0x000fe20000300000 */
.L_x_1091:
[----:B------:R-:W5:Y:S02]  /*36600*/  SYNCS.PHASECHK.TRANS64.TRYWAIT P2, [UR13+0x88], R3 ;  /* 0x00008803ff0075a7 */ /* 0x000f64000804014d */
[----:B-----5:R-:W-:Y:S05]  /*36610*/  @!P2 BRA `(.L_x_1092) ;  /* 0x000000280034a947 */ /* 0x020fea0003800000 */
.L_x_1174:
        /* <DEDUP_REMOVED lines=13> */
.L_x_1095:
[----:B------:R-:W1:Y:S02]  /*366f0*/  LDC R2, c[0x0][0x800] ;  /* 0x00020000ff027b82 */ /* 0x000e640000000800 */
[----:B-1----:R1:W-:Y:S02]  /*36700*/  SYNCS.ARRIVE.TRANS64.RED.A0TR RZ, [UR13+0x68], R2 ;  /* 0x00006802ffff79a7 */ /* 0x0023e4000830040d */
.L_x_1094:
[----:B------:R-:W-:Y:S05]  /*36710*/  BSYNC B0 ;  /* 0x0000000000007941 */ /* 0x000fea0003800000 */
.L_x_1093:
[----:B------:R-:W-:Y:S05]  /*36720*/  @!P1 BRA `(.L_x_1096) ;  /* 0x0000000000049947 */ /* 0x000fea0003800000 */
[----:B------:R-:W-:Y:S01]  /*36730*/  BPT.TRAP 0x1 ;  /* 0x000000040000795c */ /* 0x000fe20000300000 */
.L_x_1096:
[----:B------:R-:W-:Y:S01]  /*36740*/  SYNCS.ARRIVE.TRANS64.RED.A1T0 RZ, [UR29], RZ ;  /* 0x000000ffffff79a7 */ /* 0x000fe2000810041d */
[----:B------:R-:W-:Y:S01]  /*36750*/  UIADD3 UR10, UR50, 0xe0, URZ ;  /* 0x000000e0320a7890 */ /* 0x000fe2000fffe03f */
[----:B------:R-:W-:Y:S11]  /*36760*/  @!P1 BRA `(.L_x_1097) ;  /* 0x0000000000049947 */ /* 0x000ff60003800000 */
[----:B------:R-:W-:Y:S01]  /*36770*/  BPT.TRAP 0x1 ;  /* 0x000000040000795c */ /* 0x000fe20000300000 */
.L_x_1097:
[----:B------:R-:W5:Y:S02]  /*36780*/  SYNCS.PHASECHK.TRANS64.TRYWAIT P2, [UR13+0x90], R3 ;  /* 0x00009003ff0075a7 */ /* 0x000f64000804014d */
[----:B-----5:R-:W-:Y:S05]  /*36790*/  @!P2 BRA `(.L_x_1098) ;  /* 0x0000002400eca947 */ /* 0x020fea0003800000 */
.L_x_1175:
        /* <DEDUP_REMOVED lines=13> */
.L_x_1101:
[----:B------:R-:W1:Y:S02]  /*36870*/  LDC R2, c[0x0][0x800] ;  /* 0x00020000ff027b82 */ /* 0x000e640000000800 */
[----:B-1----:R1:W-:Y:S02]  /*36880*/  SYNCS.ARRIVE.TRANS64.RED.A0TR RZ, [UR13+0x70], R2 ;  /* 0x00007002ffff79a7 */ /* 0x0023e4000830040d */
.L_x_1100:
[----:B------:R-:W-:Y:S05]  /*36890*/  BSYNC B0 ;  /* 0x0000000000007941 */ /* 0x000fea0003800000 */
.L_x_1099:
[----:B------:R-:W-:Y:S05]  /*368a0*/  @!P1 BRA `(.L_x_1102) ;  /* 0x0000000000049947 */ /* 0x000fea0003800000 */
[----:B------:R-:W-:Y:S01]  /*368b0*/  BPT.TRAP 0x1 ;  /* 0x000000040000795c */ /* 0x000fe20000300000 */
.L_x_1102:
[----:B------:R-:W-:Y:S01]  /*368c0*/  SYNCS.ARRIVE.TRANS64.RED.A1T0 RZ, [UR22], RZ ;  /* 0x000000ffffff79a7 */ /* 0x000fe20008100416 */
[----:B------:R-:W-:Y:S05]  /*368d0*/  @!P1 BRA `(.L_x_1103) ;  /* 0x0000000000049947 */ /* 0x000fea0003800000 */
[----:B------:R-:W-:Y:S01]  /*368e0*/  BPT.TRAP 0x1 ;  /* 0x000000040000795c */ /* 0x000fe20000300000 */
.L_x_1103:
[----:B------:R-:W5:Y:S02]  /*368f0*/  SYNCS.PHASECHK.TRANS64.TRYWAIT P2, [UR13+0x98], R3 ;  /* 0x00009803ff0075a7 */ /* 0x000f64000804014d */
[----:B-----5:R-:W-:Y:S05]  /*36900*/  @!P2 BRA `(.L_x_1104) ;  /* 0x0000002400a8a947 */ /* 0x020fea0003800000 */
.L_x_1176:
        /* <DEDUP_REMOVED lines=13> */
.L_x_1107:
[----:B------:R-:W1:Y:S02]  /*369e0*/  LDC R2, c[0x0][0x800] ;  /* 0x00020000ff027b82 */ /* 0x000e640000000800 */
[----:B-1----:R1:W-:Y:S02]  /*369f0*/  SYNCS.ARRIVE.TRANS64.RED.A0TR RZ, [UR13+0x78], R2 ;  /* 0x00007802ffff79a7 */ /* 0x0023e4000830040d */
.L_x_1106:
[----:B------:R-:W-:Y:S05]  /*36a00*/  BSYNC B0 ;  /* 0x0000000000007941 */ /* 0x000fea0003800000 */
.L_x_1105:
[----:B------:R-:W-:Y:S05]  /*36a10*/  @!P1 BRA `(.L_x_1108) ;  /* 0x0000000000049947 */ /* 0x000fea0003800000 */
[----:B------:R-:W-:Y:S01]  /*36a20*/  BPT.TRAP 0x1 ;  /* 0x000000040000795c */ /* 0x000fe20000300000 */
.L_x_1108:
[----:B------:R-:W5:Y:S01]  /*36a30*/  LDL.LU R15, [R1+0x4b0] ;  /* 0x0004b000010f7983 */ /* 0x000f620000300800 */
[----:B------:R-:W-:Y:S03]  /*36a40*/  SYNCS.ARRIVE.TRANS64.RED.A1T0 RZ, [UR23], RZ ;  /* 0x000000ffffff79a7 */ /* 0x000fe60008100417 */
[----:B------:R-:W5:Y:S01]  /*36a50*/  LDL.LU R12, [R1+0x4ac] ;  /* 0x0004ac00010c7983 */ /* 0x000f620000300800 */
[----:B-1234-:R-:W-:Y:S02]  /*36a60*/  PRMT R4, RZ, 0x7610, R4 ;  /* 0x00007610ff047816 */ /* 0x01efe40000000004 */
[----:B------:R-:W-:Y:S02]  /*36a70*/  MOV R2, 0xffffffff ;  /* 0xffffffff00027802 */ /* 0x000fe40000000f00 */
[----:B------:R-:W-:Y:S02]  /*36a80*/  MOV R3, 0xffffffff ;  /* 0xffffffff00037802 */ /* 0x000fe40000000f00 */
[----:B------:R-:W-:-:S02]  /*36a90*/  MOV R10, 0xffffffff ;  /* 0xffffffff000a7802 */ /* 0x000fc40000000f00 */
[----:B-----5:R-:W-:-:S04]  /*36aa0*/  IADD3 R12, P0, R12, UR54, RZ ;  /* 0x000000360c0c7c10 */ /* 0x020fc8000ff1e0ff */
[----:B------:R-:W-:Y:S01]  /*36ab0*/  IADD3.X R15, R15, UR38, RZ, P0, !PT ;  /* 0x000000260f0f7c10 */ /* 0x000fe200087fe4ff */
[----:B------:R1:W-:Y:S01]  /*36ac0*/  STL [R1+0x4ac], R12 ;  /* 0x0004ac0c01007387 */ /* 0x0003e20000100800 */
[----:B------:R-:W-:-:S03]  /*36ad0*/  ISETP.GE.U32.AND P0, PT, R12, UR4, PT ;  /* 0x000000040c007c0c */ /* 0x000fc6000bf06070 */
[----:B------:R1:W-:Y:S01]  /*36ae0*/  STL [R1+0x4b0], R15 ;  /* 0x0004b00f01007387 */ /* 0x0003e20000100800 */
[----:B------:R-:W-:-:S13]  /*36af0*/  ISETP.GE.U32.AND.EX P0, PT, R15, UR5, PT, P0 ;  /* 0x000000050f007c0c */ /* 0x000fda000bf06100 */
[----:B-1----:R-:W-:Y:S05]  /*36b00*/  @P0 BRA `(.L_x_1109) ;  /* 0x0000000400580947 */ /* 0x002fea0003800000 */
[----:B------:R-:W1:Y:S01]  /*36b10*/  S2R R7, SR_CTAID.X ;  /* 0x0000000000077919 */ /* 0x000e620000002500 */
[----:B------:R-:W2:Y:S01]  /*36b20*/  LDC R13, c[0x0][0x904] ;  /* 0x00024100ff0d7b82 */ /* 0x000ea20000000800 */
[----:B------:R-:W-:Y:S01]  /*36b30*/  ULDC UR8, c[0x0][0x150] ;  /* 0x0000540000087ab9 */ /* 0x000fe20000000800 */
[----:B------:R-:W3:Y:S06]  /*36b40*/  S2R R2, SR_CTAID.Y ;  /* 0x0000000000027919 */ /* 0x000eec0000002600 */
[----:B------:R-:W4:Y:S08]  /*36b50*/  LDC R4, c[0x0][0x144] ;  /* 0x00005100ff047b82 */ /* 0x000f300000000800 */
[----:B------:R-:W5:Y:S08]  /*36b60*/  LDC R11, c[0x0][0x148] ;  /* 0x00005200ff0b7b82 */ /* 0x000f700000000800 */
[----:B------:R-:W4:Y:S01]  /*36b70*/  LDC.64 R8, c[0x0][0x8d0] ;  /* 0x00023400ff087b82 */ /* 0x000f220000000a00 */
[----:B--2---:R-:W-:-:S02]  /*36b80*/  ISETP.NE.AND P2, PT, R13, 0x1, PT ;  /* 0x000000010d00780c */ /* 0x004fc40003f45270 */
[----:B-1----:R-:W-:Y:S02]  /*36b90*/  I2FP.F32.U32 R3, R7 ;  /* 0x0000000700037245 */ /* 0x002fe40000201000 */
[----:B---3--:R-:W-:-:S03]  /*36ba0*/  I2FP.F32.U32 R5, R2 ;  /* 0x0000000200057245 */ /* 0x008fc60000201000 */
[----:B------:R-:W-:Y:S01]  /*36bb0*/  FMUL R3, R3, UR8 ;  /* 0x0000000803037c20 */ /* 0x000fe20008400000 */
[----:B------:R-:W-:Y:S02]  /*36bc0*/  ULDC UR8, c[0x0][0x154] ;  /* 0x0000550000087ab9 */ /* 0x000fe40000000800 */
[----:B------:R-:W-:-:S03]  /*36bd0*/  FMUL R10, R5, UR8 ;  /* 0x00000008050a7c20 */ /* 0x000fc60008400000 */
[----:B------:R-:W1:Y:S01]  /*36be0*/  F2I.U32.TRUNC.NTZ R3, R3 ;  /* 0x0000000300037305 */ /* 0x000e62000020f000 */
[----:B----4-:R-:W-:-:S07]  /*36bf0*/  ISETP.NE.U32.AND P0, PT, R8, RZ, PT ;  /* 0x000000ff0800720c */ /* 0x010fce0003f05070 */
[----:B------:R-:W2:Y:S01]  /*36c00*/  F2I.U32.TRUNC.NTZ R10, R10 ;  /* 0x0000000a000a7305 */ /* 0x000ea2000020f000 */
[----:B------:R-:W-:Y:S02]  /*36c10*/  ISETP.NE.AND.EX P0, PT, R9, RZ, PT, P0 ;  /* 0x000000ff0900720c */ /* 0x000fe40003f05300 */
[----:B-1----:R-:W-:Y:S02]  /*36c20*/  IADD3 R5, -R3, RZ, RZ ;  /* 0x000000ff03057210 */ /* 0x002fe40007ffe1ff */
[----:B------:R-:W-:-:S03]  /*36c30*/  MOV R3, R15 ;  /* 0x0000000f00037202 */ /* 0x000fc60000000f00 */
[----:B------:R-:W-:Y:S01]  /*36c40*/  IMAD R7, R4, R5, R7 ;  /* 0x0000000504077224 */ /* 0x000fe200078e0207 */
[----:B--2---:R-:W-:-:S05]  /*36c50*/  IADD3 R4, -R10, RZ, RZ ;  /* 0x000000ff0a047210 */ /* 0x004fca0007ffe1ff */
[----:B-----5:R-:W-:Y:S01]  /*36c60*/  @P2 IMAD R7, R11, R4, R2 ;  /* 0x000000040b072224 */ /* 0x020fe200078e0202 */
[----:B------:R-:W-:Y:S01]  /*36c70*/  MOV R2, R12 ;  /* 0x0000000c00027202 */ /* 0x000fe20000000f00 */
[----:B------:R-:W1:Y:S01]  /*36c80*/  LDC R11, c[0x0][0x8d8] ;  /* 0x00023600ff0b7b82 */ /* 0x000e620000000800 */
[----:B------:R-:W-:Y:S05]  /*36c90*/  @!P0 BRA `(.L_x_1110) ;  /* 0x0000000000288947 */ /* 0x000fea0003800000 */
[----:B------:R-:W2:Y:S02]  /*36ca0*/  LDC R2, c[0x0][0x8dc] ;  /* 0x00023700ff027b82 */ /* 0x000ea40000000800 */
[----:B--2---:R-:W-:-:S04]  /*36cb0*/  IADD3 R3, P0, R12, R2, RZ ;  /* 0x000000020c037210 */ /* 0x004fc80007f1e0ff */
[----:B------:R-:W-:-:S05]  /*36cc0*/  IADD3.X R13, RZ, R15, RZ, P0, !PT ;  /* 0x0000000fff0d7210 */ /* 0x000fca00007fe4ff */
[----:B------:R-:W-:-:S04]  /*36cd0*/  IMAD.WIDE.U32 R4, R13, R8, RZ ;  /* 0x000000080d047225 */ /* 0x000fc800078e00ff */
[----:B------:R-:W-:-:S04]  /*36ce0*/  IMAD.WIDE.U32 R4, P0, R3, R9, R4 ;  /* 0x0000000903047225 */ /* 0x000fc80007800004 */
[----:B------:R-:W-:Y:S01]  /*36cf0*/  IMAD.WIDE.U32 R2, R3, R8, RZ ;  /* 0x0000000803027225 */ /* 0x000fe200078e00ff */
[----:B------:R-:W-:-:S04]  /*36d00*/  MOV R2, R5 ;  /* 0x0000000500027202 */ /* 0x000fc80000000f00 */
[----:B------:R-:W-:Y:S02]  /*36d10*/  IADD3 RZ, P1, R3, R4, RZ ;  /* 0x0000000403ff7210 */ /* 0x000fe40007f3e0ff */
[----:B------:R-:W-:-:S03]  /*36d20*/  IADD3.X R3, RZ, RZ, RZ, P0, !PT ;  /* 0x000000ffff037210 */ /* 0x000fc600007fe4ff */
[----:B------:R-:W-:-:S08]  /*36d30*/  IMAD.WIDE.U32.X R2, R13, R9, R2, P1 ;  /* 0x000000090d027225 */ /* 0x000fd000008e0402 */
.L_x_1110:
[----:B------:R-:W2:Y:S01]  /*36d40*/  LDC.64 R4, c[0x0][0x8c8] ;  /* 0x00023200ff047b82 */ /* 0x000ea20000000a00 */
[-CC-:B-1----:R-:W-:Y:S02]  /*36d50*/  SHF.R.U64 R10, R2, R11.reuse, R3.reuse ;  /* 0x0000000b020a7219 */ /* 0x182fe40000001203 */
[----:B------:R-:W-:Y:S02]  /*36d60*/  SHF.R.U32.HI R11, RZ, R11, R3 ;  /* 0x0000000bff0b7219 */ /* 0x000fe40000011603 */
[----:B------:R-:W-:Y:S02]  /*36d70*/  IADD3 R9, P0, RZ, -R10, RZ ;  /* 0x8000000aff097210 */ /* 0x000fe40007f1e0ff */
[----:B------:R-:W-:Y:S02]  /*36d80*/  MOV R3, R15 ;  /* 0x0000000f00037202 */ /* 0x000fe40000000f00 */
[----:B------:R-:W-:-:S05]  /*36d90*/  IADD3.X R11, RZ, ~R11, RZ, P0, !PT ;  /* 0x8000000bff0b7210 */ /* 0x000fca00007fe4ff */
[----:B--2---:R-:W-:-:S04]  /*36da0*/  IMAD R2, R11, R4, RZ ;  /* 0x000000040b027224 */ /* 0x004fc800078e02ff */
[C---:B------:R-:W-:Y:S01]  /*36db0*/  IMAD R11, R9.reuse, R5, R2 ;  /* 0x00000005090b7224 */ /* 0x040fe200078e0202 */
[----:B------:R-:W-:Y:S01]  /*36dc0*/  MOV R2, R12 ;  /* 0x0000000c00027202 */ /* 0x000fe20000000f00 */
[----:B------:R-:W1:Y:S04]  /*36dd0*/  LDC R5, c[0x0][0x900] ;  /* 0x00024000ff057b82 */ /* 0x000e680000000800 */
[----:B------:R-:W-:-:S04]  /*36de0*/  IMAD.WIDE.U32 R2, R9, R4, R2 ;  /* 0x0000000409027225 */ /* 0x000fc800078e0002 */
[----:B------:R-:W2:Y:S01]  /*36df0*/  LDC.64 R8, c[0x0][0x8e8] ;  /* 0x00023a00ff087b82 */ /* 0x000ea20000000a00 */
[----:B------:R-:W-:-:S07]  /*36e00*/  IADD3 R3, R3, R11, RZ ;  /* 0x0000000b03037210 */ /* 0x000fce0007ffe0ff */
[----:B------:R-:W3:Y:S08]  /*36e10*/  LDC R12, c[0x0][0x8c0] ;  /* 0x00023000ff0c7b82 */ /* 0x000ef00000000800 */
[----:B------:R-:W4:Y:S01]  /*36e20*/  LDC R4, c[0x0][0x8b0] ;  /* 0x00022c00ff047b82 */ /* 0x000f220000000800 */
[----:B--2---:R-:W-:-:S04]  /*36e30*/  ISETP.NE.U32.AND P0, PT, R8, RZ, PT ;  /* 0x000000ff0800720c */ /* 0x004fc80003f05070 */
[----:B------:R-:W-:Y:S02]  /*36e40*/  ISETP.NE.AND.EX P0, PT, R9, RZ, PT, P0 ;  /* 0x000000ff0900720c */ /* 0x000fe40003f05300 */
[-CC-:B---3--:R-:W-:Y:S02]  /*36e50*/  SHF.R.U64 R11, R2, R12.reuse, R3.reuse ;  /* 0x0000000c020b7219 */ /* 0x188fe40000001203 */
[----:B------:R-:W-:-:S04]  /*36e60*/  SHF.R.U32.HI R3, RZ, R12, R3 ;  /* 0x0000000cff037219 */ /* 0x000fc80000011603 */
[-CC-:B----4-:R-:W-:Y:S02]  /*36e70*/  SHF.R.U64 R12, R11, R4.reuse, R3.reuse ;  /* 0x000000040b0c7219 */ /* 0x190fe40000001203 */
[----:B------:R-:W-:-:S04]  /*36e80*/  SHF.R.U32.HI R4, RZ, R4, R3 ;  /* 0x00000004ff047219 */ /* 0x000fc80000011603 */
[-CC-:B-1----:R-:W-:Y:S02]  /*36e90*/  SHF.R.U64 R13, R12, R5.reuse, R4.reuse ;  /* 0x000000050c0d7219 */ /* 0x182fe40000001204 */
[----:B------:R-:W-:Y:S02]  /*36ea0*/  SHF.R.U32.HI R4, RZ, R5, R4 ;  /* 0x00000005ff047219 */ /* 0x000fe40000011604 */
[----:B------:R-:W-:Y:S02]  /*36eb0*/  MOV R2, R13 ;  /* 0x0000000d00027202 */ /* 0x000fe40000000f00 */
[----:B------:R-:W-:Y:S01]  /*36ec0*/  MOV R3, R4 ;  /* 0x0000000400037202 */ /* 0x000fe20000000f00 */
[----:B------:R-:W-:Y:S06]  /*36ed0*/  @!P0 BRA `(.L_x_1111) ;  /* 0x0000000000288947 */ /* 0x000fec0003800000 */
[----:B------:R-:W1:Y:S02]  /*36ee0*/  LDC R2, c[0x0][0x8f4] ;  /* 0x00023d00ff027b82 */ /* 0x000e640000000800 */
[----:B-1----:R-:W-:-:S04]  /*36ef0*/  IADD3 R3, P0, R13, R2, RZ ;  /* 0x000000020d037210 */ /* 0x002fc80007f1e0ff */
        /* <DEDUP_REMOVED lines=8> */
.L_x_1111:
[----:B------:R-:W1:Y:S01]  /*36f80*/  LDC R4, c[0x0][0x8f0] ;  /* 0x00023c00ff047b82 */ /* 0x000e620000000800 */
[----:B------:R-:W-:-:S07]  /*36f90*/  LOP3.LUT R11, R11, R17, RZ, 0xc0, !PT ;  /* 0x000000110b0b7212 */ /* 0x000fce00078ec0ff */
[----:B------:R-:W2:Y:S08]  /*36fa0*/  LDC R5, c[0x0][0x8e0] ;  /* 0x00023800ff057b82 */ /* 0x000eb00000000800 */
[----:B------:R-:W3:Y:S01]  /*36fb0*/  LDC R9, c[0x0][0x8b8] ;  /* 0x00022e00ff097b82 */ /* 0x000ee20000000800 */
[----:B-1----:R-:W-:-:S07]  /*36fc0*/  SHF.R.U64 R4, R2, R4, R3 ;  /* 0x0000000402047219 */ /* 0x002fce0000001203 */
[----:B------:R-:W1:Y:S01]  /*36fd0*/  LDC R2, c[0x0][0x8a8] ;  /* 0x00022a00ff027b82 */ /* 0x000e620000000800 */
[----:B------:R-:W-:-:S05]  /*36fe0*/  LOP3.LUT R3, R12, R14, RZ, 0xc0, !PT ;  /* 0x0000000e0c037212 */ /* 0x000fca00078ec0ff */
[----:B------:R-:W-:Y:S01]  /*36ff0*/  IMAD R8, R16, R4, R3 ;  /* 0x0000000410087224 */ /* 0x000fe200078e0203 */
[----:B------:R-:W-:-:S05]  /*37000*/  IADD3 R4, -R4, RZ, RZ ;  /* 0x000000ff04047210 */ /* 0x000fca0007ffe1ff */
[----:B--2---:R-:W-:Y:S01]  /*37010*/  IMAD R13, R4, R5, R13 ;  /* 0x00000005040d7224 */ /* 0x004fe200078e020d */
[----:B------:R-:W-:Y:S01]  /*37020*/  MOV R4, 0x1 ;  /* 0x0000000100047802 */ /* 0x000fe20000000f00 */
[----:B---3--:R-:W-:Y:S02]  /*37030*/  IMAD R7, R8, R9, R7 ;  /* 0x0000000908077224 */ /* 0x008fe400078e0207 */
[----:B-1----:R-:W-:-:S05]  /*37040*/  IMAD R2, R13, R2, R11 ;  /* 0x000000020d027224 */ /* 0x002fca00078e020b */
[----:B------:R-:W-:Y:S02]  /*37050*/  SEL R3, R2, R7, !P2 ;  /* 0x0000000702037207 */ /* 0x000fe40005000000 */
[----:B------:R-:W-:-:S07]  /*37060*/  SEL R2, R7, R2, !P2 ;  /* 0x0000000207027207 */ /* 0x000fce0005000000 */
.L_x_1109:
[----:B------:R-:W-:-:S13]  /*37070*/  LOP3.LUT P0, RZ, R4, 0xff, RZ, 0xc0, !PT ;  /* 0x000000ff04ff7812 */ /* 0x000fda000780c0ff */
[----:B------:R-:W-:Y:S05]  /*37080*/  @P0 BRA `(.L_x_1112) ;  /* 0xffffffdc00e40947 */ /* 0x000fea000383ffff */
.L_x_1008:
[----:B------:R-:W-:Y:S01]  /*37090*/  ELECT P0, URZ, PT ;  /* 0x00000000003f782f */ /* 0x000fe20003800000 */
[----:B------:R-:W-:-:S12]  /*370a0*/  BSSY B0, `(.L_x_1113) ;  /* 0x000001e000007945 */ /* 0x000fd80003800000 */
[----:B------:R-:W-:Y:S05]  /*370b0*/  @!P0 BRA `(.L_x_1114) ;  /* 0x0000000000708947 */ /* 0x000fea0003800000 */
[----:B------:R-:W-:-:S06]  /*370c0*/  ULOP3.LUT UR4, UR39, 0x2, URZ, 0xfc, !UPT ;  /* 0x0000000227047892 */ /* 0x000fcc000f8efc3f */
[----:B------:R-:W-:-:S04]  /*370d0*/  MOV R0, UR4 ;  /* 0x0000000400007c02 */ /* 0x000fc80008000f00 */
[----:B------:R-:W-:-:S13]  /*370e0*/  ISETP.NE.AND P1, PT, R0, 0x3, PT ;  /* 0x000000030000780c */ /* 0x000fda0003f25270 */
[----:B------:R-:W-:Y:S05]  /*370f0*/  @!P1 BRA `(.L_x_1115) ;  /* 0x0000000000049947 */ /* 0x000fea0003800000 */
[----:B------:R-:W-:Y:S01]  /*37100*/  BPT.TRAP 0x1 ;  /* 0x000000040000795c */ /* 0x000fe20000300000 */
.L_x_1115:
[----:B------:R-:W-:Y:S02]  /*37110*/  MOV R0, 0x400 ;  /* 0x0000040000007802 */ /* 0x000fe40000000f00 */
[----:B------:R-:W-:Y:S02]  /*37120*/  MOV R3, UR37 ;  /* 0x0000002500037c02 */ /* 0x000fe40008000f00 */
[----:B------:R-:W-:Y:S02]  /*37130*/  MOV R2, 0x1 ;  /* 0x0000000100027802 */ /* 0x000fe40000000f00 */
[----:B------:R-:W-:Y:S02]  /*37140*/  LEA R0, R3, R0, 0x18 ;  /* 0x0000000003007211 */ /* 0x000fe400078ec0ff */
[----:B------:R-:W-:-:S04]  /*37150*/  SHF.L.U32 R3, R2, 0x1f, RZ ;  /* 0x0000001f02037819 */ /* 0x000fc800000006ff */
[----:B------:R-:W3:Y:S02]  /*37160*/  SYNCS.PHASECHK.TRANS64.TRYWAIT P0, [R0+URZ+0x80], R3 ;  /* 0x00008003000075a7 */ /* 0x000ee4000800017f */
[----:B---3--:R-:W-:Y:S05]  /*37170*/  @!P0 BRA `(.L_x_1116) ;  /* 0x0000001c00a48947 */ /* 0x008fea0003800000 */
.L_x_1177:
[----:B------:R-:W-:Y:S05]  /*37180*/  @!P1 BRA `(.L_x_1117) ;  /* 0x0000000000049947 */ /* 0x000fea0003800000 */
[----:B------:R-:W-:Y:S01]  /*37190*/  BPT.TRAP 0x1 ;  /* 0x000000040000795c */ /* 0x000fe20000300000 */
.L_x_1117:
[----:B------:R-:W4:Y:S02]  /*371a0*/  SYNCS.PHASECHK.TRANS64.TRYWAIT P0, [R0+URZ+0x88], R3 ;  /* 0x00008803000075a7 */ /* 0x000f24000800017f */
[----:B----4-:R-:W-:Y:S05]  /*371b0*/  @!P0 BRA `(.L_x_1118) ;  /* 0x0000001c00a88947 */ /* 0x010fea0003800000 */
.L_x_1178:
[----:B------:R-:W-:Y:S05]  /*371c0*/  @!P1 BRA `(.L_x_1119) ;  /* 0x0000000000049947 */ /* 0x000fea0003800000 */
[----:B------:R-:W-:Y:S01]  /*371d0*/  BPT.TRAP 0x1 ;  /* 0x000000040000795c */ /* 0x000fe20000300000 */
.L_x_1119:
[----:B------:R-:W1:Y:S02]  /*371e0*/  SYNCS.PHASECHK.TRANS64.TRYWAIT P0, [R0+URZ+0x90], R3 ;  /* 0x00009003000075a7 */ /* 0x000e64000800017f */
[----:B-1----:R-:W-:Y:S05]  /*371f0*/  @!P0 BRA `(.L_x_1120) ;  /* 0x0000001c00ac8947 */ /* 0x002fea0003800000 */
.L_x_1179:
[----:B------:R-:W-:Y:S05]  /*37200*/  @!P1 BRA `(.L_x_1121) ;  /* 0x0000000000049947 */ /* 0x000fea0003800000 */
[----:B------:R-:W-:Y:S01]  /*37210*/  BPT.TRAP 0x1 ;  /* 0x000000040000795c */ /* 0x000fe20000300000 */
.L_x_1121:
[----:B---34-:R-:W-:-:S04]  /*37220*/  MOV R3, 0x1 ;  /* 0x0000000100037802 */ /* 0x018fc80000000f00 */
[----:B------:R-:W-:-:S07]  /*37230*/  SHF.L.U32 R3, R3, 0x1f, RZ ;  /* 0x0000001f03037819 */ /* 0x000fce00000006ff */
.L_x_1122:
[----:B-1----:R1:W3:Y:S02]  /*37240*/  SYNCS.PHASECHK.TRANS64.TRYWAIT P0, [R0+URZ+0x98], R3 ;  /* 0x00009803000075a7 */ /* 0x0022e4000800017f */
[----:B---3--:R-:W-:Y:S05]  /*37250*/  @!P0 NANOSLEEP.SYNCS 0x989680 ;  /* 0x009896800000895d */ /* 0x008fea0003900000 */
[----:B------:R-:W3:Y:S02]  /*37260*/  @!P0 SYNCS.PHASECHK.TRANS64 P0, [R0+URZ+0x98], R3 ;  /* 0x00009803000085a7 */ /* 0x000ee4000800007f */
[----:B---3--:R-:W-:Y:S05]  /*37270*/  @!P0 BRA `(.L_x_1122) ;  /* 0xfffffffc00f08947 */ /* 0x008fea000383ffff */
.L_x_1114:
[----:B------:R-:W-:Y:S05]  /*37280*/  BSYNC B0 ;  /* 0x0000000000007941 */ /* 0x000fea0003800000 */
.L_x_1113:
[----:B------:R-:W-:Y:S05]  /*37290*/  EXIT ;  /* 0x000000000000794d */ /* 0x000fea0003800000 */
.L_x_1003:
[----:B------:R-:W-:Y:S02]  /*372a0*/  LOP3.LUT P0, RZ, R4, 0xff, RZ, 0xc0, !PT ;  /* 0x000000ff04ff7812 */ /* 0x000fe4000780c0ff */
[----:B------:R-:W-:Y:S02]  /*372b0*/  MOV R0, 0x1 ;  /* 0x0000000100007802 */ /* 0x000fe40000000f00 */
[----:B------:R-:W-:-:S09]  /*372c0*/  MOV R7, RZ ;  /* 0x000000ff00077202 */ /* 0x000fd20000000f00 */
[----:B------:R-:W-:Y:S05]  /*372d0*/  @!P0 BRA `(.L_x_1123) ;  /* 0x0000000c00388947 */ /* 0x000fea0003800000 */
[----:B------:R-:W1:Y:S01]  /*372e0*/  LDC R0, c[0x0][0x28c] ;  /* 0x0000a300ff007b82 */ /* 0x000e620000000800 */
[----:B------:R-:W-:Y:S01]  /*372f0*/  ULDC UR15, c[0x0][0x900] ;  /* 0x00024000000f7ab9 */ /* 0x000fe20000000800 */
[----:B------:R-:W-:Y:S01]  /*37300*/  UMOV UR4, 0xffffffff ;  /* 0xffffffff00047882 */ /* 0x000fe20000000000 */
[----:B------:R-:W-:Y:S01]  /*37310*/  BSSY B0, `(.L_x_1123) ;  /* 0x00000ca000007945 */ /* 0x000fe20003800000 */
[----:B------:R-:W-:Y:S01]  /*37320*/  USHF.L.U32 UR13, UR37, 0x7, URZ ;  /* 0x00000007250d7899 */ /* 0x000fe2000800063f */
[----:B------:R-:W-:Y:S01]  /*37330*/  MOV R9, 0x1 ;  /* 0x0000000100097802 */ /* 0x000fe20000000f00 */
[----:B------:R-:W-:Y:S01]  /*37340*/  USHF.L.U32 UR4, UR4, UR15, URZ ;  /* 0x0000000f04047299 */ /* 0x000fe2000800063f */
[----:B------:R-:W-:Y:S01]  /*37350*/  MOV R7, RZ ;  /* 0x000000ff00077202 */ /* 0x000fe20000000f00 */
[----:B------:R-:W-:Y:S01]  /*37360*/  ULDC UR14, c[0x0][0x8a8] ;  /* 0x00022a00000e7ab9 */ /* 0x000fe20000000800 */
[----:B------:R-:W-:Y:S01]  /*37370*/  UMOV UR5, 0x1 ;  /* 0x0000000100057882 */ /* 0x000fe20000000000 */
[----:B------:R-:W-:-:S02]  /*37380*/  USHF.L.U32 UR24, UR37, 0xd, URZ ;  /* 0x0000000d25187899 */ /* 0x000fc4000800063f */
[----:B------:R-:W-:Y:S02]  /*37390*/  ULOP3.LUT UR25, UR45, 0x2, URZ, 0xfc, !UPT ;  /* 0x000000022d197892 */ /* 0x000fe4000f8efc3f */
[----:B------:R-:W-:Y:S02]  /*373a0*/  ULOP3.LUT UR13, UR13, 0x80, URZ, 0xc0, !UPT ;  /* 0x000000800d0d7892 */ /* 0x000fe4000f8ec03f */
[----:B------:R-:W-:Y:S02]  /*373b0*/  UIADD3 UR14, UR14, -0x1, URZ ;  /* 0xffffffff0e0e7890 */ /* 0x000fe4000fffe03f */
[----:B------:R-:W-:Y:S02]  /*373c0*/  USHF.L.U32 UR15, UR5, UR15, URZ ;  /* 0x0000000f050f7299 */ /* 0x000fe4000800063f */
[----:B------:R-:W-:Y:S01]  /*373d0*/  ULOP3.LUT UR16, URZ, UR4, URZ, 0x33, !UPT ;  /* 0x000000043f107292 */ /* 0x000fe2000f8e333f */
[----:B------:R-:W-:Y:S01]  /*373e0*/  ULDC.64 UR20, c[0x0][0x198] ;  /* 0x0000660000147ab9 */ /* 0x000fe20000000a00 */
[----:B-1----:R-:W-:-:S04]  /*373f0*/  IADD3 R0, R0, 0x3f, RZ ;  /* 0x0000003f00007810 */ /* 0x002fc80007ffe0ff */
[----:B------:R-:W-:-:S04]  /*37400*/  SHF.R.S32.HI R5, RZ, 0x1f, R0 ;  /* 0x0000001fff057819 */ /* 0x000fc80000011400 */
[----:B------:R-:W-:Y:S02]  /*37410*/  LEA.HI R5, R5, R0, RZ, 0x6 ;  /* 0x0000000005057211 */ /* 0x000fe400078f30ff */
[----:B------:R-:W-:Y:S02]  /*37420*/  MOV R0, 0x1 ;  /* 0x0000000100007802 */ /* 0x000fe40000000f00 */
[----:B------:R-:W-:-:S04]  /*37430*/  SHF.R.S32.HI R6, RZ, 0x6, R5 ;  /* 0x00000006ff067819 */ /* 0x000fc80000011405 */
[----:B------:R-:W-:-:S07]  /*37440*/  IADD3 R16, R6, 0x1, RZ ;  /* 0x0000000106107810 */ /* 0x000fce0007ffe0ff */
.L_x_1134:
[----:B------:R-:W-:-:S03]  /*37450*/  UMOV UR4, 0xffffffff ;  /* 0xffffffff00047882 */ /* 0x000fc60000000000 */
[----:B------:R-:W-:Y:S05]  /*37460*/  BRA.DIV UR4, `(.L_x_1124) ;  /* 0x0000001e04247947 */ /* 0x000fea000b800000 */
[----:B------:R-:W-:-:S13]  /*37470*/  ELECT P6, URZ, PT ;  /* 0x00000000003f782f */ /* 0x000fda00038c0000 */
.L_x_1182:
[----:B------:R-:W1:Y:S01]  /*37480*/  LDC R4, c[0x0][0x28c] ;  /* 0x0000a300ff047b82 */ /* 0x000e620000000800 */
[----:B------:R-:W-:Y:S01]  /*37490*/  BSSY B1, `(.L_x_1125) ;  /* 0x0000039000017945 */ /* 0x000fe20003800000 */
[----:B-1----:R-:W-:-:S13]  /*374a0*/  ISETP.LT.OR P6, PT, R4, 0x1, !P6 ;  /* 0x000000010400780c */ /* 0x002fda00077c1670 */
[----:B------:R-:W-:Y:S05]  /*374b0*/  @P6 BRA `(.L_x_1126) ;  /* 0x0000000000d86947 */ /* 0x000fea0003800000 */
[----:B------:R-:W-:Y:S02]  /*374c0*/  LEA R3, R3, UR13, 0x8 ;  /* 0x0000000d03037c11 */ /* 0x000fe4000f8e40ff */
[----:B------:R-:W-:Y:S02]  /*374d0*/  SHF.L.U32 R2, R2, 0x8, RZ ;  /* 0x0000000802027819 */ /* 0x000fe400000006ff */
[----:B------:R-:W-:Y:S02]  /*374e0*/  MOV R13, RZ ;  /* 0x000000ff000d7202 */ /* 0x000fe40000000f00 */
[----:B------:R-:W-:Y:S02]  /*374f0*/  MOV R4, R16 ;  /* 0x0000001000047202 */ /* 0x000fe40000000f00 */
[----:B------:R-:W-:Y:S02]  /*37500*/  MOV R5, R0 ;  /* 0x0000000000057202 */ /* 0x000fe40000000f00 */
[----:B------:R-:W-:-:S07]  /*37510*/  MOV R8, R7 ;  /* 0x0000000700087202 */ /* 0x000fce0000000f00 */
.L_x_1129:
[----:B------:R-:W1:Y:S01]  /*37520*/  S2R R12, SR_CgaCtaId ;  /* 0x00000000000c7919 */ /* 0x000e620000008800 */
[----:B------:R-:W-:Y:S01]  /*37530*/  MOV R11, 0x400 ;  /* 0x00000400000b7802 */ /* 0x000fe20000000f00 */
[----:B------:R-:W2:Y:S03]  /*37540*/  S2R R14, SR_TID.X ;  /* 0x00000000000e7919 */ /* 0x000ea60000002100 */
[----:B-1----:R-:W-:Y:S02]  /*37550*/  LEA R15, R12, R11, 0x18 ;  /* 0x0000000b0c0f7211 */ /* 0x002fe400078ec0ff */
[----:B------:R-:W-:Y:S02]  /*37560*/  SHF.L.U32 R11, R5, 0x1f, RZ ;  /* 0x0000001f050b7819 */ /* 0x000fe400000006ff */
[----:B------:R-:W-:Y:S02]  /*37570*/  LEA R12, R8, R15, 0x3 ;  /* 0x0000000f080c7211 */ /* 0x000fe400078e18ff */
[----:B--2---:R-:W-:-:S02]  /*37580*/  LOP3.LUT P1, RZ, R14, 0x7f, RZ, 0xc0, !PT ;  /* 0x0000007f0eff7812 */ /* 0x004fc4000782c0ff */
[----:B------:R-:W1:Y:S02]  /*37590*/  SYNCS.PHASECHK.TRANS64.TRYWAIT P0, [R12+URZ+0x30], R11 ;  /* 0x0000300b0c0075a7 */ /* 0x000e64000800017f */
[----:B-1----:R-:W-:Y:S09]  /*375a0*/  @!P0 BRA `(.L_x_1127) ;  /* 0x0000001800f48947 */ /* 0x002ff20003800000 */
.L_x_1183:
[----:B-1----:R-:W1:Y:S01]  /*375b0*/  @!P1 LDC R11, c[0x0][0x500] ;  /* 0x00014000ff0b9b82 */ /* 0x002e620000000800 */
[----:B------:R-:W-:-:S04]  /*375c0*/  UPRMT UR4, UR25, 0x9910, URZ ;  /* 0x0000991019047896 */ /* 0x000fc8000800003f */
[----:B------:R-:W-:-:S06]  /*375d0*/  UISETP.NE.AND UP0, UPT, UR4, 0x2, UPT ;  /* 0x000000020400788c */ /* 0x000fcc000bf05270 */
[----:B------:R-:W-:Y:S01]  /*375e0*/  PLOP3.LUT P0, PT, PT, PT, UP0, 0x80, 0x0 ;  /* 0x000000000000781c */ /* 0x000fe20003f0f008 */
[----:B-1----:R1:W-:-:S12]  /*375f0*/  @!P1 SYNCS.ARRIVE.TRANS64 RZ, [R12+URZ], R11 ;  /* 0x0000000b0cff99a7 */ /* 0x0023d8000800003f */
[----:B------:R-:W-:Y:S05]  /*37600*/  @P0 BRA `(.L_x_1128) ;  /* 0x0000000000040947 */ /* 0x000fea0003800000 */
[----:B------:R-:W-:Y:S01]  /*37610*/  BPT.TRAP 0x1 ;  /* 0x000000040000795c */ /* 0x000fe20000300000 */
.L_x_1128:
[----:B------:R-:W-:Y:S01]  /*37620*/  R2UR UR5, R8 ;  /* 0x00000000080572ca */ /* 0x000fe200000e0000 */
[----:B------:R-:W-:Y:S01]  /*37630*/  UIADD3 UR4, UP0, UR20, 0xf0, URZ ;  /* 0x000000f014047890 */ /* 0x000fe2000ff1e03f */
[----:B------:R-:W-:Y:S01]  /*37640*/  R2UR UR18, R15 ;  /* 0x000000000f1272ca */ /* 0x000fe200000e0000 */
[----:B------:R-:W-:Y:S01]  /*37650*/  UIADD3 UR22, UP1, UR20, 0x1f0, URZ ;  /* 0x000001f014167890 */ /* 0x000fe2000ff3e03f */
[----:B------:R-:W-:Y:S01]  /*37660*/  R2UR UR9, R12 ;  /* 0x000000000c0972ca */ /* 0x000fe200000e0000 */
[----:B------:R-:W-:Y:S01]  /*37670*/  UMOV UR6, 0x0 ;  /* 0x0000000000067882 */ /* 0x000fe20000000000 */
[----:B------:R-:W-:Y:S01]  /*37680*/  R2UR UR11, R2 ;  /* 0x00000000020b72ca */ /* 0x000fe200000e0000 */
[----:B------:R-:W-:Y:S01]  /*37690*/  UIADD3.X UR23, URZ, UR21, URZ, UP1, !UPT ;  /* 0x000000153f177290 */ /* 0x000fe20008ffe43f */
[----:B------:R-:W-:Y:S01]  /*376a0*/  R2UR UR10, R13 ;  /* 0x000000000d0a72ca */ /* 0x000fe200000e0000 */
[----:B------:R-:W-:Y:S01]  /*376b0*/  UMOV UR7, 0x10000000 ;  /* 0x1000000000077882 */ /* 0x000fe20000000000 */
[----:B------:R-:W-:Y:S01]  /*376c0*/  R2UR UR12, R10 ;  /* 0x000000000a0c72ca */ /* 0x000fe200000e0000 */
[----:B------:R-:W-:Y:S01]  /*376d0*/  UMOV UR26, 0x30000 ;  /* 0x00030000001a7882 */ /* 0x000fe20000000000 */
[----:B------:R-:W-:Y:S01]  /*376e0*/  IADD3 R4, R4, -0x1, RZ ;  /* 0xffffffff04047810 */ /* 0x000fe20007ffe0ff */
[----:B------:R-:W-:Y:S01]  /*376f0*/  USHF.L.U32 UR5, UR5, 0xe, URZ ;  /* 0x0000000e05057899 */ /* 0x000fe2000800063f */
[----:B------:R-:W-:-:S02]  /*37700*/  R2UR UR19, R3 ;  /* 0x00000000031372ca */ /* 0x000fc400000e0000 */
[----:B------:R-:W-:Y:S01]  /*37710*/  ISETP.GT.AND P1, PT, R4, 0x1, PT ;  /* 0x000000010400780c */ /* 0x000fe20003f24270 */
[----:B------:R-:W-:Y:S01]  /*37720*/  ULOP3.LUT UR8, UR5, 0x2000, UR24, 0xf8, !UPT ;  /* 0x0000200005087892 */ /* 0x000fe2000f8ef818 */
[----:B------:R-:W-:Y:S01]  /*37730*/  IADD3 R8, R8, 0x1, RZ ;  /* 0x0000000108087810 */ /* 0x000fe20007ffe0ff */
[----:B------:R-:W-:Y:S01]  /*37740*/  UIADD3 UR17, UR18, 0x6200, UR5 ;  /* 0x0000620012117890 */ /* 0x000fe2000fffe005 */
[----:B------:R-:W-:Y:S01]  /*37750*/  IADD3 R13, R13, 0x40, RZ ;  /* 0x000000400d0d7810 */ /* 0x000fe20007ffe0ff */
[----:B------:R-:W-:Y:S01]  /*37760*/  UIADD3.X UR5, URZ, UR21, URZ, UP0, !UPT ;  /* 0x000000153f057290 */ /* 0x000fe200087fe43f */
[----:B------:R-:W-:Y:S01]  /*37770*/  ISETP.NE.AND P0, PT, R8, 0x6, PT ;  /* 0x000000060800780c */ /* 0x000fe20003f05270 */
[----:B------:R-:W-:-:S03]  /*37780*/  UIADD3 UR18, UR18, 0x1e200, UR8 ;  /* 0x0001e20012127890 */ /* 0x000fc6000fffe008 */
[----:B------:R-:W-:Y:S01]  /*37790*/  UMOV UR8, UR17 ;  /* 0x0000001100087c82 */ /* 0x000fe20008000000 */
[----:B-1----:R-:W-:Y:S02]  /*377a0*/  SEL R12, RZ, 0x1, P0 ;  /* 0x00000001ff0c7807 */ /* 0x002fe40000000000 */
[----:B------:R-:W-:Y:S01]  /*377b0*/  SEL R8, R8, RZ, P0 ;  /* 0x000000ff08087207 */ /* 0x000fe20000000000 */
[----:B------:R1:W-:Y:S01]  /*377c0*/  UTMALDG.3D [UR8], [UR4], desc[UR6] ;  /* 0x00000608040075b4 */ /* 0x0003e20008011000 */
[----:B------:R-:W-:Y:S01]  /*377d0*/  LOP3.LUT R5, R5, R12, RZ, 0x3c, !PT ;  /* 0x0000000c05057212 */ /* 0x000fe200078e3cff */
[----:B-1----:R-:W-:Y:S01]  /*377e0*/  UMOV UR8, UR18 ;  /* 0x0000001200087c82 */ /* 0x002fe20008000000 */
[----:B------:R-:W-:Y:S02]  /*377f0*/  UMOV UR11, UR19 ;  /* 0x00000013000b7c82 */ /* 0x000fe40008000000 */
[----:B------:R1:W-:Y:S02]  /*37800*/  UTMALDG.3D.MULTICAST [UR8], [UR22], UR26, desc[UR6] ;  /* 0x00000608160073b4 */ /* 0x0003e4000801181a */
[----:B-1----:R-:W-:Y:S05]  /*37810*/  @P1 BRA `(.L_x_1129) ;  /* 0xfffffffc00401947 */ /* 0x002fea000383ffff */
.L_x_1126:
[----:B------:R-:W-:Y:S05]  /*37820*/  BSYNC B1 ;  /* 0x0000000000017941 */ /* 0x000fea0003800000 */
.L_x_1125:
[----:B------:R-:W2:Y:S01]  /*37830*/  LDL.LU R14, [R1+0x4b0] ;  /* 0x0004b000010e7983 */ /* 0x000ea20000300800 */
[----:B------:R-:W-:Y:S01]  /*37840*/  LOP3.LUT P0, RZ, R9, 0xff, RZ, 0xc0, !PT ;  /* 0x000000ff09ff7812 */ /* 0x000fe2000780c0ff */
[----:B------:R-:W-:Y:S02]  /*37850*/  ULDC.64 UR4, c[0x0][0x8f8] ;  /* 0x00023e0000047ab9 */ /* 0x000fe40000000a00 */
[----:B------:R-:W3:Y:S01]  /*37860*/  LDL.LU R12, [R1+0x4ac] ;  /* 0x0004ac00010c7983 */ /* 0x000ee20000300800 */
[C---:B------:R-:W-:Y:S01]  /*37870*/  IADD3 R4, R6.reuse, R7, RZ ;  /* 0x0000000706047210 */ /* 0x040fe20007ffe0ff */
[----:B------:R-:W-:Y:S01]  /*37880*/  BSSY B1, `(.L_x_1130) ;  /* 0x0000070000017945 */ /* 0x000fe20003800000 */
[----:B------:R-:W-:Y:S02]  /*37890*/  ISETP.GE.U32.AND P1, PT, R6, 0x6, PT ;  /* 0x000000060600780c */ /* 0x000fe40003f26070 */
[----:B------:R-:W-:Y:S02]  /*378a0*/  MOV R10, 0xffffffff ;  /* 0xffffffff000a7802 */ /* 0x000fe40000000f00 */
[----:B------:R-:W-:-:S03]  /*378b0*/  PRMT R9, RZ, 0x7610, R9 ;  /* 0x00007610ff097816 */ /* 0x000fc60000000009 */
[----:B------:R-:W1:Y:S01]  /*378c0*/  @P0 S2R R3, SR_CgaCtaId ;  /* 0x0000000000030919 */ /* 0x000e620000008800 */
[----:B------:R-:W-:-:S04]  /*378d0*/  @P0 MOV R2, 0x400 ;  /* 0x0000040000020802 */ /* 0x000fc80000000f00 */
[----:B-1----:R-:W-:-:S04]  /*378e0*/  @P0 LEA R2, R3, R2, 0x18 ;  /* 0x0000000203020211 */ /* 0x002fc800078ec0ff */
[----:B------:R1:W-:Y:S01]  /*378f0*/  @P0 SYNCS.ARRIVE.TRANS64.A1T0 RZ, [R2+URZ+0xa8], RZ ;  /* 0x0000a8ff02ff09a7 */ /* 0x0003e2000810003f */
[----:B------:R-:W-:-:S04]  /*37900*/  ISETP.GT.U32.AND P0, PT, R4, 0x5, PT ;  /* 0x000000050400780c */ /* 0x000fc80003f04070 */
[----:B------:R-:W-:Y:S01]  /*37910*/  ISETP.LT.U32.AND P0, PT, R6, 0x6, P0 ;  /* 0x000000060600780c */ /* 0x000fe20000701070 */
[----:B-1----:R-:W-:Y:S01]  /*37920*/  IMAD.WIDE.U32 R2, R4, -0x55555555, RZ ;  /* 0xaaaaaaab04027825 */ /* 0x002fe200078e00ff */
[----:B------:R-:W-:-:S04]  /*37930*/  MOV R2, 0xffffffff ;  /* 0xffffffff00027802 */ /* 0x000fc80000000f00 */
[----:B------:R-:W-:Y:S02]  /*37940*/  SHF.R.U32.HI R5, RZ, 0x2, R3 ;  /* 0x00000002ff057819 */ /* 0x000fe40000011603 */
[----:B------:R-:W-:-:S03]  /*37950*/  SEL R3, RZ, 0x1, !P0 ;  /* 0x00000001ff037807 */ /* 0x000fc60004000000 */
[--C-:B------:R-:W-:Y:S01]  /*37960*/  IMAD R7, R5, -0x6, R4.reuse ;  /* 0xfffffffa05077824 */ /* 0x100fe200078e0204 */
[----:B------:R-:W-:Y:S02]  /*37970*/  LOP3.LUT R0, R0, R3, RZ, 0x3c, !PT ;  /* 0x0000000300007212 */ /* 0x000fe400078e3cff */
[----:B------:R-:W-:Y:S02]  /*37980*/  MOV R3, 0xffffffff ;  /* 0xffffffff00037802 */ /* 0x000fe40000000f00 */
[----:B------:R-:W-:Y:S02]  /*37990*/  @P1 LOP3.LUT R0, R0, 0x1, R5, 0x78, !PT ;  /* 0x0000000100001812 */ /* 0x000fe400078e7805 */
[----:B------:R-:W-:Y:S02]  /*379a0*/  PRMT R4, RZ, 0x7610, R4 ;  /* 0x00007610ff047816 */ /* 0x000fe40000000004 */
[----:B---3--:R-:W-:-:S04]  /*379b0*/  IADD3 R12, P0, R12, UR54, RZ ;  /* 0x000000360c0c7c10 */ /* 0x008fc8000ff1e0ff */
[----:B--2---:R-:W-:Y:S01]  /*379c0*/  IADD3.X R14, R14, UR38, RZ, P0, !PT ;  /* 0x000000260e0e7c10 */ /* 0x004fe200087fe4ff */
        /* <DEDUP_REMOVED lines=8> */
[----:B------:R-:W-:Y:S01]  /*37a50*/  ULDC UR7, c[0x0][0x8d8] ;  /* 0x0002360000077ab9 */ /* 0x000fe20000000800 */
[----:B------:R-:W3:Y:S05]  /*37a60*/  S2R R2, SR_CTAID.Y ;  /* 0x0000000000027919 */ /* 0x000eea0000002600 */
[----:B------:R-:W4:Y:S08]  /*37a70*/  LDC R5, c[0x0][0x144] ;  /* 0x00005100ff057b82 */ /* 0x000f300000000800 */
[----:B------:R-:W5:Y:S01]  /*37a80*/  LDC R11, c[0x0][0x148] ;  /* 0x00005200ff0b7b82 */ /* 0x000f620000000800 */
[----:B--2---:R-:W-:-:S02]  /*37a90*/  ISETP.NE.AND P2, PT, R15, 0x1, PT ;  /* 0x000000010f00780c */ /* 0x004fc40003f45270 */
[----:B-1----:R-:W-:Y:S02]  /*37aa0*/  I2FP.F32.U32 R3, R8 ;  /* 0x0000000800037245 */ /* 0x002fe40000201000 */
[----:B---3--:R-:W-:-:S03]  /*37ab0*/  I2FP.F32.U32 R4, R2 ;  /* 0x0000000200047245 */ /* 0x008fc60000201000 */
[----:B------:R-:W-:Y:S01]  /*37ac0*/  FMUL R3, R3, UR4 ;  /* 0x0000000403037c20 */ /* 0x000fe20008400000 */
[----:B------:R-:W-:Y:S02]  /*37ad0*/  ULDC UR4, c[0x0][0x154] ;  /* 0x0000550000047ab9 */ /* 0x000fe40000000800 */
[----:B------:R-:W-:Y:S01]  /*37ae0*/  FMUL R10, R4, UR4 ;  /* 0x00000004040a7c20 */ /* 0x000fe20008400000 */
[----:B------:R-:W-:Y:S02]  /*37af0*/  ULDC.64 UR4, c[0x0][0x8d0] ;  /* 0x0002340000047ab9 */ /* 0x000fe40000000a00 */
[----:B------:R-:W1:Y:S01]  /*37b00*/  F2I.U32.TRUNC.NTZ R3, R3 ;  /* 0x0000000300037305 */ /* 0x000e62000020f000 */
[----:B------:R-:W-:-:S04]  /*37b10*/  ISETP.NE.U32.AND P0, PT, RZ, UR4, PT ;  /* 0x00000004ff007c0c */ /* 0x000fc8000bf05070 */
[----:B------:R-:W-:-:S03]  /*37b20*/  ISETP.NE.AND.EX P0, PT, RZ, UR5, PT, P0 ;  /* 0x00000005ff007c0c */ /* 0x000fc6000bf05300 */
[----:B------:R-:W2:Y:S01]  /*37b30*/  F2I.U32.TRUNC.NTZ R10, R10 ;  /* 0x0000000a000a7305 */ /* 0x000ea2000020f000 */
[----:B-1----:R-:W-:Y:S02]  /*37b40*/  IADD3 R4, -R3, RZ, RZ ;  /* 0x000000ff03047210 */ /* 0x002fe40007ffe1ff */
[----:B------:R-:W-:-:S03]  /*37b50*/  MOV R3, R14 ;  /* 0x0000000e00037202 */ /* 0x000fc60000000f00 */
[----:B----4-:R-:W-:Y:S01]  /*37b60*/  IMAD R8, R5, R4, R8 ;  /* 0x0000000405087224 */ /* 0x010fe200078e0208 */
[----:B--2---:R-:W-:-:S05]  /*37b70*/  IADD3 R4, -R10, RZ, RZ ;  /* 0x000000ff0a047210 */ /* 0x004fca0007ffe1ff */
[----:B-----5:R-:W-:Y:S01]  /*37b80*/  @P2 IMAD R8, R11, R4, R2 ;  /* 0x000000040b082224 */ /* 0x020fe200078e0202 */
[----:B------:R-:W-:Y:S01]  /*37b90*/  MOV R2, R12 ;  /* 0x0000000c00027202 */ /* 0x000fe20000000f00 */
[----:B------:R-:W-:Y:S06]  /*37ba0*/  @!P0 BRA `(.L_x_1132) ;  /* 0x0000000000288947 */ /* 0x000fec0003800000 */
[----:B------:R-:W-:Y:S02]  /*37bb0*/  ULDC UR6, c[0x0][0x8dc] ;  /* 0x0002370000067ab9 */ /* 0x000fe40000000800 */
[----:B------:R-:W-:-:S04]  /*37bc0*/  IADD3 R3, P0, R12, UR6, RZ ;  /* 0x000000060c037c10 */ /* 0x000fc8000ff1e0ff */
[----:B------:R-:W-:-:S05]  /*37bd0*/  IADD3.X R11, RZ, R14, RZ, P0, !PT ;  /* 0x0000000eff0b7210 */ /* 0x000fca00007fe4ff */
[----:B------:R-:W-:-:S04]  /*37be0*/  IMAD.WIDE.U32 R4, R11, UR4, RZ ;  /* 0x000000040b047c25 */ /* 0x000fc8000f8e00ff */
[----:B------:R-:W-:-:S04]  /*37bf0*/  IMAD.WIDE.U32 R4, P0, R3, UR5, R4 ;  /* 0x0000000503047c25 */ /* 0x000fc8000f800004 */
[----:B------:R-:W-:Y:S01]  /*37c00*/  IMAD.WIDE.U32 R2, R3, UR4, RZ ;  /* 0x0000000403027c25 */ /* 0x000fe2000f8e00ff */
[----:B------:R-:W-:-:S04]  /*37c10*/  MOV R2, R5 ;  /* 0x0000000500027202 */ /* 0x000fc80000000f00 */
[----:B------:R-:W-:Y:S02]  /*37c20*/  IADD3 RZ, P1, R3, R4, RZ ;  /* 0x0000000403ff7210 */ /* 0x000fe40007f3e0ff */
[----:B------:R-:W-:-:S03]  /*37c30*/  IADD3.X R3, RZ, RZ, RZ, P0, !PT ;  /* 0x000000ffff037210 */ /* 0x000fc600007fe4ff */
[----:B------:R-:W-:-:S08]  /*37c40*/  IMAD.WIDE.U32.X R2, R11, UR5, R2, P1 ;  /* 0x000000050b027c25 */ /* 0x000fd000088e0402 */
.L_x_1132:
[--C-:B------:R-:W-:Y:S01]  /*37c50*/  SHF.R.U64 R10, R2, UR7, R3.reuse ;  /* 0x00000007020a7c19 */ /* 0x100fe20008001203 */
[----:B------:R-:W-:Y:S01]  /*37c60*/  ULDC.64 UR4, c[0x0][0x8c8] ;  /* 0x0002320000047ab9 */ /* 0x000fe20000000a00 */
[----:B------:R-:W-:Y:S01]  /*37c70*/  SHF.R.U32.HI R2, RZ, UR7, R3 ;  /* 0x00000007ff027c19 */ /* 0x000fe20008011603 */
[----:B------:R-:W-:Y:S01]  /*37c80*/  ULDC.64 UR6, c[0x0][0x8e8] ;  /* 0x00023a0000067ab9 */ /* 0x000fe20000000a00 */
[----:B------:R-:W-:Y:S02]  /*37c90*/  IADD3 R11, P0, RZ, -R10, RZ ;  /* 0x8000000aff0b7210 */ /* 0x000fe40007f1e0ff */
[----:B------:R-:W-:Y:S02]  /*37ca0*/  MOV R3, R14 ;  /* 0x0000000e00037202 */ /* 0x000fe40000000f00 */
[----:B------:R-:W-:Y:S02]  /*37cb0*/  IADD3.X R2, RZ, ~R2, RZ, P0, !PT ;  /* 0x80000002ff027210 */ /* 0x000fe400007fe4ff */
[----:B------:R-:W-:-:S03]  /*37cc0*/  ISETP.NE.U32.AND P0, PT, RZ, UR6, PT ;  /* 0x00000006ff007c0c */ /* 0x000fc6000bf05070 */
[----:B------:R-:W-:Y:S01]  /*37cd0*/  IMAD R2, R2, UR4, RZ ;  /* 0x0000000402027c24 */ /* 0x000fe2000f8e02ff */
[----:B------:R-:W-:-:S03]  /*37ce0*/  ISETP.NE.AND.EX P0, PT, RZ, UR7, PT, P0 ;  /* 0x00000007ff007c0c */ /* 0x000fc6000bf05300 */
[----:B------:R-:W-:Y:S01]  /*37cf0*/  IMAD R5, R11, UR5, R2 ;  /* 0x000000050b057c24 */ /* 0x000fe2000f8e0202 */
[----:B------:R-:W-:-:S05]  /*37d00*/  MOV R2, R12 ;  /* 0x0000000c00027202 */ /* 0x000fca0000000f00 */
[----:B------:R-:W-:Y:S01]  /*37d10*/  IMAD.WIDE.U32 R2, R11, UR4, R2 ;  /* 0x000000040b027c25 */ /* 0x000fe2000f8e0002 */
[----:B------:R-:W-:-:S04]  /*37d20*/  ULDC UR4, c[0x0][0x8c0] ;  /* 0x0002300000047ab9 */ /* 0x000fc80000000800 */
[----:B------:R-:W-:-:S04]  /*37d30*/  IADD3 R3, R3, R5, RZ ;  /* 0x0000000503037210 */ /* 0x000fc80007ffe0ff */
[--C-:B------:R-:W-:Y:S02]  /*37d40*/  SHF.R.U64 R11, R2, UR4, R3.reuse ;  /* 0x00000004020b7c19 */ /* 0x100fe40008001203 */
[----:B------:R-:W-:Y:S01]  /*37d50*/  SHF.R.U32.HI R2, RZ, UR4, R3 ;  /* 0x00000004ff027c19 */ /* 0x000fe20008011603 */
[----:B------:R-:W-:-:S03]  /*37d60*/  ULDC UR4, c[0x0][0x8b0] ;  /* 0x00022c0000047ab9 */ /* 0x000fc60000000800 */
[--C-:B------:R-:W-:Y:S02]  /*37d70*/  SHF.R.U64 R12, R11, UR4, R2.reuse ;  /* 0x000000040b0c7c19 */ /* 0x100fe40008001202 */
[----:B------:R-:W-:Y:S01]  /*37d80*/  SHF.R.U32.HI R3, RZ, UR4, R2 ;  /* 0x00000004ff037c19 */ /* 0x000fe20008011602 */
[----:B------:R-:W-:-:S03]  /*37d90*/  ULDC UR4, c[0x0][0x900] ;  /* 0x0002400000047ab9 */ /* 0x000fc60000000800 */
[--C-:B------:R-:W-:Y:S02]  /*37da0*/  SHF.R.U64 R13, R12, UR4, R3.reuse ;  /* 0x000000040c0d7c19 */ /* 0x100fe40008001203 */
[----:B------:R-:W-:Y:S02]  /*37db0*/  SHF.R.U32.HI R14, RZ, UR4, R3 ;  /* 0x00000004ff0e7c19 */ /* 0x000fe40008011603 */
[----:B------:R-:W-:Y:S02]  /*37dc0*/  MOV R2, R13 ;  /* 0x0000000d00027202 */ /* 0x000fe40000000f00 */
        /* <DEDUP_REMOVED lines=12> */
.L_x_1133:
[----:B------:R-:W-:Y:S01]  /*37e90*/  ULDC UR4, c[0x0][0x8f0] ;  /* 0x00023c0000047ab9 */ /* 0x000fe20000000800 */
[----:B------:R-:W-:Y:S02]  /*37ea0*/  LOP3.LUT R12, R12, UR16, RZ, 0xc0, !PT ;  /* 0x000000100c0c7c12 */ /* 0x000fe4000f8ec0ff */
[----:B------:R-:W-:Y:S01]  /*37eb0*/  SHF.R.U64 R3, R2, UR4, R3 ;  /* 0x0000000402037c19 */ /* 0x000fe20008001203 */
[----:B------:R-:W-:Y:S01]  /*37ec0*/  ULDC UR4, c[0x0][0x8e0] ;  /* 0x0002380000047ab9 */ /* 0x000fe20000000800 */
[----:B------:R-:W-:Y:S02]  /*37ed0*/  MOV R4, 0x1 ;  /* 0x0000000100047802 */ /* 0x000fe40000000f00 */
[C---:B------:R-:W-:Y:S01]  /*37ee0*/  IADD3 R2, -R3.reuse, RZ, RZ ;  /* 0x000000ff03027210 */ /* 0x040fe20007ffe1ff */
[----:B------:R-:W-:-:S04]  /*37ef0*/  IMAD R5, R3, UR15, R12 ;  /* 0x0000000f03057c24 */ /* 0x000fc8000f8e020c */
[----:B------:R-:W-:Y:S01]  /*37f00*/  IMAD R13, R2, UR4, R13 ;  /* 0x00000004020d7c24 */ /* 0x000fe2000f8e020d */
[----:B------:R-:W-:Y:S01]  /*37f10*/  ULDC UR4, c[0x0][0x8b8] ;  /* 0x00022e0000047ab9 */ /* 0x000fe20000000800 */
[----:B------:R-:W-:Y:S01]  /*37f20*/  LOP3.LUT R2, R11, UR14, RZ, 0xc0, !PT ;  /* 0x0000000e0b027c12 */ /* 0x000fe2000f8ec0ff */
[----:B------:R-:W-:Y:S01]  /*37f30*/  IMAD R8, R5, UR4, R8 ;  /* 0x0000000405087c24 */ /* 0x000fe2000f8e0208 */
[----:B------:R-:W-:-:S03]  /*37f40*/  ULDC UR4, c[0x0][0x8a8] ;  /* 0x00022a0000047ab9 */ /* 0x000fc60000000800 */
[----:B------:R-:W-:-:S05]  /*37f50*/  IMAD R13, R13, UR4, R2 ;  /* 0x000000040d0d7c24 */ /* 0x000fca000f8e0202 */
[----:B------:R-:W-:Y:S02]  /*37f60*/  SEL R3, R13, R8, !P2 ;  /* 0x000000080d037207 */ /* 0x000fe40005000000 */
[----:B------:R-:W-:-:S07]  /*37f70*/  SEL R2, R8, R13, !P2 ;  /* 0x0000000d08027207 */ /* 0x000fce0005000000 */
.L_x_1131:
[----:B------:R-:W-:Y:S05]  /*37f80*/  BSYNC B1 ;  /* 0x0000000000017941 */ /* 0x000fea0003800000 */
.L_x_1130:
[----:B------:R-:W-:-:S13]  /*37f90*/  LOP3.LUT P0, RZ, R4, 0xff, RZ, 0xc0, !PT ;  /* 0x000000ff04ff7812 */ /* 0x000fda000780c0ff */
[----:B------:R-:W-:Y:S05]  /*37fa0*/  @P0 BRA `(.L_x_1134) ;  /* 0xfffffff400280947 */ /* 0x000fea000383ffff */
[----:B------:R-:W-:Y:S05]  /*37fb0*/  BSYNC B0 ;  /* 0x0000000000007941 */ /* 0x000fea0003800000 */
.L_x_1123:
[----:B------:R-:W-:-:S03]  /*37fc0*/  UMOV UR4, 0xffffffff ;  /* 0xffffffff00047882 */ /* 0x000fc60000000000 */
[----:B------:R-:W-:Y:S05]  /*37fd0*/  BRA.DIV UR4, `(.L_x_1135) ;  /* 0x00000012047c7947 */ /* 0x000fea000b800000 */
[----:B------:R-:W-:-:S13]  /*37fe0*/  ELECT P6, URZ, PT ;  /* 0x00000000003f782f */ /* 0x000fda00038c0000 */
.L_x_1186:
[----:B------:R-:W-:Y:S04]  /*37ff0*/  BSSY B0, `(.L_x_1136) ;  /* 0x000003e000007945 */ /* 0x000fe80003800000 */
[----:B------:R-:W-:Y:S05]  /*38000*/  @!P6 BRA `(.L_x_1137) ;  /* 0x0000000000f0e947 */ /* 0x000fea0003800000 */
[----:B------:R-:W-:-:S04]  /*38010*/  ULOP3.LUT UR4, UR45, 0x2, URZ, 0xfc, !UPT ;  /* 0x000000022d047892 */ /* 0x000fc8000f8efc3f */
[----:B------:R-:W-:-:S06]  /*38020*/  UISETP.NE.AND UP0, UPT, UR4, 0x3, UPT ;  /* 0x000000030400788c */ /* 0x000fcc000bf05270 */
[----:B------:R-:W-:-:S13]  /*38030*/  PLOP3.LUT P0, PT, PT, PT, UP0, 0x80, 0x0 ;  /* 0x000000000000781c */ /* 0x000fda0003f0f008 */
[----:B------:R-:W-:Y:S05]  /*38040*/  @!P0 BRA `(.L_x_1138) ;  /* 0x0000000000048947 */ /* 0x000fea0003800000 */
[----:B------:R-:W-:Y:S01]  /*38050*/  BPT.TRAP 0x1 ;  /* 0x000000040000795c */ /* 0x000fe20000300000 */
.L_x_1138:
[----:B------:R-:W1:Y:S01]  /*38060*/  S2R R3, SR_CgaCtaId ;  /* 0x0000000000037919 */ /* 0x000e620000008800 */
[----:B------:R-:W-:-:S04]  /*38070*/  MOV R2, 0x400 ;  /* 0x0000040000027802 */ /* 0x000fc80000000f00 */
[----:B-1----:R-:W-:Y:S02]  /*38080*/  LEA R2, R3, R2, 0x18 ;  /* 0x0000000203027211 */ /* 0x002fe400078ec0ff */
[----:B------:R-:W-:Y:S02]  /*38090*/  SHF.L.U32 R3, R0, 0x1f, RZ ;  /* 0x0000001f00037819 */ /* 0x000fe400000006ff */
[----:B------:R-:W-:-:S04]  /*380a0*/  IADD3 R2, R2, 0x30, RZ ;  /* 0x0000003002027810 */ /* 0x000fc80007ffe0ff */
[----:B------:R-:W-:-:S04]  /*380b0*/  LEA R4, R7, R2, 0x3 ;  /* 0x0000000207047211 */ /* 0x000fc800078e18ff */
[----:B------:R-:W1:Y:S02]  /*380c0*/  SYNCS.PHASECHK.TRANS64.TRYWAIT P0, [R4+URZ], R3 ;  /* 0x00000003040075a7 */ /* 0x000e64000800017f */
[----:B-1----:R-:W-:Y:S05]  /*380d0*/  @!P0 BRA `(.L_x_1139) ;  /* 0x00000010005c8947 */ /* 0x002fea0003800000 */
.L_x_1187:
[----:B------:R-:W-:-:S04]  /*380e0*/  IADD3 R7, R7, 0x1, RZ ;  /* 0x0000000107077810 */ /* 0x000fc80007ffe0ff */
[----:B------:R-:W-:-:S04]  /*380f0*/  ISETP.NE.AND P0, PT, R7, 0x6, PT ;  /* 0x000000060700780c */ /* 0x000fc80003f05270 */
[----:B-1----:R-:W-:Y:S02]  /*38100*/  SEL R3, RZ, 0x1, P0 ;  /* 0x00000001ff037807 */ /* 0x002fe40000000000 */
[----:B------:R-:W-:Y:S02]  /*38110*/  SEL R7, R7, RZ, P0 ;  /* 0x000000ff07077207 */ /* 0x000fe40000000000 */
[----:B------:R-:W-:Y:S02]  /*38120*/  LOP3.LUT R4, R0, R3, RZ, 0x3c, !PT ;  /* 0x0000000300047212 */ /* 0x000fe400078e3cff */
[----:B------:R-:W-:Y:S02]  /*38130*/  LEA R3, R7, R2, 0x3 ;  /* 0x0000000207037211 */ /* 0x000fe400078e18ff */
[----:B------:R-:W-:-:S04]  /*38140*/  SHF.L.U32 R0, R4, 0x1f, RZ ;  /* 0x0000001f04007819 */ /* 0x000fc800000006ff */
[----:B------:R-:W1:Y:S02]  /*38150*/  SYNCS.PHASECHK.TRANS64.TRYWAIT P0, [R3+URZ], R0 ;  /* 0x00000000030075a7 */ /* 0x000e64000800017f */
[----:B-1----:R-:W-:Y:S05]  /*38160*/  @!P0 BRA `(.L_x_1140) ;  /* 0x00000010004c8947 */ /* 0x002fea0003800000 */
.L_x_1188:
[----:B-1----:R-:W-:-:S04]  /*38170*/  IADD3 R0, R7, 0x1, RZ ;  /* 0x0000000107007810 */ /* 0x002fc80007ffe0ff */
[----:B------:R-:W-:-:S04]  /*38180*/  ISETP.NE.AND P0, PT, R0, 0x6, PT ;  /* 0x000000060000780c */ /* 0x000fc80003f05270 */
[----:B------:R-:W-:Y:S02]  /*38190*/  SEL R3, RZ, 0x1, P0 ;  /* 0x00000001ff037807 */ /* 0x000fe40000000000 */
[----:B------:R-:W-:Y:S02]  /*381a0*/  SEL R5, R0, RZ, P0 ;  /* 0x000000ff00057207 */ /* 0x000fe40000000000 */
[----:B------:R-:W-:Y:S02]  /*381b0*/  LOP3.LUT R4, R4, R3, RZ, 0x3c, !PT ;  /* 0x0000000304047212 */ /* 0x000fe400078e3cff */
[----:B------:R-:W-:Y:S02]  /*381c0*/  LEA R3, R5, R2, 0x3 ;  /* 0x0000000205037211 */ /* 0x000fe400078e18ff */
[----:B------:R-:W-:-:S04]  /*381d0*/  SHF.L.U32 R0, R4, 0x1f, RZ ;  /* 0x0000001f04007819 */ /* 0x000fc800000006ff */
[----:B------:R-:W1:Y:S02]  /*381e0*/  SYNCS.PHASECHK.TRANS64.TRYWAIT P0, [R3+URZ], R0 ;  /* 0x00000000030075a7 */ /* 0x000e64000800017f */
[----:B-1----:R-:W-:Y:S05]  /*381f0*/  @!P0 BRA `(.L_x_1141) ;  /* 0x00000010003c8947 */ /* 0x002fea0003800000 */
.L_x_1189:
        /* <DEDUP_REMOVED lines=9> */
.L_x_1190:
        /* <DEDUP_REMOVED lines=9> */
.L_x_1191:
[----:B-1----:R-:W-:-:S04]  /*38320*/  IADD3 R0, R5, 0x1, RZ ;  /* 0x0000000105007810 */ /* 0x002fc80007ffe0ff */
[----:B------:R-:W-:-:S04]  /*38330*/  ISETP.NE.AND P0, PT, R0, 0x6, PT ;  /* 0x000000060000780c */ /* 0x000fc80003f05270 */
[----:B------:R-:W-:Y:S02]  /*38340*/  SEL R4, RZ, 0x1, P0 ;  /* 0x00000001ff047807 */ /* 0x000fe40000000000 */
[----:B------:R-:W-:Y:S02]  /*38350*/  SEL R3, R0, RZ, P0 ;  /* 0x000000ff00037207 */ /* 0x000fe40000000000 */
[----:B------:R-:W-:Y:S02]  /*38360*/  LOP3.LUT R0, R7, R4, RZ, 0x3c, !PT ;  /* 0x0000000407007212 */ /* 0x000fe400078e3cff */
[----:B------:R-:W-:Y:S02]  /*38370*/  LEA R3, R3, R2, 0x3 ;  /* 0x0000000203037211 */ /* 0x000fe400078e18ff */
[----:B------:R-:W-:-:S07]  /*38380*/  SHF.L.U32 R0, R0, 0x1f, RZ ;  /* 0x0000001f00007819 */ /* 0x000fce00000006ff */
.L_x_1144:
[----:B-1----:R1:W2:Y:S02]  /*38390*/  SYNCS.PHASECHK.TRANS64.TRYWAIT P0, [R3+URZ], R0 ;  /* 0x00000000030075a7 */ /* 0x0022a4000800017f */
[----:B--2---:R-:W-:Y:S05]  /*383a0*/  @!P0 NANOSLEEP.SYNCS 0x989680 ;  /* 0x009896800000895d */ /* 0x004fea0003900000 */
[----:B------:R-:W2:Y:S02]  /*383b0*/  @!P0 SYNCS.PHASECHK.TRANS64 P0, [R3+URZ], R0 ;  /* 0x00000000030085a7 */ /* 0x000ea4000800007f */
[----:B--2---:R-:W-:Y:S05]  /*383c0*/  @!P0 BRA `(.L_x_1144) ;  /* 0xfffffffc00f08947 */ /* 0x004fea000383ffff */
.L_x_1137:
[----:B------:R-:W-:Y:S05]  /*383d0*/  BSYNC B0 ;  /* 0x0000000000007941 */ /* 0x000fea0003800000 */
.L_x_1136:
[----:B------:R-:W-:Y:S05]  /*383e0*/  EXIT ;  /* 0x000000000000794d */ /* 0x000fea0003800000 */
.L_x_24:
[----:B---3--:R-:W-:-:S04]  /*383f0*/  MOV R3, UR4 ;  /* 0x0000000400037c02 */ /* 0x008fc80008000f00 */
[----:B------:R3:W4:Y:S03]  /*38400*/  SYNCS.PHASECHK.TRANS64.TRYWAIT P0, [R3+URZ], R0 ;  /* 0x00000000030075a7 */ /* 0x000726000800017f */
[----:B----4-:R-:W-:Y:S05]  /*38410*/  @!P0 NANOSLEEP.SYNCS 0x989680 ;  /* 0x009896800000895d */ /* 0x010fea0003900000 */
[----:B------:R-:W4:Y:S02]  /*38420*/  @!P0 SYNCS.PHASECHK.TRANS64 P0, [R3+URZ], R0 ;  /* 0x00000000030085a7 */ /* 0x000f24000800007f */
[----:B----4-:R-:W-:Y:S05]  /*38430*/  @!P0 BRA `(.L_x_24) ;  /* 0xfffffffc00ec8947 */ /* 0x010fea000383ffff */
[----:B------:R-:W-:Y:S05]  /*38440*/  BRA `(.L_x_23) ;  /* 0xfffffcb0000c7947 */ /* 0x000fea000383ffff */
.L_x_30:
[----:B---3--:R-:W-:-:S04]  /*38450*/  MOV R6, UR6 ;  /* 0x0000000600067c02 */ /* 0x008fc80008000f00 */
[----:B------:R3:W4:Y:S03]  /*38460*/  SYNCS.PHASECHK.TRANS64.TRYWAIT P0, [R6+URZ], R4 ;  /* 0x00000004060075a7 */ /* 0x000726000800017f */
[----:B----4-:R-:W-:Y:S05]  /*38470*/  @!P0 NANOSLEEP.SYNCS 0x989680 ;  /* 0x009896800000895d */ /* 0x010fea0003900000 */
[----:B------:R-:W4:Y:S02]  /*38480*/  @!P0 SYNCS.PHASECHK.TRANS64 P0, [R6+URZ], R4 ;  /* 0x00000004060085a7 */ /* 0x000f24000800007f */
[----:B----4-:R-:W-:Y:S05]  /*38490*/  @!P0 BRA `(.L_x_30) ;  /* 0xfffffffc00ec8947 */ /* 0x010fea000383ffff */
[----:B------:R-:W-:Y:S05]  /*384a0*/  BRA `(.L_x_29) ;  /* 0xfffffcf400747947 */ /* 0x000fea000383ffff */
.L_x_56:
[----:B-1----:R1:W3:Y:S02]  /*384b0*/  SYNCS.PHASECHK.TRANS64.TRYWAIT P2, [R4+URZ+0x60], R0 ;  /* 0x00006000040075a7 */ /* 0x0022e4000804017f */
[----:B---3--:R-:W-:Y:S05]  /*384c0*/  @!P2 NANOSLEEP.SYNCS 0x989680 ;  /* 0x009896800000a95d */ /* 0x008fea0003900000 */
[----:B------:R-:W3:Y:S02]  /*384d0*/  @!P2 SYNCS.PHASECHK.TRANS64 P2, [R4+URZ+0x60], R0 ;  /* 0x000060000400a5a7 */ /* 0x000ee4000804007f */
[----:B---3--:R-:W-:Y:S05]  /*384e0*/  @!P2 BRA `(.L_x_56) ;  /* 0xfffffffc00f0a947 */ /* 0x008fea000383ffff */
[----:B------:R-:W-:Y:S05]  /*384f0*/  BRA `(.L_x_1145) ;  /* 0xfffffd9800147947 */ /* 0x000fea000383ffff */
.L_x_115:
[----:B-1----:R1:W3:Y:S02]  /*38500*/  SYNCS.PHASECHK.TRANS64.TRYWAIT P2, [R4+URZ+0x60], R5 ;  /* 0x00006005040075a7 */ /* 0x0022e4000804017f */
[----:B---3--:R-:W-:Y:S05]  /*38510*/  @!P2 NANOSLEEP.SYNCS 0x989680 ;  /* 0x009896800000a95d */ /* 0x008fea0003900000 */
[----:B------:R-:W3:Y:S02]  /*38520*/  @!P2 SYNCS.PHASECHK.TRANS64 P2, [R4+URZ+0x60], R5 ;  /* 0x000060050400a5a7 */ /* 0x000ee4000804007f */
[----:B---3--:R-:W-:Y:S05]  /*38530*/  @!P2 BRA `(.L_x_115) ;  /* 0xfffffffc00f0a947 */ /* 0x008fea000383ffff */
[----:B------:R-:W-:Y:S05]  /*38540*/  BRA `(.L_x_1146) ;  /* 0xfffffdb800787947 */ /* 0x000fea000383ffff */
.L_x_174:
[----:B-1----:R1:W2:Y:S02]  /*38550*/  SYNCS.PHASECHK.TRANS64.TRYWAIT P2, [R4+URZ+0x60], R5 ;  /* 0x00006005040075a7 */ /* 0x0022a4000804017f */
[----:B--2---:R-:W-:Y:S05]  /*38560*/  @!P2 NANOSLEEP.SYNCS 0x989680 ;  /* 0x009896800000a95d */ /* 0x004fea0003900000 */
[----:B------:R-:W2:Y:S02]  /*38570*/  @!P2 SYNCS.PHASECHK.TRANS64 P2, [R4+URZ+0x60], R5 ;  /* 0x000060050400a5a7 */ /* 0x000ea4000804007f */
[----:B--2---:R-:W-:Y:S05]  /*38580*/  @!P2 BRA `(.L_x_174) ;  /* 0xfffffffc00f0a947 */ /* 0x004fea000383ffff */
[----:B------:R-:W-:Y:S05]  /*38590*/  BRA `(.L_x_1147) ;  /* 0xfffffdd800fc7947 */ /* 0x000fea000383ffff */
.L_x_233:
[----:B-1----:R1:W2:Y:S02]  /*385a0*/  SYNCS.PHASECHK.TRANS64.TRYWAIT P2, [R4+URZ+0x60], R5 ;  /* 0x00006005040075a7 */ /* 0x0022a4000804017f */
[----:B--2---:R-:W-:Y:S05]  /*385b0*/  @!P2 NANOSLEEP.SYNCS 0x989680 ;  /* 0x009896800000a95d */ /* 0x004fea0003900000 */
[----:B------:R-:W2:Y:S02]  /*385c0*/  @!P2 SYNCS.PHASECHK.TRANS64 P2, [R4+URZ+0x60], R5 ;  /* 0x000060050400a5a7 */ /* 0x000ea4000804007f */
[----:B--2---:R-:W-:Y:S05]  /*385d0*/  @!P2 BRA `(.L_x_233) ;  /* 0xfffffffc00f0a947 */ /* 0x004fea000383ffff */
[----:B------:R-:W-:Y:S05]  /*385e0*/  BRA `(.L_x_1148) ;  /* 0xfffffdfc00407947 */ /* 0x000fea000383ffff */
.L_x_292:
[----:B-1----:R1:W2:Y:S02]  /*385f0*/  SYNCS.PHASECHK.TRANS64.TRYWAIT P2, [R4+URZ+0x60], R5 ;  /* 0x00006005040075a7 */ /* 0x0022a4000804017f */
[----:B--2---:R-:W-:Y:S05]  /*38600*/  @!P2 NANOSLEEP.SYNCS 0x989680 ;  /* 0x009896800000a95d */ /* 0x004fea0003900000 */
[----:B------:R-:W2:Y:S02]  /*38610*/  @!P2 SYNCS.PHASECHK.TRANS64 P2, [R4+URZ+0x60], R5 ;  /* 0x000060050400a5a7 */ /* 0x000ea4000804007f */
[----:B--2---:R-:W-:Y:S05]  /*38620*/  @!P2 BRA `(.L_x_292) ;  /* 0xfffffffc00f0a947 */ /* 0x004fea000383ffff */
[----:B------:R-:W-:Y:S05]  /*38630*/  BRA `(.L_x_1149) ;  /* 0xfffffe1c00d47947 */ /* 0x000fea000383ffff */
.L_x_351:
[----:B-1----:R1:W2:Y:S02]  /*38640*/  SYNCS.PHASECHK.TRANS64.TRYWAIT P2, [R4+URZ+0x60], R5 ;  /* 0x00006005040075a7 */ /* 0x0022a4000804017f */
[----:B--2---:R-:W-:Y:S05]  /*38650*/  @!P2 NANOSLEEP.SYNCS 0x989680 ;  /* 0x009896800000a95d */ /* 0x004fea0003900000 */
[----:B------:R-:W2:Y:S02]  /*38660*/  @!P2 SYNCS.PHASECHK.TRANS64 P2, [R4+URZ+0x60], R5 ;  /* 0x000060050400a5a7 */ /* 0x000ea4000804007f */
[----:B--2---:R-:W-:Y:S05]  /*38670*/  @!P2 BRA `(.L_x_351) ;  /* 0xfffffffc00f0a947 */ /* 0x004fea000383ffff */
[----:B------:R-:W-:Y:S05]  /*38680*/  BRA `(.L_x_1150) ;  /* 0xfffffe4000247947 */ /* 0x000fea000383ffff */
.L_x_410:
[----:B-1----:R1:W2:Y:S02]  /*38690*/  SYNCS.PHASECHK.TRANS64.TRYWAIT P2, [R4+URZ+0x60], R5 ;  /* 0x00006005040075a7 */ /* 0x0022a4000804017f */
[----:B--2---:R-:W-:Y:S05]  /*386a0*/  @!P2 NANOSLEEP.SYNCS 0x989680 ;  /* 0x009896800000a95d */ /* 0x004fea0003900000 */
[----:B------:R-:W2:Y:S02]  /*386b0*/  @!P2 SYNCS.PHASECHK.TRANS64 P2, [R4+URZ+0x60], R5 ;  /* 0x000060050400a5a7 */ /* 0x000ea4000804007f */
[----:B--2---:R-:W-:Y:S05]  /*386c0*/  @!P2 BRA `(.L_x_410) ;  /* 0xfffffffc00f0a947 */ /* 0x004fea000383ffff */
[----:B------:R-:W-:Y:S05]  /*386d0*/  BRA `(.L_x_1151) ;  /* 0xfffffe6000b87947 */ /* 0x000fea000383ffff */
.L_x_469:
[----:B-1----:R1:W2:Y:S02]  /*386e0*/  SYNCS.PHASECHK.TRANS64.TRYWAIT P2, [R4+URZ+0x60], R5 ;  /* 0x00006005040075a7 */ /* 0x0022a4000804017f */
[----:B--2---:R-:W-:Y:S05]  /*386f0*/  @!P2 NANOSLEEP.SYNCS 0x989680 ;  /* 0x009896800000a95d */ /* 0x004fea0003900000 */
[----:B------:R-:W2:Y:S02]  /*38700*/  @!P2 SYNCS.PHASECHK.TRANS64 P2, [R4+URZ+0x60], R5 ;  /* 0x000060050400a5a7 */ /* 0x000ea4000804007f */
[----:B--2---:R-:W-:Y:S05]  /*38710*/  @!P2 BRA `(.L_x_469) ;  /* 0xfffffffc00f0a947 */ /* 0x004fea000383ffff */
[----:B------:R-:W-:Y:S05]  /*38720*/  BRA `(.L_x_1152) ;  /* 0xfffffe84000c7947 */ /* 0x000fea000383ffff */
.L_x_528:
[----:B-1----:R1:W2:Y:S02]  /*38730*/  SYNCS.PHASECHK.TRANS64.TRYWAIT P2, [R4+URZ+0x60], R5 ;  /* 0x00006005040075a7 */ /* 0x0022a4000804017f */
[----:B--2---:R-:W-:Y:S05]  /*38740*/  @!P2 NANOSLEEP.SYNCS 0x989680 ;  /* 0x009896800000a95d */ /* 0x004fea0003900000 */
[----:B------:R-:W2:Y:S02]  /*38750*/  @!P2 SYNCS.PHASECHK.TRANS64 P2, [R4+URZ+0x60], R5 ;  /* 0x000060050400a5a7 */ /* 0x000ea4000804007f */
[----:B--2---:R-:W-:Y:S05]  /*38760*/  @!P2 BRA `(.L_x_528) ;  /* 0xfffffffc00f0a947 */ /* 0x004fea000383ffff */
[----:B------:R-:W-:Y:S05]  /*38770*/  BRA `(.L_x_1153) ;  /* 0xfffffea400a07947 */ /* 0x000fea000383ffff */
.L_x_587:
[----:B-1----:R1:W2:Y:S02]  /*38780*/  SYNCS.PHASECHK.TRANS64.TRYWAIT P2, [R4+URZ+0x60], R5 ;  /* 0x00006005040075a7 */ /* 0x0022a4000804017f */
[----:B--2---:R-:W-:Y:S05]  /*38790*/  @!P2 NANOSLEEP.SYNCS 0x989680 ;  /* 0x009896800000a95d */ /* 0x004fea0003900000 */
[----:B------:R-:W2:Y:S02]  /*387a0*/  @!P2 SYNCS.PHASECHK.TRANS64 P2, [R4+URZ+0x60], R5 ;  /* 0x000060050400a5a7 */ /* 0x000ea4000804007f */
[----:B--2---:R-:W-:Y:S05]  /*387b0*/  @!P2 BRA `(.L_x_587) ;  /* 0xfffffffc00f0a947 */ /* 0x004fea000383ffff */
[----:B------:R-:W-:Y:S05]  /*387c0*/  BRA `(.L_x_1154) ;  /* 0xfffffec400f47947 */ /* 0x000fea000383ffff */
.L_x_646:
[----:B-1----:R1:W2:Y:S02]  /*387d0*/  SYNCS.PHASECHK.TRANS64.TRYWAIT P2, [R4+URZ+0x60], R5 ;  /* 0x00006005040075a7 */ /* 0x0022a4000804017f */
[----:B--2---:R-:W-:Y:S05]  /*387e0*/  @!P2 NANOSLEEP.SYNCS 0x989680 ;  /* 0x009896800000a95d */ /* 0x004fea0003900000 */
[----:B------:R-:W2:Y:S02]  /*387f0*/  @!P2 SYNCS.PHASECHK.TRANS64 P2, [R4+URZ+0x60], R5 ;  /* 0x000060050400a5a7 */ /* 0x000ea4000804007f */
[----:B--2---:R-:W-:Y:S05]  /*38800*/  @!P2 BRA `(.L_x_646) ;  /* 0xfffffffc00f0a947 */ /* 0x004fea000383ffff */
[----:B------:R-:W-:Y:S05]  /*38810*/  BRA `(.L_x_1155) ;  /* 0xfffffee800887947 */ /* 0x000fea000383ffff */
.L_x_705:
[----:B-1----:R1:W2:Y:S02]  /*38820*/  SYNCS.PHASECHK.TRANS64.TRYWAIT P2, [R4+URZ+0x60], R5 ;  /* 0x00006005040075a7 */ /* 0x0022a4000804017f */
[----:B--2---:R-:W-:Y:S05]  /*38830*/  @!P2 NANOSLEEP.SYNCS 0x989680 ;  /* 0x009896800000a95d */ /* 0x004fea0003900000 */
[----:B------:R-:W2:Y:S02]  /*38840*/  @!P2 SYNCS.PHASECHK.TRANS64 P2, [R4+URZ+0x60], R5 ;  /* 0x000060050400a5a7 */ /* 0x000ea4000804007f */
[----:B--2---:R-:W-:Y:S05]  /*38850*/  @!P2 BRA `(.L_x_705) ;  /* 0xfffffffc00f0a947 */ /* 0x004fea000383ffff */
[----:B------:R-:W-:Y:S05]  /*38860*/  BRA `(.L_x_1156) ;  /* 0xffffff0800fc7947 */ /* 0x000fea000383ffff */
.L_x_764:
[----:B-1----:R1:W2:Y:S02]  /*38870*/  SYNCS.PHASECHK.TRANS64.TRYWAIT P2, [R4+URZ+0x60], R5 ;  /* 0x00006005040075a7 */ /* 0x0022a4000804017f */
[----:B--2---:R-:W-:Y:S05]  /*38880*/  @!P2 NANOSLEEP.SYNCS 0x989680 ;  /* 0x009896800000a95d */ /* 0x004fea0003900000 */
[----:B------:R-:W2:Y:S02]  /*38890*/  @!P2 SYNCS.PHASECHK.TRANS64 P2, [R4+URZ+0x60], R5 ;  /* 0x000060050400a5a7 */ /* 0x000ea4000804007f */
[----:B--2---:R-:W-:Y:S05]  /*388a0*/  @!P2 BRA `(.L_x_764) ;  /* 0xfffffffc00f0a947 */ /* 0x004fea000383ffff */
[----:B------:R-:W-:Y:S05]  /*388b0*/  BRA `(.L_x_1157) ;  /* 0xffffff2c00907947 */ /* 0x000fea000383ffff */
.L_x_823:
[----:B-1----:R1:W2:Y:S02]  /*388c0*/  SYNCS.PHASECHK.TRANS64.TRYWAIT P2, [R4+URZ+0x60], R5 ;  /* 0x00006005040075a7 */ /* 0x0022a4000804017f */
[----:B--2---:R-:W-:Y:S05]  /*388d0*/  @!P2 NANOSLEEP.SYNCS 0x989680 ;  /* 0x009896800000a95d */ /* 0x004fea0003900000 */
[----:B------:R-:W2:Y:S02]  /*388e0*/  @!P2 SYNCS.PHASECHK.TRANS64 P2, [R4+URZ+0x60], R5 ;  /* 0x000060050400a5a7 */ /* 0x000ea4000804007f */
[----:B--2---:R-:W-:Y:S05]  /*388f0*/  @!P2 BRA `(.L_x_823) ;  /* 0xfffffffc00f0a947 */ /* 0x004fea000383ffff */
[----:B------:R-:W-:Y:S05]  /*38900*/  BRA `(.L_x_1158) ;  /* 0xffffff5000247947 */ /* 0x000fea000383ffff */
.L_x_882:
[----:B-1----:R1:W2:Y:S02]  /*38910*/  SYNCS.PHASECHK.TRANS64.TRYWAIT P2, [R4+URZ+0x60], R5 ;  /* 0x00006005040075a7 */ /* 0x0022a4000804017f */
[----:B--2---:R-:W-:Y:S05]  /*38920*/  @!P2 NANOSLEEP.SYNCS 0x989680 ;  /* 0x009896800000a95d */ /* 0x004fea0003900000 */
[----:B------:R-:W2:Y:S02]  /*38930*/  @!P2 SYNCS.PHASECHK.TRANS64 P2, [R4+URZ+0x60], R5 ;  /* 0x000060050400a5a7 */ /* 0x000ea4000804007f */
[----:B--2---:R-:W-:Y:S05]  /*38940*/  @!P2 BRA `(.L_x_882) ;  /* 0xfffffffc00f0a947 */ /* 0x004fea000383ffff */
[----:B------:R-:W-:Y:S05]  /*38950*/  BRA `(.L_x_1159) ;  /* 0xffffff7000b87947 */ /* 0x000fea000383ffff */
.L_x_941:
[----:B-1----:R1:W2:Y:S02]  /*38960*/  SYNCS.PHASECHK.TRANS64.TRYWAIT P0, [R5+URZ+0x60], R4 ;  /* 0x00006004050075a7 */ /* 0x0022a4000800017f */
[----:B--2---:R-:W-:Y:S05]  /*38970*/  @!P0 NANOSLEEP.SYNCS 0x989680 ;  /* 0x009896800000895d */ /* 0x004fea0003900000 */
[----:B------:R-:W2:Y:S02]  /*38980*/  @!P0 SYNCS.PHASECHK.TRANS64 P0, [R5+URZ+0x60], R4 ;  /* 0x00006004050085a7 */ /* 0x000ea4000800007f */
[----:B--2---:R-:W-:Y:S05]  /*38990*/  @!P0 BRA `(.L_x_941) ;  /* 0xfffffffc00f08947 */ /* 0x004fea000383ffff */
[----:B------:R-:W-:Y:S05]  /*389a0*/  BRA `(.L_x_1160) ;  /* 0xffffff94004c7947 */ /* 0x000fea000383ffff */
.L_x_1005:
[----:B-1----:R-:W-:-:S04]  /*389b0*/  MOV R5, UR4 ;  /* 0x0000000400057c02 */ /* 0x002fc80008000f00 */
[----:B------:R1:W2:Y:S03]  /*389c0*/  SYNCS.PHASECHK.TRANS64.TRYWAIT P0, [R5+URZ+0xa8], R0 ;  /* 0x0000a800050075a7 */ /* 0x0002a6000800017f */
[----:B--2---:R-:W-:Y:S05]  /*389d0*/  @!P0 NANOSLEEP.SYNCS 0x989680 ;  /* 0x009896800000895d */ /* 0x004fea0003900000 */
[----:B------:R-:W2:Y:S02]  /*389e0*/  @!P0 SYNCS.PHASECHK.TRANS64 P0, [R5+URZ+0xa8], R0 ;  /* 0x0000a800050085a7 */ /* 0x000ea4000800007f */
[----:B--2---:R-:W-:Y:S05]  /*389f0*/  @!P0 BRA `(.L_x_1005) ;  /* 0xfffffffc00ec8947 */ /* 0x004fea000383ffff */
[----:B------:R-:W-:Y:S05]  /*38a00*/  BRA `(.L_x_1004) ;  /* 0xffffffc4001c7947 */ /* 0x000fea000383ffff */
.L_x_1014:
[----:B-1----:R-:W-:-:S04]  /*38a10*/  MOV R3, UR13 ;  /* 0x0000000d00037c02 */ /* 0x002fc80008000f00 */
[----:B------:R1:W2:Y:S03]  /*38a20*/  SYNCS.PHASECHK.TRANS64.TRYWAIT P2, [R3+URZ+0x80], R2 ;  /* 0x00008002030075a7 */ /* 0x0002a6000804017f */
[----:B--2---:R-:W-:Y:S05]  /*38a30*/  @!P2 NANOSLEEP.SYNCS 0x989680 ;  /* 0x009896800000a95d */ /* 0x004fea0003900000 */
[----:B------:R-:W2:Y:S02]  /*38a40*/  @!P2 SYNCS.PHASECHK.TRANS64 P2, [R3+URZ+0x80], R2 ;  /* 0x000080020300a5a7 */ /* 0x000ea4000804007f */
[----:B--2---:R-:W-:Y:S05]  /*38a50*/  @!P2 BRA `(.L_x_1014) ;  /* 0xfffffffc00eca947 */ /* 0x004fea000383ffff */
[----:B------:R-:W-:Y:S05]  /*38a60*/  BRA `(.L_x_1161) ;  /* 0xffffffc8000c7947 */ /* 0x000fea000383ffff */
.L_x_1020:
[----:B-12---:R-:W-:-:S04]  /*38a70*/  MOV R3, UR13 ;  /* 0x0000000d00037c02 */ /* 0x006fc80008000f00 */
[----:B------:R1:W2:Y:S03]  /*38a80*/  SYNCS.PHASECHK.TRANS64.TRYWAIT P2, [R3+URZ+0x88], R2 ;  /* 0x00008802030075a7 */ /* 0x0002a6000804017f */
[----:B--2---:R-:W-:Y:S05]  /*38a90*/  @!P2 NANOSLEEP.SYNCS 0x989680 ;  /* 0x009896800000a95d */ /* 0x004fea0003900000 */
[----:B------:R-:W2:Y:S02]  /*38aa0*/  @!P2 SYNCS.PHASECHK.TRANS64 P2, [R3+URZ+0x88], R2 ;  /* 0x000088020300a5a7 */ /* 0x000ea4000804007f */
[----:B--2---:R-:W-:Y:S05]  /*38ab0*/  @!P2 BRA `(.L_x_1020) ;  /* 0xfffffffc00eca947 */ /* 0x004fea000383ffff */
[----:B------:R-:W-:Y:S05]  /*38ac0*/  BRA `(.L_x_1162) ;  /* 0xffffffc800547947 */ /* 0x000fea000383ffff */
.L_x_1026:
[----:B-123--:R-:W-:-:S04]  /*38ad0*/  MOV R3, UR13 ;  /* 0x0000000d00037c02 */ /* 0x00efc80008000f00 */
[----:B------:R1:W2:Y:S03]  /*38ae0*/  SYNCS.PHASECHK.TRANS64.TRYWAIT P2, [R3+URZ+0x90], R2 ;  /* 0x00009002030075a7 */ /* 0x0002a6000804017f */
[----:B--2---:R-:W-:Y:S05]  /*38af0*/  @!P2 NANOSLEEP.SYNCS 0x989680 ;  /* 0x009896800000a95d */ /* 0x004fea0003900000 */
[----:B------:R-:W2:Y:S02]  /*38b00*/  @!P2 SYNCS.PHASECHK.TRANS64 P2, [R3+URZ+0x90], R2 ;  /* 0x000090020300a5a7 */ /* 0x000ea4000804007f */
[----:B--2---:R-:W-:Y:S05]  /*38b10*/  @!P2 BRA `(.L_x_1026) ;  /* 0xfffffffc00eca947 */ /* 0x004fea000383ffff */
[----:B------:R-:W-:Y:S05]  /*38b20*/  BRA `(.L_x_1163) ;  /* 0xffffffc800a87947 */ /* 0x000fea000383ffff */
.L_x_1032:
[----:B-1234-:R-:W-:-:S04]  /*38b30*/  MOV R3, UR13 ;  /* 0x0000000d00037c02 */ /* 0x01efc80008000f00 */
[----:B------:R1:W2:Y:S03]  /*38b40*/  SYNCS.PHASECHK.TRANS64.TRYWAIT P2, [R3+URZ+0x98], R2 ;  /* 0x00009802030075a7 */ /* 0x0002a6000804017f */
[----:B--2---:R-:W-:Y:S05]  /*38b50*/  @!P2 NANOSLEEP.SYNCS 0x989680 ;  /* 0x009896800000a95d */ /* 0x004fea0003900000 */
[----:B------:R-:W2:Y:S02]  /*38b60*/  @!P2 SYNCS.PHASECHK.TRANS64 P2, [R3+URZ+0x98], R2 ;  /* 0x000098020300a5a7 */ /* 0x000ea4000804007f */
[----:B--2---:R-:W-:Y:S05]  /*38b70*/  @!P2 BRA `(.L_x_1032) ;  /* 0xfffffffc00eca947 */ /* 0x004fea000383ffff */
[----:B------:R-:W-:Y:S05]  /*38b80*/  BRA `(.L_x_1164) ;  /* 0xffffffc800f47947 */ /* 0x000fea000383ffff */
.L_x_1038:
[----:B-1----:R-:W-:-:S04]  /*38b90*/  MOV R4, UR13 ;  /* 0x0000000d00047c02 */ /* 0x002fc80008000f00 */
[----:B------:R1:W2:Y:S03]  /*38ba0*/  SYNCS.PHASECHK.TRANS64.TRYWAIT P2, [R4+URZ+0x80], R3 ;  /* 0x00008003040075a7 */ /* 0x0002a6000804017f */
[----:B--2---:R-:W-:Y:S05]  /*38bb0*/  @!P2 NANOSLEEP.SYNCS 0x989680 ;  /* 0x009896800000a95d */ /* 0x004fea0003900000 */
[----:B------:R-:W2:Y:S02]  /*38bc0*/  @!P2 SYNCS.PHASECHK.TRANS64 P2, [R4+URZ+0x80], R3 ;  /* 0x000080030400a5a7 */ /* 0x000ea4000804007f */
[----:B--2---:R-:W-:Y:S05]  /*38bd0*/  @!P2 BRA `(.L_x_1038) ;  /* 0xfffffffc00eca947 */ /* 0x004fea000383ffff */
[----:B------:R-:W-:Y:S05]  /*38be0*/  BRA `(.L_x_1165) ;  /* 0xffffffcc00487947 */ /* 0x000fea000383ffff */
.L_x_1044:
[----:B-12---:R-:W-:-:S04]  /*38bf0*/  MOV R4, UR13 ;  /* 0x0000000d00047c02 */ /* 0x006fc80008000f00 */
[----:B------:R1:W2:Y:S03]  /*38c00*/  SYNCS.PHASECHK.TRANS64.TRYWAIT P2, [R4+URZ+0x88], R3 ;  /* 0x00008803040075a7 */ /* 0x0002a6000804017f */
[----:B--2---:R-:W-:Y:S05]  /*38c10*/  @!P2 NANOSLEEP.SYNCS 0x989680 ;  /* 0x009896800000a95d */ /* 0x004fea0003900000 */
[----:B------:R-:W2:Y:S02]  /*38c20*/  @!P2 SYNCS.PHASECHK.TRANS64 P2, [R4+URZ+0x88], R3 ;  /* 0x000088030400a5a7 */ /* 0x000ea4000804007f */
[----:B--2---:R-:W-:Y:S05]  /*38c30*/  @!P2 BRA `(.L_x_1044) ;  /* 0xfffffffc00eca947 */ /* 0x004fea000383ffff */
[----:B------:R-:W-:Y:S05]  /*38c40*/  BRA `(.L_x_1166) ;  /* 0xffffffcc00887947 */ /* 0x000fea000383ffff */
.L_x_1050:
[----:B-123--:R-:W-:-:S04]  /*38c50*/  MOV R4, UR13 ;  /* 0x0000000d00047c02 */ /* 0x00efc80008000f00 */
[----:B------:R1:W2:Y:S03]  /*38c60*/  SYNCS.PHASECHK.TRANS64.TRYWAIT P2, [R4+URZ+0x90], R3 ;  /* 0x00009003040075a7 */ /* 0x0002a6000804017f */
[----:B--2---:R-:W-:Y:S05]  /*38c70*/  @!P2 NANOSLEEP.SYNCS 0x989680 ;  /* 0x009896800000a95d */ /* 0x004fea0003900000 */
[----:B------:R-:W2:Y:S02]  /*38c80*/  @!P2 SYNCS.PHASECHK.TRANS64 P2, [R4+URZ+0x90], R3 ;  /* 0x000090030400a5a7 */ /* 0x000ea4000804007f */
[----:B--2---:R-:W-:Y:S05]  /*38c90*/  @!P2 BRA `(.L_x_1050) ;  /* 0xfffffffc00eca947 */ /* 0x004fea000383ffff */
[----:B------:R-:W-:Y:S05]  /*38ca0*/  BRA `(.L_x_1167) ;  /* 0xffffffcc00d07947 */ /* 0x000fea000383ffff */
.L_x_1056:
[----:B-1234-:R-:W-:-:S04]  /*38cb0*/  MOV R4, UR13 ;  /* 0x0000000d00047c02 */ /* 0x01efc80008000f00 */
[----:B------:R1:W2:Y:S03]  /*38cc0*/  SYNCS.PHASECHK.TRANS64.TRYWAIT P2, [R4+URZ+0x98], R3 ;  /* 0x00009803040075a7 */ /* 0x0002a6000804017f */
[----:B--2---:R-:W-:Y:S05]  /*38cd0*/  @!P2 NANOSLEEP.SYNCS 0x989680 ;  /* 0x009896800000a95d */ /* 0x004fea0003900000 */
[----:B------:R-:W2:Y:S02]  /*38ce0*/  @!P2 SYNCS.PHASECHK.TRANS64 P2, [R4+URZ+0x98], R3 ;  /* 0x000098030400a5a7 */ /* 0x000ea4000804007f */
[----:B--2---:R-:W-:Y:S05]  /*38cf0*/  @!P2 BRA `(.L_x_1056) ;  /* 0xfffffffc00eca947 */ /* 0x004fea000383ffff */
[----:B------:R-:W-:Y:S05]  /*38d00*/  BRA `(.L_x_1168) ;  /* 0xffffffd000107947 */ /* 0x000fea000383ffff */
.L_x_1062:
[----:B------:R-:W-:-:S04]  /*38d10*/  MOV R5, UR13 ;  /* 0x0000000d00057c02 */ /* 0x000fc80008000f00 */
[----:B------:R1:W1:Y:S03]  /*38d20*/  SYNCS.PHASECHK.TRANS64.TRYWAIT P2, [R5+URZ+0x80], R2 ;  /* 0x00008002050075a7 */ /* 0x000266000804017f */
[----:B-1----:R-:W-:Y:S05]  /*38d30*/  @!P2 NANOSLEEP.SYNCS 0x989680 ;  /* 0x009896800000a95d */ /* 0x002fea0003900000 */
[----:B------:R-:W1:Y:S02]  /*38d40*/  @!P2 SYNCS.PHASECHK.TRANS64 P2, [R5+URZ+0x80], R2 ;  /* 0x000080020500a5a7 */ /* 0x000e64000804007f */
[----:B-1----:R-:W-:Y:S05]  /*38d50*/  @!P2 BRA `(.L_x_1062) ;  /* 0xfffffffc00eca947 */ /* 0x002fea000383ffff */
[----:B------:R-:W-:Y:S05]  /*38d60*/  BRA `(.L_x_1169) ;  /* 0xffffffd000587947 */ /* 0x000fea000383ffff */
.L_x_1068:
[----:B------:R-:W-:-:S04]  /*38d70*/  MOV R5, UR13 ;  /* 0x0000000d00057c02 */ /* 0x000fc80008000f00 */
[----:B------:R1:W1:Y:S03]  /*38d80*/  SYNCS.PHASECHK.TRANS64.TRYWAIT P2, [R5+URZ+0x88], R2 ;  /* 0x00008802050075a7 */ /* 0x000266000804017f */
[----:B-1----:R-:W-:Y:S05]  /*38d90*/  @!P2 NANOSLEEP.SYNCS 0x989680 ;  /* 0x009896800000a95d */ /* 0x002fea0003900000 */
[----:B------:R-:W1:Y:S02]  /*38da0*/  @!P2 SYNCS.PHASECHK.TRANS64 P2, [R5+URZ+0x88], R2 ;  /* 0x000088020500a5a7 */ /* 0x000e64000804007f */
[----:B-1----:R-:W-:Y:S05]  /*38db0*/  @!P2 BRA `(.L_x_1068) ;  /* 0xfffffffc00eca947 */ /* 0x002fea000383ffff */
[----:B------:R-:W-:Y:S05]  /*38dc0*/  BRA `(.L_x_1170) ;  /* 0xffffffd0009c7947 */ /* 0x000fea000383ffff */
.L_x_1074:
[----:B------:R-:W-:-:S04]  /*38dd0*/  MOV R5, UR13 ;  /* 0x0000000d00057c02 */ /* 0x000fc80008000f00 */
[----:B------:R1:W1:Y:S03]  /*38de0*/  SYNCS.PHASECHK.TRANS64.TRYWAIT P2, [R5+URZ+0x90], R2 ;  /* 0x00009002050075a7 */ /* 0x000266000804017f */
[----:B-1----:R-:W-:Y:S05]  /*38df0*/  @!P2 NANOSLEEP.SYNCS 0x989680 ;  /* 0x009896800000a95d */ /* 0x002fea0003900000 */
[----:B------:R-:W1:Y:S02]  /*38e00*/  @!P2 SYNCS.PHASECHK.TRANS64 P2, [R5+URZ+0x90], R2 ;  /* 0x000090020500a5a7 */ /* 0x000e64000804007f */
[----:B-1----:R-:W-:Y:S05]  /*38e10*/  @!P2 BRA `(.L_x_1074) ;  /* 0xfffffffc00eca947 */ /* 0x002fea000383ffff */
[----:B------:R-:W-:Y:S05]  /*38e20*/  BRA `(.L_x_1171) ;  /* 0xffffffd000e47947 */ /* 0x000fea000383ffff */
.L_x_1080:
[----:B------:R-:W-:-:S04]  /*38e30*/  MOV R5, UR13 ;  /* 0x0000000d00057c02 */ /* 0x000fc80008000f00 */
[----:B------:R1:W1:Y:S03]  /*38e40*/  SYNCS.PHASECHK.TRANS64.TRYWAIT P2, [R5+URZ+0x98], R2 ;  /* 0x00009802050075a7 */ /* 0x000266000804017f */
[----:B-1----:R-:W-:Y:S05]  /*38e50*/  @!P2 NANOSLEEP.SYNCS 0x989680 ;  /* 0x009896800000a95d */ /* 0x002fea0003900000 */
[----:B------:R-:W1:Y:S02]  /*38e60*/  @!P2 SYNCS.PHASECHK.TRANS64 P2, [R5+URZ+0x98], R2 ;  /* 0x000098020500a5a7 */ /* 0x000e64000804007f */
[----:B-1----:R-:W-:Y:S05]  /*38e70*/  @!P2 BRA `(.L_x_1080) ;  /* 0xfffffffc00eca947 */ /* 0x002fea000383ffff */
[----:B------:R-:W-:Y:S05]  /*38e80*/  BRA `(.L_x_1172) ;  /* 0xffffffd400287947 */ /* 0x000fea000383ffff */
.L_x_1086:
[----:B-1----:R-:W-:-:S04]  /*38e90*/  MOV R2, UR13 ;  /* 0x0000000d00027c02 */ /* 0x002fc80008000f00 */
[----:B------:R1:W1:Y:S03]  /*38ea0*/  SYNCS.PHASECHK.TRANS64.TRYWAIT P2, [R2+URZ+0x80], R3 ;  /* 0x00008003020075a7 */ /* 0x000266000804017f */
[----:B-1----:R-:W-:Y:S05]  /*38eb0*/  @!P2 NANOSLEEP.SYNCS 0x989680 ;  /* 0x009896800000a95d */ /* 0x002fea0003900000 */
[----:B------:R-:W1:Y:S02]  /*38ec0*/  @!P2 SYNCS.PHASECHK.TRANS64 P2, [R2+URZ+0x80], R3 ;  /* 0x000080030200a5a7 */ /* 0x000e64000804007f */
[----:B-1----:R-:W-:Y:S05]  /*38ed0*/  @!P2 BRA `(.L_x_1086) ;  /* 0xfffffffc00eca947 */ /* 0x002fea000383ffff */
[----:B------:R-:W-:Y:S05]  /*38ee0*/  BRA `(.L_x_1173) ;  /* 0xffffffd400707947 */ /* 0x000fea000383ffff */
.L_x_1092:
[----:B-1----:R-:W-:-:S04]  /*38ef0*/  MOV R2, UR13 ;  /* 0x0000000d00027c02 */ /* 0x002fc80008000f00 */
[----:B------:R1:W1:Y:S03]  /*38f00*/  SYNCS.PHASECHK.TRANS64.TRYWAIT P2, [R2+URZ+0x88], R3 ;  /* 0x00008803020075a7 */ /* 0x000266000804017f */
[----:B-1----:R-:W-:Y:S05]  /*38f10*/  @!P2 NANOSLEEP.SYNCS 0x989680 ;  /* 0x009896800000a95d */ /* 0x002fea0003900000 */
[----:B------:R-:W1:Y:S02]  /*38f20*/  @!P2 SYNCS.PHASECHK.TRANS64 P2, [R2+URZ+0x88], R3 ;  /* 0x000088030200a5a7 */ /* 0x000e64000804007f */
[----:B-1----:R-:W-:Y:S05]  /*38f30*/  @!P2 BRA `(.L_x_1092) ;  /* 0xfffffffc00eca947 */ /* 0x002fea000383ffff */
[----:B------:R-:W-:Y:S05]  /*38f40*/  BRA `(.L_x_1174) ;  /* 0xffffffd400b47947 */ /* 0x000fea000383ffff */
.L_x_1098:
[----:B-1----:R-:W-:-:S04]  /*38f50*/  MOV R2, UR13 ;  /* 0x0000000d00027c02 */ /* 0x002fc80008000f00 */
[----:B------:R1:W1:Y:S03]  /*38f60*/  SYNCS.PHASECHK.TRANS64.TRYWAIT P2, [R2+URZ+0x90], R3 ;  /* 0x00009003020075a7 */ /* 0x000266000804017f */
[----:B-1----:R-:W-:Y:S05]  /*38f70*/  @!P2 NANOSLEEP.SYNCS 0x989680 ;  /* 0x009896800000a95d */ /* 0x002fea0003900000 */
[----:B------:R-:W1:Y:S02]  /*38f80*/  @!P2 SYNCS.PHASECHK.TRANS64 P2, [R2+URZ+0x90], R3 ;  /* 0x000090030200a5a7 */ /* 0x000e64000804007f */
[----:B-1----:R-:W-:Y:S05]  /*38f90*/  @!P2 BRA `(.L_x_1098) ;  /* 0xfffffffc00eca947 */ /* 0x002fea000383ffff */
[----:B------:R-:W-:Y:S05]  /*38fa0*/  BRA `(.L_x_1175) ;  /* 0xffffffd400fc7947 */ /* 0x000fea000383ffff */
.L_x_1104:
[----:B-1----:R-:W-:-:S04]  /*38fb0*/  MOV R2, UR13 ;  /* 0x0000000d00027c02 */ /* 0x002fc80008000f00 */
[----:B------:R1:W1:Y:S03]  /*38fc0*/  SYNCS.PHASECHK.TRANS64.TRYWAIT P2, [R2+URZ+0x98], R3 ;  /* 0x00009803020075a7 */ /* 0x000266000804017f */
[----:B-1----:R-:W-:Y:S05]  /*38fd0*/  @!P2 NANOSLEEP.SYNCS 0x989680 ;  /* 0x009896800000a95d */ /* 0x002fea0003900000 */
[----:B------:R-:W1:Y:S02]  /*38fe0*/  @!P2 SYNCS.PHASECHK.TRANS64 P2, [R2+URZ+0x98], R3 ;  /* 0x000098030200a5a7 */ /* 0x000e64000804007f */
[----:B-1----:R-:W-:Y:S05]  /*38ff0*/  @!P2 BRA `(.L_x_1104) ;  /* 0xfffffffc00eca947 */ /* 0x002fea000383ffff */
[----:B------:R-:W-:Y:S05]  /*39000*/  BRA `(.L_x_1176) ;  /* 0xffffffd800407947 */ /* 0x000fea000383ffff */
.L_x_1116:
[----:B---3--:R3:W4:Y:S02]  /*39010*/  SYNCS.PHASECHK.TRANS64.TRYWAIT P0, [R0+URZ+0x80], R3 ;  /* 0x00008003000075a7 */ /* 0x008724000800017f */
[----:B----4-:R-:W-:Y:S05]  /*39020*/  @!P0 NANOSLEEP.SYNCS 0x989680 ;  /* 0x009896800000895d */ /* 0x010fea0003900000 */
[----:B------:R-:W4:Y:S02]  /*39030*/  @!P0 SYNCS.PHASECHK.TRANS64 P0, [R0+URZ+0x80], R3 ;  /* 0x00008003000085a7 */ /* 0x000f24000800007f */
[----:B----4-:R-:W-:Y:S05]  /*39040*/  @!P0 BRA `(.L_x_1116) ;  /* 0xfffffffc00f08947 */ /* 0x010fea000383ffff */
[----:B------:R-:W-:Y:S05]  /*39050*/  BRA `(.L_x_1177) ;  /* 0xffffffe000487947 */ /* 0x000fea000383ffff */
.L_x_1118:
[----:B----4-:R4:W1:Y:S02]  /*39060*/  SYNCS.PHASECHK.TRANS64.TRYWAIT P0, [R0+URZ+0x88], R3 ;  /* 0x00008803000075a7 */ /* 0x010864000800017f */
[----:B-1----:R-:W-:Y:S05]  /*39070*/  @!P0 NANOSLEEP.SYNCS 0x989680 ;  /* 0x009896800000895d */ /* 0x002fea0003900000 */
[----:B------:R-:W1:Y:S02]  /*39080*/  @!P0 SYNCS.PHASECHK.TRANS64 P0, [R0+URZ+0x88], R3 ;  /* 0x00008803000085a7 */ /* 0x000e64000800007f */
[----:B-1----:R-:W-:Y:S05]  /*39090*/  @!P0 BRA `(.L_x_1118) ;  /* 0xfffffffc00f08947 */ /* 0x002fea000383ffff */
[----:B------:R-:W-:Y:S05]  /*390a0*/  BRA `(.L_x_1178) ;  /* 0xffffffe000447947 */ /* 0x000fea000383ffff */
.L_x_1120:
[----:B------:R1:W1:Y:S02]  /*390b0*/  SYNCS.PHASECHK.TRANS64.TRYWAIT P0, [R0+URZ+0x90], R3 ;  /* 0x00009003000075a7 */ /* 0x000264000800017f */
[----:B-1----:R-:W-:Y:S05]  /*390c0*/  @!P0 NANOSLEEP.SYNCS 0x989680 ;  /* 0x009896800000895d */ /* 0x002fea0003900000 */
[----:B------:R-:W1:Y:S02]  /*390d0*/  @!P0 SYNCS.PHASECHK.TRANS64 P0, [R0+URZ+0x90], R3 ;  /* 0x00009003000085a7 */ /* 0x000e64000800007f */
[----:B-1----:R-:W-:Y:S05]  /*390e0*/  @!P0 BRA `(.L_x_1120) ;  /* 0xfffffffc00f08947 */ /* 0x002fea000383ffff */
[----:B------:R-:W-:Y:S05]  /*390f0*/  BRA `(.L_x_1179) ;  /* 0xffffffe000407947 */ /* 0x000fea000383ffff */
.L_x_1124:
[----:B------:R-:W-:Y:S01]  /*39100*/  BSSY B1, `(.L_x_1180) ;  /* 0x0000006000017945 */ /* 0x000fe20003800000 */
[----:B------:R-:W-:-:S07]  /*39110*/  MOV R15, 0xffffffff ;  /* 0xffffffff000f7802 */ /* 0x000fce0000000f00 */
[----:B------:R-:W-:Y:S05]  /*39120*/  WARPSYNC.COLLECTIVE R15, `(.L_x_1181) ;  /* 0x000000000f0c7348 */ /* 0x000fea0003c00000 */
[----:B------:R-:W-:Y:S02]  /*39130*/  ELECT P6, UR62, PT ;  /* 0x00000000003e782f */ /* 0x000fe400038c0000 */
[----:B------:R-:W-:Y:S01]  /*39140*/  MOV R14, UR62 ;  /* 0x0000003e000e7c02 */ /* 0x000fe20008000f00 */
[----:B------:R-:W-:Y:S10]  /*39150*/  ENDCOLLECTIVE ;  /* 0x000000000000791b */ /* 0x000ff40003800000 */
.L_x_1181:
[----:B------:R-:W-:Y:S05]  /*39160*/  BSYNC B1 ;  /* 0x0000000000017941 */ /* 0x000fea0003800000 */
.L_x_1180:
[----:B------:R-:W-:Y:S05]  /*39170*/  BRA `(.L_x_1182) ;  /* 0xffffffe000c07947 */ /* 0x000fea000383ffff */
.L_x_1127:
[----:B-1----:R1:W2:Y:S02]  /*39180*/  SYNCS.PHASECHK.TRANS64.TRYWAIT P0, [R12+URZ+0x30], R11 ;  /* 0x0000300b0c0075a7 */ /* 0x0022a4000800017f */
[----:B--2---:R-:W-:Y:S05]  /*39190*/  @!P0 NANOSLEEP.SYNCS 0x989680 ;  /* 0x009896800000895d */ /* 0x004fea0003900000 */
[----:B------:R-:W2:Y:S02]  /*391a0*/  @!P0 SYNCS.PHASECHK.TRANS64 P0, [R12+URZ+0x30], R11 ;  /* 0x0000300b0c0085a7 */ /* 0x000ea4000800007f */
[----:B--2---:R-:W-:Y:S05]  /*391b0*/  @!P0 BRA `(.L_x_1127) ;  /* 0xfffffffc00f08947 */ /* 0x004fea000383ffff */
[----:B------:R-:W-:Y:S05]  /*391c0*/  BRA `(.L_x_1183) ;  /* 0xffffffe000f87947 */ /* 0x000fea000383ffff */
.L_x_1135:
[----:B------:R-:W-:Y:S01]  /*391d0*/  BSSY B0, `(.L_x_1184) ;  /* 0x0000006000007945 */ /* 0x000fe20003800000 */
[----:B------:R-:W-:-:S07]  /*391e0*/  MOV R15, 0xffffffff ;  /* 0xffffffff000f7802 */ /* 0x000fce0000000f00 */
[----:B------:R-:W-:Y:S05]  /*391f0*/  WARPSYNC.COLLECTIVE R15, `(.L_x_1185) ;  /* 0x000000000f0c7348 */ /* 0x000fea0003c00000 */
[----:B------:R-:W-:Y:S02]  /*39200*/  ELECT P6, UR62, PT ;  /* 0x00000000003e782f */ /* 0x000fe400038c0000 */
[----:B------:R-:W-:Y:S01]  /*39210*/  MOV R14, UR62 ;  /* 0x0000003e000e7c02 */ /* 0x000fe20008000f00 */
[----:B------:R-:W-:Y:S10]  /*39220*/  ENDCOLLECTIVE ;  /* 0x000000000000791b */ /* 0x000ff40003800000 */
.L_x_1185:
[----:B------:R-:W-:Y:S05]  /*39230*/  BSYNC B0 ;  /* 0x0000000000007941 */ /* 0x000fea0003800000 */
.L_x_1184:
[----:B------:R-:W-:Y:S05]  /*39240*/  BRA `(.L_x_1186) ;  /* 0xffffffec00687947 */ /* 0x000fea000383ffff */
.L_x_1139:
[----:B-1----:R1:W2:Y:S02]  /*39250*/  SYNCS.PHASECHK.TRANS64.TRYWAIT P0, [R4+URZ], R3 ;  /* 0x00000003040075a7 */ /* 0x0022a4000800017f */
[----:B--2---:R-:W-:Y:S05]  /*39260*/  @!P0 NANOSLEEP.SYNCS 0x989680 ;  /* 0x009896800000895d */ /* 0x004fea0003900000 */
[----:B------:R-:W2:Y:S02]  /*39270*/  @!P0 SYNCS.PHASECHK.TRANS64 P0, [R4+URZ], R3 ;  /* 0x00000003040085a7 */ /* 0x000ea4000800007f */
[----:B--2---:R-:W-:Y:S05]  /*39280*/  @!P0 BRA `(.L_x_1139) ;  /* 0xfffffffc00f08947 */ /* 0x004fea000383ffff */
[----:B------:R-:W-:Y:S05]  /*39290*/  BRA `(.L_x_1187) ;  /* 0xffffffec00907947 */ /* 0x000fea000383ffff */
.L_x_1140:
[----:B-1----:R1:W2:Y:S02]  /*392a0*/  SYNCS.PHASECHK.TRANS64.TRYWAIT P0, [R3+URZ], R0 ;  /* 0x00000000030075a7 */ /* 0x0022a4000800017f */
[----:B--2---:R-:W-:Y:S05]  /*392b0*/  @!P0 NANOSLEEP.SYNCS 0x989680 ;  /* 0x009896800000895d */ /* 0x004fea0003900000 */
[----:B------:R-:W2:Y:S02]  /*392c0*/  @!P0 SYNCS.PHASECHK.TRANS64 P0, [R3+URZ], R0 ;  /* 0x00000000030085a7 */ /* 0x000ea4000800007f */
[----:B--2---:R-:W-:Y:S05]  /*392d0*/  @!P0 BRA `(.L_x_1140) ;  /* 0xfffffffc00f08947 */ /* 0x004fea000383ffff */
[----:B------:R-:W-:Y:S05]  /*392e0*/  BRA `(.L_x_1188) ;  /* 0xffffffec00a07947 */ /* 0x000fea000383ffff */
.L_x_1141:
[----:B-1----:R1:W2:Y:S02]  /*392f0*/  SYNCS.PHASECHK.TRANS64.TRYWAIT P0, [R3+URZ], R0 ;  /* 0x00000000030075a7 */ /* 0x0022a4000800017f */
[----:B--2---:R-:W-:Y:S05]  /*39300*/  @!P0 NANOSLEEP.SYNCS 0x989680 ;  /* 0x009896800000895d */ /* 0x004fea0003900000 */
[----:B------:R-:W2:Y:S02]  /*39310*/  @!P0 SYNCS.PHASECHK.TRANS64 P0, [R3+URZ], R0 ;  /* 0x00000000030085a7 */ /* 0x000ea4000800007f */
[----:B--2---:R-:W-:Y:S05]  /*39320*/  @!P0 BRA `(.L_x_1141) ;  /* 0xfffffffc00f08947 */ /* 0x004fea000383ffff */
[----:B------:R-:W-:Y:S05]  /*39330*/  BRA `(.L_x_1189) ;  /* 0xffffffec00b07947 */ /* 0x000fea000383ffff */
.L_x_1142:
[----:B-1----:R1:W2:Y:S02]  /*39340*/  SYNCS.PHASECHK.TRANS64.TRYWAIT P0, [R3+URZ], R0 ;  /* 0x00000000030075a7 */ /* 0x0022a4000800017f */
[----:B--2---:R-:W-:Y:S05]  /*39350*/  @!P0 NANOSLEEP.SYNCS 0x989680 ;  /* 0x009896800000895d */ /* 0x004fea0003900000 */
[----:B------:R-:W2:Y:S02]  /*39360*/  @!P0 SYNCS.PHASECHK.TRANS64 P0, [R3+URZ], R0 ;  /* 0x00000000030085a7 */ /* 0x000ea4000800007f */
[----:B--2---:R-:W-:Y:S05]  /*39370*/  @!P0 BRA `(.L_x_1142) ;  /* 0xfffffffc00f08947 */ /* 0x004fea000383ffff */
[----:B------:R-:W-:Y:S05]  /*39380*/  BRA `(.L_x_1190) ;  /* 0xffffffec00c07947 */ /* 0x000fea000383ffff */
.L_x_1143:
[----:B-1----:R1:W2:Y:S02]  /*39390*/  SYNCS.PHASECHK.TRANS64.TRYWAIT P0, [R3+URZ], R0 ;  /* 0x00000000030075a7 */ /* 0x0022a4000800017f */
[----:B--2---:R-:W-:Y:S05]  /*393a0*/  @!P0 NANOSLEEP.SYNCS 0x989680 ;  /* 0x009896800000895d */ /* 0x004fea0003900000 */
[----:B------:R-:W2:Y:S02]  /*393b0*/  @!P0 SYNCS.PHASECHK.TRANS64 P0, [R3+URZ], R0 ;  /* 0x00000000030085a7 */ /* 0x000ea4000800007f */
[----:B--2---:R-:W-:Y:S05]  /*393c0*/  @!P0 BRA `(.L_x_1143) ;  /* 0xfffffffc00f08947 */ /* 0x004fea000383ffff */
[----:B------:R-:W-:Y:S05]  /*393d0*/  BRA `(.L_x_1191) ;  /* 0xffffffec00d07947 */ /* 0x000fea000383ffff */
        .weak           $__internal_0_$__cuda_sm20_rcp_rn_f32_slowpath
        .type           $__internal_0_$__cuda_sm20_rcp_rn_f32_slowpath,@function
        .size           $__internal_0_$__cuda_sm20_rcp_rn_f32_slowpath,(.L_x_1197 - $__internal_0_$__cuda_sm20_rcp_rn_f32_slowpath)
$__internal_0_$__cuda_sm20_rcp_rn_f32_slowpath:
[----:B------:R-:W-:Y:S01]  /*393e0*/  SHF.L.U32 R8, R5, 0x1, RZ ;  /* 0x0000000105087819 */ /* 0x000fe200000006ff */
[----:B------:R-:W-:Y:S03]  /*393f0*/  BSSY B0, `(.L_x_1192) ;  /* 0x0000030000007945 */ /* 0x000fe60003800000 */
[----:B------:R-:W-:-:S04]  /*39400*/  SHF.R.U32.HI R8, RZ, 0x18, R8 ;  /* 0x00000018ff087819 */ /* 0x000fc80000011608 */
[----:B------:R-:W-:-:S13]  /*39410*/  ISETP.NE.U32.AND P2, PT, R8, RZ, PT ;  /* 0x000000ff0800720c */ /* 0x000fda0003f45070 */
[----:B------:R-:W-:Y:S05]  /*39420*/  @P2 BRA `(.L_x_1193) ;  /* 0x0000000000282947 */ /* 0x000fea0003800000 */
[----:B------:R-:W-:-:S04]  /*39430*/  SHF.L.U32 R8, R5, 0x1, RZ ;  /* 0x0000000105087819 */ /* 0x000fc800000006ff */
[----:B------:R-:W-:-:S13]  /*39440*/  ISETP.NE.AND P2, PT, R8, RZ, PT ;  /* 0x000000ff0800720c */ /* 0x000fda0003f45270 */
[----:B------:R-:W-:Y:S01]  /*39450*/  @P2 FFMA R56, R5, 1.84467440737095516160e+19, RZ ;  /* 0x5f80000005382823 */ /* 0x000fe200000000ff */
[----:B------:R-:W-:Y:S08]  /*39460*/  @!P2 MUFU.RCP R8, R5 ;  /* 0x000000050008a308 */ /* 0x000ff00000001000 */
[----:B------:R-:W1:Y:S02]  /*39470*/  @P2 MUFU.RCP R55, R56 ;  /* 0x0000003800372308 */ /* 0x000e640000001000 */
[----:B-1----:R-:W-:-:S04]  /*39480*/  @P2 FFMA R5, R56, R55, -1 ;  /* 0xbf80000038052423 */ /* 0x002fc80000000037 */
[----:B------:R-:W-:-:S04]  /*39490*/  @P2 FADD.FTZ R5, -R5, -RZ ;  /* 0x800000ff05052221 */ /* 0x000fc80000010100 */
[----:B------:R-:W-:-:S04]  /*394a0*/  @P2 FFMA R55, R55, R5, R55 ;  /* 0x0000000537372223 */ /* 0x000fc80000000037 */
[----:B------:R-:W-:Y:S01]  /*394b0*/  @P2 FFMA R8, R55, 1.84467440737095516160e+19, RZ ;  /* 0x5f80000037082823 */ /* 0x000fe200000000ff */
[----:B------:R-:W-:Y:S06]  /*394c0*/  BRA `(.L_x_1194) ;  /* 0x0000000000887947 */ /* 0x000fec0003800000 */
.L_x_1193:
[----:B------:R-:W-:-:S04]  /*394d0*/  IADD3 R58, R8, -0xfd, RZ ;  /* 0xffffff03083a7810 */ /* 0x000fc80007ffe0ff */
[----:B------:R-:W-:-:S13]  /*394e0*/  ISETP.GT.U32.AND P2, PT, R58, 0x1, PT ;  /* 0x000000013a00780c */ /* 0x000fda0003f44070 */
[----:B------:R-:W-:Y:S05]  /*394f0*/  @P2 BRA `(.L_x_1195) ;  /* 0x0000000000782947 */ /* 0x000fea0003800000 */
[----:B------:R-:W-:Y:S02]  /*39500*/  LOP3.LUT R56, R5, 0x7fffff, RZ, 0xc0, !PT ;  /* 0x007fffff05387812 */ /* 0x000fe400078ec0ff */
[----:B------:R-:W-:Y:S02]  /*39510*/  MOV R59, 0x3 ;  /* 0x00000003003b7802 */ /* 0x000fe40000000f00 */
[----:B------:R-:W-:Y:S02]  /*39520*/  LOP3.LUT R56, R56, 0x3f800000, RZ, 0xfc, !PT ;  /* 0x3f80000038387812 */ /* 0x000fe400078efcff */
[----:B------:R-:W-:Y:S02]  /*39530*/  SHF.L.U32 R59, R59, R58, RZ ;  /* 0x0000003a3b3b7219 */ /* 0x000fe400000006ff */
[----:B------:R-:W1:Y:S01]  /*39540*/  MUFU.RCP R55, R56 ;  /* 0x0000003800377308 */ /* 0x000e620000001000 */
[----:B------:R-:W-:Y:S01]  /*39550*/  IADD3 R8, R8, -0xfc, RZ ;  /* 0xffffff0408087810 */ /* 0x000fe20007ffe0ff */
[----:B-1----:R-:W-:-:S04]  /*39560*/  FFMA R57, R56, R55, -1 ;  /* 0xbf80000038397423 */ /* 0x002fc80000000037 */
[----:B------:R-:W-:-:S04]  /*39570*/  FADD.FTZ R57, -R57, -RZ ;  /* 0x800000ff39397221 */ /* 0x000fc80000010100 */
[CCC-:B------:R-:W-:Y:S01]  /*39580*/  FFMA.RM R56, R55.reuse, R57.reuse, R55.reuse ;  /* 0x0000003937387223 */ /* 0x1c0fe20000004037 */
[----:B------:R-:W-:-:S05]  /*39590*/  FFMA.RP R55, R55, R57, R55 ;  /* 0x0000003937377223 */ /* 0x000fca0000008037 */
[C---:B------:R-:W-:Y:S02]  /*395a0*/  FSETP.NEU.FTZ.AND P2, PT, R56.reuse, R55, PT ;  /* 0x000000373800720b */ /* 0x040fe40003f5d000 */
[----:B------:R-:W-:Y:S02]  /*395b0*/  LOP3.LUT R55, R56, 0x7fffff, RZ, 0xc0, !PT ;  /* 0x007fffff38377812 */ /* 0x000fe400078ec0ff */
[----:B------:R-:W-:Y:S02]  /*395c0*/  SEL R56, RZ, 0xffffffff, !P2 ;  /* 0xffffffffff387807 */ /* 0x000fe40005000000 */
[----:B------:R-:W-:Y:S02]  /*395d0*/  LOP3.LUT R55, R55, 0x800000, RZ, 0xfc, !PT ;  /* 0x0080000037377812 */ /* 0x000fe400078efcff */
[----:B------:R-:W-:Y:S02]  /*395e0*/  IADD3 R57, -R56, RZ, RZ ;  /* 0x000000ff38397210 */ /* 0x000fe40007ffe1ff */
[----:B------:R-:W-:-:S02]  /*395f0*/  LOP3.LUT R59, R59, R55, RZ, 0xc0, !PT ;  /* 0x000000373b3b7212 */ /* 0x000fc400078ec0ff */
[-C--:B------:R-:W-:Y:S02]  /*39600*/  LOP3.LUT P3, RZ, R57, R58.reuse, R55, 0xf8, !PT ;  /* 0x0000003a39ff7212 */ /* 0x080fe4000786f837 */
[----:B------:R-:W-:Y:S02]  /*39610*/  SHF.R.U32.HI R56, RZ, R58, R59 ;  /* 0x0000003aff387219 */ /* 0x000fe4000001163b */
[----:B------:R-:W-:Y:S02]  /*39620*/  SHF.R.U32.HI R8, RZ, R8, R55 ;  /* 0x00000008ff087219 */ /* 0x000fe40000011637 */
[C---:B------:R-:W-:Y:S02]  /*39630*/  LOP3.LUT P2, RZ, R56.reuse, 0x1, RZ, 0xc0, !PT ;  /* 0x0000000138ff7812 */ /* 0x040fe4000784c0ff */
[----:B------:R-:W-:-:S04]  /*39640*/  LOP3.LUT P4, RZ, R56, 0x2, RZ, 0xc0, !PT ;  /* 0x0000000238ff7812 */ /* 0x000fc8000788c0ff */
[----:B------:R-:W-:Y:S02]  /*39650*/  PLOP3.LUT P2, PT, P2, P3, P4, 0xe0, 0x0 ;  /* 0x000000000000781c */ /* 0x000fe40001747c40 */
[----:B------:R-:W-:Y:S02]  /*39660*/  LOP3.LUT P3, RZ, R5, 0x7fffff, RZ, 0xc0, !PT ;  /* 0x007fffff05ff7812 */ /* 0x000fe4000786c0ff */
[----:B------:R-:W-:-:S04]  /*39670*/  SEL R55, RZ, 0x1, !P2 ;  /* 0x00000001ff377807 */ /* 0x000fc80005000000 */
[----:B------:R-:W-:-:S04]  /*39680*/  IADD3 R55, -R55, RZ, RZ ;  /* 0x000000ff37377210 */ /* 0x000fc80007ffe1ff */
[----:B------:R-:W-:-:S13]  /*39690*/  ISETP.GE.AND P2, PT, R55, RZ, PT ;  /* 0x000000ff3700720c */ /* 0x000fda0003f46270 */
[----:B------:R-:W-:-:S04]  /*396a0*/  @!P2 IADD3 R8, R8, 0x1, RZ ;  /* 0x000000010808a810 */ /* 0x000fc80007ffe0ff */
[----:B------:R-:W-:-:S04]  /*396b0*/  @!P3 SHF.L.U32 R8, R8, 0x1, RZ ;  /* 0x000000010808b819 */ /* 0x000fc800000006ff */
[----:B------:R-:W-:Y:S01]  /*396c0*/  LOP3.LUT R8, R8, 0x80000000, R5, 0xf8, !PT ;  /* 0x8000000008087812 */ /* 0x000fe200078ef805 */
[----:B------:R-:W-:Y:S06]  /*396d0*/  BRA `(.L_x_1194) ;  /* 0x0000000000047947 */ /* 0x000fec0003800000 */
.L_x_1195:
[----:B------:R1:W2:Y:S02]  /*396e0*/  MUFU.RCP R8, R5 ;  /* 0x0000000500087308 */ /* 0x0002a40000001000 */
.L_x_1194:
[----:B------:R-:W-:Y:S05]  /*396f0*/  BSYNC B0 ;  /* 0x0000000000007941 */ /* 0x000fea0003800000 */
.L_x_1192:
[----:B-1----:R-:W-:-:S04]  /*39700*/  MOV R5, 0x0 ;  /* 0x0000000000057802 */ /* 0x002fc80000000f00 */
[----:B--2---:R-:W-:Y:S05]  /*39710*/  RET.REL.NODEC R4 `(_ZN7cutlass13device_kernelINS_4gemm6kernel13GemmUniversalIN4cute5tupleIJiiiiEEENS1_10collective13CollectiveMmaINS1_37MainloopSm90TmaGmmaWarpSpecializedFP8ILi6ENS5_IJNS4_1CILi2EEENSA_ILi1EEESC_EEENS1_35KernelTmaWarpSpecializedCooperativeEEENS5_IJNSA_ILi256EEESG_NSA_ILi64EEEEEENS_12float_e4m3_tENS5_IJlSC_lEEESJ_SK_NS4_8TiledMMAINS4_8MMA_AtomIJNS4_4SM904GMMA31MMA_64x256x32_F32E4M3E4M3_SS_TNILNSO_7ScaleInE1ELSQ_1EEEEEENS4_6LayoutISD_NS5_IJSC_NSA_ILi0EEESU_EEEEENS5_IJNS4_10UnderscoreESX_SX_EEEEENS4_13SM90_TMA_LOADENS4_14ComposedLayoutINS4_7SwizzleILi2ELi4ELi3EEENS4_18smem_ptr_flag_bitsILi8EEENST_INS5_IJNSA_ILi8EEESH_EEENS5_IJSH_SC_EEEEEEEvNS4_8identityENS4_23SM90_TMA_LOAD_MULTICASTES1A_vS1B_EENS_8epilogue10collective18CollectiveEpilogueINS1E_22Sm90TmaWarpSpecializedILi4ELi2ELi16ELb0ELb0EEEJSI_NS5_IJNSA_ILi128EEENSA_ILi32EEEEEESJ_SK_SJ_SK_NS1E_6fusion15FusionCallbacksIS1I_NS1M_13LinCombEltActINS1E_6thread4SiLuESJ_fSJ_fLNS_15FloatRoundStyleE2EEESI_S1L_JEEES10_NS11_INS12_ILi1ELi4ELi3EEES15_NST_INS5_IJS16_S1K_EEENS5_IJS1K_SC_EEEEEEENS4_39AutoVectorizingCopyWithAssumedAlignmentILi128EEENS4_14SM90_TMA_STOREES1Y_S20_NS4_9Copy_AtomIJNS4_17SM90_U32x4_STSM_NENS_6half_tEEEEvEEEvvEEEEvNT_6ParamsE) ;  /* 0xfffffc6804387950 */ /* 0x004fea0003c3ffff */
.L_x_1196:
[----:B------:R-:W-:-:S00]  /*39720*/  BRA `(.L_x_1196) ;  /* 0xfffffffc00fc7947 */ /* 0x000fc0000383ffff */
[----:B------:R-:W-:-:S00]  /*39730*/  NOP ;  /* 0x0000000000007918 */ /* 0x000fc00000000000 */
        /* <DEDUP_REMOVED lines=12> */
.L_x_1197:


//--------------------- .nv.global.init           --------------------------
	.section	.nv.global.init,"aw",@progbits
.nv.global.init:
	.type		$str$24,@object
	.size		$str$24,($str$25 - $str$24)
$str$24:
        /*0000*/ 	.byte	0x28, 0x61, 0x64, 0x64, 0x72, 0x65, 0x73, 0x73, 0x20, 0x26, 0x20, 0x6d, 0x61, 0x73, 0x6b, 0x29
        /*0010*/ 	.byte	0x20, 0x3d, 0x3d, 0x20, 0x30, 0x00
	.type		$str$25,@object
	.size		$str$25,(__unnamed_1 - $str$25)
$str$25:
        /*0016*/ 	.byte	0x2f, 0x74, 0x6d, 0x70, 0x2f, 0x63, 0x75, 0x74, 0x6c, 0x61, 0x73, 0x73, 0x5f, 0x73, 0x77, 0x65
        /*0026*/ 	.byte	0x65, 0x70, 0x5f, 0x73, 0x72, 0x63, 0x2f, 0x69, 0x6e, 0x63, 0x6c, 0x75, 0x64, 0x65, 0x2f, 0x63
        /*0036*/ 	.byte	0x75, 0x74, 0x65, 0x2f, 0x70, 0x6f, 0x69, 0x6e, 0x74, 0x65, 0x72, 0x5f, 0x66, 0x6c, 0x61, 0x67
        /*0046*/ 	.byte	0x67, 0x65, 0x64, 0x2e, 0x68, 0x70, 0x70, 0x00
	.type		__unnamed_1,@object
	.size		__unnamed_1,(__unnamed_2 - __unnamed_1)
__unnamed_1:
        /* <DEDUP_REMOVED lines=28> */
        /*020e*/ 	.byte	0x3a, 0x43, 0x3c, 0x34, 0x30, 0x39, 0x36, 0x3e, 0x3e, 0x3e, 0x3e, 0x3e, 0x5d, 0x00
	.type		__unnamed_2,@object
	.size		__unnamed_2,(.L_1 - __unnamed_2)
__unnamed_2:
        /* <DEDUP_REMOVED lines=29> */
.L_1:


//--------------------- .nv.shared._ZN7cutlass13device_kernelINS_4gemm6kernel13GemmUniversalIN4cute5tupleIJiiiiEEENS1_10collective13CollectiveMmaINS1_37MainloopSm90TmaGmmaWarpSpecializedFP8ILi6ENS5_IJNS4_1CILi2EEENSA_ILi1EEESC_EEENS1_35KernelTmaWarpSpecializedCooperativeEEENS5_IJNSA_ILi256EEESG_NSA_ILi64EEEEEENS_12float_e4m3_tENS5_IJlSC_lEEESJ_SK_NS4_8TiledMMAINS4_8MMA_AtomIJNS4_4SM904GMMA31MMA_64x256x32_F32E4M3E4M3_SS_TNILNSO_7ScaleInE1ELSQ_1EEEEEENS4_6LayoutISD_NS5_IJSC_NSA_ILi0EEESU_EEEEENS5_IJNS4_10UnderscoreESX_SX_EEEEENS4_13SM90_TMA_LOADENS4_14ComposedLayoutINS4_7SwizzleILi2ELi4ELi3EEENS4_18smem_ptr_flag_bitsILi8EEENST_INS5_IJNSA_ILi8EEESH_EEENS5_IJSH_SC_EEEEEEEvNS4_8identityENS4_23SM90_TMA_LOAD_MULTICASTES1A_vS1B_EENS_8epilogue10collective18CollectiveEpilogueINS1E_22Sm90TmaWarpSpecializedILi4ELi2ELi16ELb0ELb0EEEJSI_NS5_IJNSA_ILi128EEENSA_ILi32EEEEEESJ_SK_SJ_SK_NS1E_6fusion15FusionCallbacksIS1I_NS1M_13LinCombEltActINS1E_6thread4SiLuESJ_fSJ_fLNS_15FloatRoundStyleE2EEESI_S1L_JEEES10_NS11_INS12_ILi1ELi4ELi3EEES15_NST_INS5_IJS16_S1K_EEENS5_IJS1K_SC_EEEEEEENS4_39AutoVectorizingCopyWithAssumedAlignmentILi128EEENS4_14SM90_TMA_STOREES1Y_S20_NS4_9Copy_AtomIJNS4_17SM90_U32x4_STSM_NENS_6half_tEEEEvEEEvvEEEEvNT_6ParamsE --------------------------
	.section	.nv.shared._ZN7cutlass13device_kernelINS_4gemm6kernel13GemmUniversalIN4cute5tupleIJiiiiEEENS1_10collective13CollectiveMmaINS1_37MainloopSm90TmaGmmaWarpSpecializedFP8ILi6ENS5_IJNS4_1CILi2EEENSA_ILi1EEESC_EEENS1_35KernelTmaWarpSpecializedCooperativeEEENS5_IJNSA_ILi256EEESG_NSA_ILi64EEEEEENS_12float_e4m3_tENS5_IJlSC_lEEESJ_SK_NS4_8TiledMMAINS4_8MMA_AtomIJNS4_4SM904GMMA31MMA_64x256x32_F32E4M3E4M3_SS_TNILNSO_7ScaleInE1ELSQ_1EEEEEENS4_6LayoutISD_NS5_IJSC_NSA_ILi0EEESU_EEEEENS5_IJNS4_10UnderscoreESX_SX_EEEEENS4_13SM90_TMA_LOADENS4_14ComposedLayoutINS4_7SwizzleILi2ELi4ELi3EEENS4_18smem_ptr_flag_bitsILi8EEENST_INS5_IJNSA_ILi8EEESH_EEENS5_IJSH_SC_EEEEEEEvNS4_8identityENS4_23SM90_TMA_LOAD_MULTICASTES1A_vS1B_EENS_8epilogue10collective18CollectiveEpilogueINS1E_22Sm90TmaWarpSpecializedILi4ELi2ELi16ELb0ELb0EEEJSI_NS5_IJNSA_ILi128EEENSA_ILi32EEEEEESJ_SK_SJ_SK_NS1E_6fusion15FusionCallbacksIS1I_NS1M_13LinCombEltActINS1E_6thread4SiLuESJ_fSJ_fLNS_15FloatRoundStyleE2EEESI_S1L_JEEES10_NS11_INS12_ILi1ELi4ELi3EEES15_NST_INS5_IJS16_S1K_EEENS5_IJS1K_SC_EEEEEEENS4_39AutoVectorizingCopyWithAssumedAlignmentILi128EEENS4_14SM90_TMA_STOREES1Y_S20_NS4_9Copy_AtomIJNS4_17SM90_U32x4_STSM_NENS_6half_tEEEEvEEEvvEEEEvNT_6ParamsE,"aw",@nobits
	.sectionflags	@""
	.align	16
	.zero		1024


//--------------------- .nv.shared.reserved.0     --------------------------
	.section	.nv.shared.reserved.0,"aw",@nobits
	.weak		__nv_reservedSMEM_offset_0_alias
	.size		__nv_reservedSMEM_offset_0_alias, 0, 0
	.other		__nv_reservedSMEM_offset_0_alias,@"STO_CUDA_RESERVED_SHARED STV_DEFAULT"
__nv_reservedSMEM_offset_0_alias:
	.zero		0


//--------------------- .nv.global                --------------------------
	.section	.nv.global,"aw",@nobits
.nv.global:
	.type		_ZN39_INTERNAL_a570df99_4_k_cu_98f0fe07_38854cute1_E,@object
	.size		_ZN39_INTERNAL_a570df99_4_k_cu_98f0fe07_38854cute1_E,(_ZN39_INTERNAL_a570df99_4_k_cu_98f0fe07_38854cuda3std3__45__cpo6cbeginE - _ZN39_INTERNAL_a570df99_4_k_cu_98f0fe07_38854cute1_E)
_ZN39_INTERNAL_a570df99_4_k_cu_98f0fe07_38854cute1_E:
	.zero		1
	.type		_ZN39_INTERNAL_a570df99_4_k_cu_98f0fe07_38854cuda3std3__45__cpo6cbeginE,@object
	.size		_ZN39_INTERNAL_a570df99_4_k_cu_98f0fe07_38854cuda3std3__45__cpo6cbeginE,(_ZN39_INTERNAL_a570df99_4_k_cu_98f0fe07_38854cuda3std3__48in_placeE - _ZN39_INTERNAL_a570df99_4_k_cu_98f0fe07_38854cuda3std3__45__cpo6cbeginE)
_ZN39_INTERNAL_a570df99_4_k_cu_98f0fe07_38854cuda3std3__45__cpo6cbeginE:
	.zero		1
	.type		_ZN39_INTERNAL_a570df99_4_k_cu_98f0fe07_38854cuda3std3__48in_placeE,@object
	.size		_ZN39_INTERNAL_a570df99_4_k_cu_98f0fe07_38854cuda3std3__48in_placeE,(_ZN39_INTERNAL_a570df99_4_k_cu_98f0fe07_38854cuda3std6ranges3__45__cpo9iter_moveE - _ZN39_INTERNAL_a570df99_4_k_cu_98f0fe07_38854cuda3std3__48in_placeE)
_ZN39_INTERNAL_a570df99_4_k_cu_98f0fe07_38854cuda3std3__48in_placeE:
	.zero		1
	.type		_ZN39_INTERNAL_a570df99_4_k_cu_98f0fe07_38854cuda3std6ranges3__45__cpo9iter_moveE,@object
	.size		_ZN39_INTERNAL_a570df99_4_k_cu_98f0fe07_38854cuda3std6ranges3__45__cpo9iter_moveE,(_ZN39_INTERNAL_a570df99_4_k_cu_98f0fe07_38854cuda3std3__45__cpo5beginE - _ZN39_INTERNAL_a570df99_4_k_cu_98f0fe07_38854cuda3std6ranges3__45__cpo9iter_moveE)
_ZN39_INTERNAL_a570df99_4_k_cu_98f0fe07_38854cuda3std6ranges3__45__cpo9iter_moveE:
	.zero		1
	.type		_ZN39_INTERNAL_a570df99_4_k_cu_98f0fe07_38854cuda3std3__45__cpo5beginE,@object
	.size		_ZN39_INTERNAL_a570df99_4_k_cu_98f0fe07_38854cuda3std3__45__cpo5beginE,(_ZN39_INTERNAL_a570df99_4_k_cu_98f0fe07_38854cuda3std3__441_GLOBAL__N__a570df99_4_k_cu_98f0fe07_38856ignoreE - _ZN39_INTERNAL_a570df99_4_k_cu_98f0fe07_38854cuda3std3__45__cpo5beginE)
_ZN39_INTERNAL_a570df99_4_k_cu_98f0fe07_38854cuda3std3__45__cpo5beginE:
	.zero		1
	.type		_ZN39_INTERNAL_a570df99_4_k_cu_98f0fe07_38854cuda3std3__441_GLOBAL__N__a570df99_4_k_cu_98f0fe07_38856ignoreE,@object
	.size		_ZN39_INTERNAL_a570df99_4_k_cu_98f0fe07_38854cuda3std3__441_GLOBAL__N__a570df99_4_k_cu_98f0fe07_38856ignoreE,(_ZN39_INTERNAL_a570df99_4_k_cu_98f0fe07_38854cute7productE - _ZN39_INTERNAL_a570df99_4_k_cu_98f0fe07_38854cuda3std3__441_GLOBAL__N__a570df99_4_k_cu_98f0fe07_38856ignoreE)
_ZN39_INTERNAL_a570df99_4_k_cu_98f0fe07_38854cuda3std3__441_GLOBAL__N__a570df99_4_k_cu_98f0fe07_38856ignoreE:
	.zero		1
	.type		_ZN39_INTERNAL_a570df99_4_k_cu_98f0fe07_38854cute7productE,@object
	.size		_ZN39_INTERNAL_a570df99_4_k_cu_98f0fe07_38854cute7productE,(_ZN39_INTERNAL_a570df99_4_k_cu_98f0fe07_38854cuda3std3__45__cpo3endE - _ZN39_INTERNAL_a570df99_4_k_cu_98f0fe07_38854cute7productE)
_ZN39_INTERNAL_a570df99_4_k_cu_98f0fe07_38854cute7productE:
	.zero		1
	.type		_ZN39_INTERNAL_a570df99_4_k_cu_98f0fe07_38854cuda3std3__45__cpo3endE,@object
	.size		_ZN39_INTERNAL_a570df99_4_k_cu_98f0fe07_38854cuda3std3__45__cpo3endE,(_ZN39_INTERNAL_a570df99_4_k_cu_98f0fe07_38854cuda3std3__419piecewise_constructE - _ZN39_INTERNAL_a570df99_4_k_cu_98f0fe07_38854cuda3std3__45__cpo3endE)
_ZN39_INTERNAL_a570df99_4_k_cu_98f0fe07_38854cuda3std3__45__cpo3endE:
	.zero		1
	.type		_ZN39_INTERNAL_a570df99_4_k_cu_98f0fe07_38854cuda3std3__419piecewise_constructE,@object
	.size		_ZN39_INTERNAL_a570df99_4_k_cu_98f0fe07_38854cuda3std3__419piecewise_constructE,(_ZN39_INTERNAL_a570df99_4_k_cu_98f0fe07_38854cuda3std3__45__cpo4cendE - _ZN39_INTERNAL_a570df99_4_k_cu_98f0fe07_38854cuda3std3__419piecewise_constructE)
_ZN39_INTERNAL_a570df99_4_k_cu_98f0fe07_38854cuda3std3__419piecewise_constructE:
	.zero		1
	.type		_ZN39_INTERNAL_a570df99_4_k_cu_98f0fe07_38854cuda3std3__45__cpo4cendE,@object
	.size		_ZN39_INTERNAL_a570df99_4_k_cu_98f0fe07_38854cuda3std3__45__cpo4cendE,(_ZN39_INTERNAL_a570df99_4_k_cu_98f0fe07_38854cuda3std6ranges3__45__cpo4swapE - _ZN39_INTERNAL_a570df99_4_k_cu_98f0fe07_38854cuda3std3__45__cpo4cendE)
_ZN39_INTERNAL_a570df99_4_k_cu_98f0fe07_38854cuda3std3__45__cpo4cendE:
	.zero		1
	.type		_ZN39_INTERNAL_a570df99_4_k_cu_98f0fe07_38854cuda3std6ranges3__45__cpo4swapE,@object
	.size		_ZN39_INTERNAL_a570df99_4_k_cu_98f0fe07_38854cuda3std6ranges3__45__cpo4swapE,(.L_9 - _ZN39_INTERNAL_a570df99_4_k_cu_98f0fe07_38854cuda3std6ranges3__45__cpo4swapE)
_ZN39_INTERNAL_a570df99_4_k_cu_98f0fe07_38854cuda3std6ranges3__45__cpo4swapE:
	.zero		1
.L_9:


//--------------------- .nv.constant0._ZN7cutlass13device_kernelINS_4gemm6kernel13GemmUniversalIN4cute5tupleIJiiiiEEENS1_10collective13CollectiveMmaINS1_37MainloopSm90TmaGmmaWarpSpecializedFP8ILi6ENS5_IJNS4_1CILi2EEENSA_ILi1EEESC_EEENS1_35KernelTmaWarpSpecializedCooperativeEEENS5_IJNSA_ILi256EEESG_NSA_ILi64EEEEEENS_12float_e4m3_tENS5_IJlSC_lEEESJ_SK_NS4_8TiledMMAINS4_8MMA_AtomIJNS4_4SM904GMMA31MMA_64x256x32_F32E4M3E4M3_SS_TNILNSO_7ScaleInE1ELSQ_1EEEEEENS4_6LayoutISD_NS5_IJSC_NSA_ILi0EEESU_EEEEENS5_IJNS4_10UnderscoreESX_SX_EEEEENS4_13SM90_TMA_LOADENS4_14ComposedLayoutINS4_7SwizzleILi2ELi4ELi3EEENS4_18smem_ptr_flag_bitsILi8EEENST_INS5_IJNSA_ILi8EEESH_EEENS5_IJSH_SC_EEEEEEEvNS4_8identityENS4_23SM90_TMA_LOAD_MULTICASTES1A_vS1B_EENS_8epilogue10collective18CollectiveEpilogueINS1E_22Sm90TmaWarpSpecializedILi4ELi2ELi16ELb0ELb0EEEJSI_NS5_IJNSA_ILi128EEENSA_ILi32EEEEEESJ_SK_SJ_SK_NS1E_6fusion15FusionCallbacksIS1I_NS1M_13LinCombEltActINS1E_6thread4SiLuESJ_fSJ_fLNS_15FloatRoundStyleE2EEESI_S1L_JEEES10_NS11_INS12_ILi1ELi4ELi3EEES15_NST_INS5_IJS16_S1K_EEENS5_IJS1K_SC_EEEEEEENS4_39AutoVectorizingCopyWithAssumedAlignmentILi128EEENS4_14SM90_TMA_STOREES1Y_S20_NS4_9Copy_AtomIJNS4_17SM90_U32x4_STSM_NENS_6half_tEEEEvEEEvvEEEEvNT_6ParamsE --------------------------
	.section	.nv.constant0._ZN7cutlass13device_kernelINS_4gemm6kernel13GemmUniversalIN4cute5tupleIJiiiiEEENS1_10collective13CollectiveMmaINS1_37MainloopSm90TmaGmmaWarpSpecializedFP8ILi6ENS5_IJNS4_1CILi2EEENSA_ILi1EEESC_EEENS1_35KernelTmaWarpSpecializedCooperativeEEENS5_IJNSA_ILi256EEESG_NSA_ILi64EEEEEENS_12float_e4m3_tENS5_IJlSC_lEEESJ_SK_NS4_8TiledMMAINS4_8MMA_AtomIJNS4_4SM904GMMA31MMA_64x256x32_F32E4M3E4M3_SS_TNILNSO_7ScaleInE1ELSQ_1EEEEEENS4_6LayoutISD_NS5_IJSC_NSA_ILi0EEESU_EEEEENS5_IJNS4_10UnderscoreESX_SX_EEEEENS4_13SM90_TMA_LOADENS4_14ComposedLayoutINS4_7SwizzleILi2ELi4ELi3EEENS4_18smem_ptr_flag_bitsILi8EEENST_INS5_IJNSA_ILi8EEESH_EEENS5_IJSH_SC_EEEEEEEvNS4_8identityENS4_23SM90_TMA_LOAD_MULTICASTES1A_vS1B_EENS_8epilogue10collective18CollectiveEpilogueINS1E_22Sm90TmaWarpSpecializedILi4ELi2ELi16ELb0ELb0EEEJSI_NS5_IJNSA_ILi128EEENSA_ILi32EEEEEESJ_SK_SJ_SK_NS1E_6fusion15FusionCallbacksIS1I_NS1M_13LinCombEltActINS1E_6thread4SiLuESJ_fSJ_fLNS_15FloatRoundStyleE2EEESI_S1L_JEEES10_NS11_INS12_ILi1ELi4ELi3EEES15_NST_INS5_IJS16_S1K_EEENS5_IJS1K_SC_EEEEEEENS4_39AutoVectorizingCopyWithAssumedAlignmentILi128EEENS4_14SM90_TMA_STOREES1Y_S20_NS4_9Copy_AtomIJNS4_17SM90_U32x4_STSM_NENS_6half_tEEEEvEEEvvEEEEvNT_6ParamsE,"a",@progbits
	.sectionflags	@""
	.align	4
.nv.constant0._ZN7cutlass13device_kernelINS_4gemm6kernel13GemmUniversalIN4cute5tupleIJiiiiEEENS1_10collective13CollectiveMmaINS1_37MainloopSm90TmaGmmaWarpSpecializedFP8ILi6ENS5_IJNS4_1CILi2EEENSA_ILi1EEESC_EEENS1_35KernelTmaWarpSpecializedCooperativeEEENS5_IJNSA_ILi256EEESG_NSA_ILi64EEEEEENS_12float_e4m3_tENS5_IJlSC_lEEESJ_SK_NS4_8TiledMMAINS4_8MMA_AtomIJNS4_4SM904GMMA31MMA_64x256x32_F32E4M3E4M3_SS_TNILNSO_7ScaleInE1ELSQ_1EEEEEENS4_6LayoutISD_NS5_IJSC_NSA_ILi0EEESU_EEEEENS5_IJNS4_10UnderscoreESX_SX_EEEEENS4_13SM90_TMA_LOADENS4_14ComposedLayoutINS4_7SwizzleILi2ELi4ELi3EEENS4_18smem_ptr_flag_bitsILi8EEENST_INS5_IJNSA_ILi8EEESH_EEENS5_IJSH_SC_EEEEEEEvNS4_8identityENS4_23SM90_TMA_LOAD_MULTICASTES1A_vS1B_EENS_8epilogue10collective18CollectiveEpilogueINS1E_22Sm90TmaWarpSpecializedILi4ELi2ELi16ELb0ELb0EEEJSI_NS5_IJNSA_ILi128EEENSA_ILi32EEEEEESJ_SK_SJ_SK_NS1E_6fusion15FusionCallbacksIS1I_NS1M_13LinCombEltActINS1E_6thread4SiLuESJ_fSJ_fLNS_15FloatRoundStyleE2EEESI_S1L_JEEES10_NS11_INS12_ILi1ELi4ELi3EEES15_NST_INS5_IJS16_S1K_EEENS5_IJS1K_SC_EEEEEEENS4_39AutoVectorizingCopyWithAssumedAlignmentILi128EEENS4_14SM90_TMA_STOREES1Y_S20_NS4_9Copy_AtomIJNS4_17SM90_U32x4_STSM_NENS_6half_tEEEEvEEEvvEEEEvNT_6ParamsE:
	.zero		2432


//--------------------- SYMBOLS --------------------------

	.type		.nv.reservedSmem.offset0,@object
	.size		.nv.reservedSmem.offset0,0x4
	.type		__assertfail,@function
